// auto-generated by cutlass_sweep.epilogue — config: {"arch": "sm_90", "cluster_m": 1, "cluster_n": 1, "dtype": "e4m3", "fusion": "sigmoid", "tile_k": 64, "tile_m": 256, "tile_n": 128}
#include "cutlass/cutlass.h"
#include "cutlass/gemm/collective/collective_builder.hpp"
#include "cutlass/gemm/device/gemm_universal_adapter.h"
#include "cutlass/gemm/kernel/gemm_universal.hpp"
#include "cutlass/epilogue/collective/collective_builder.hpp"
#include "cutlass/epilogue/fusion/operations.hpp"
#include "cutlass/epilogue/thread/activation.h"

using Elem = cutlass::float_e4m3_t;
using Acc  = float;
using TileShape    = cute::Shape<cute::_256, cute::_128, cute::_64>;
using ClusterShape = cute::Shape<cute::_1, cute::_1, cute::_1>;
using FusionOp     = cutlass::epilogue::fusion::LinCombEltAct<cutlass::epilogue::thread::Sigmoid, Elem, Acc>;

using CollectiveEpilogue = typename cutlass::epilogue::collective::CollectiveBuilder<
    cutlass::arch::Sm90, cutlass::arch::OpClassTensorOp,
    TileShape, ClusterShape,
    cutlass::epilogue::collective::EpilogueTileAuto,
    Acc, Acc,
    Elem, cutlass::layout::RowMajor, 128 / cutlass::sizeof_bits<Elem>::value,
    Elem, cutlass::layout::RowMajor, 128 / cutlass::sizeof_bits<Elem>::value,
    cutlass::epilogue::TmaWarpSpecializedCooperative,
    FusionOp
  >::CollectiveOp;

using CollectiveMainloop = typename cutlass::gemm::collective::CollectiveBuilder<
    cutlass::arch::Sm90, cutlass::arch::OpClassTensorOp,
    Elem, cutlass::layout::RowMajor, 128 / cutlass::sizeof_bits<Elem>::value,
    Elem, cutlass::layout::ColumnMajor, 128 / cutlass::sizeof_bits<Elem>::value,
    Acc,
    TileShape, ClusterShape,
    cutlass::gemm::collective::StageCountAutoCarveout<
        static_cast<int>(sizeof(typename CollectiveEpilogue::SharedStorage))>,
    cutlass::gemm::KernelTmaWarpSpecializedCooperative
  >::CollectiveOp;

using GemmKernel = cutlass::gemm::kernel::GemmUniversal<
    cute::Shape<int,int,int,int>, CollectiveMainloop, CollectiveEpilogue>;
using Gemm = cutlass::gemm::device::GemmUniversalAdapter<GemmKernel>;

auto* _anchor = &cutlass::device_kernel<GemmKernel>;


// ===== COMPILED SASS (sm_90a) =====

	.target	sm_90a

	.elftype	@"ET_EXEC"


//--------------------- .note.nv.tkinfo           --------------------------
	.section	.note.nv.tkinfo,"",@"SHT_NOTE"
	.sectionflags	@"SHF_NOTE_NV_TKINFO"
	.tkinfo
        /*0018*/ 	.word	0x00000002
        /*0030*/ 	.string	""
        /*0030*/ 	.string	"ptxas"
        /*0030*/ 	.string	"Cuda compilation tools, release 13.0, V13.0.88"
        /*0030*/ 	.string	"Build cuda_13.0.r13.0/compiler.36424714_0"
        /*0030*/ 	.string	"-arch sm_90a -m 64 "



//--------------------- .note.nv.cuinfo           --------------------------
	.section	.note.nv.cuinfo,"",@"SHT_NOTE"
	.sectionflags	@"SHF_NOTE_NV_CUINFO"
        /*0018*/ 	.short	0x0002
        /*001a*/ 	.short	0x005a
        /*001c*/ 	.short	0x0082
	.zero		2


//--------------------- .nv.info                  --------------------------
	.section	.nv.info,"",@"SHT_CUDA_INFO"
	.align	4


	//----- nvinfo : EIATTR_REGCOUNT
	.align		4
        /*0000*/ 	.byte	0x04, 0x2f
        /*0002*/ 	.short	(.L_16 - .L_15)
	.align		4
.L_15:
        /*0004*/ 	.word	index@(_ZN7cutlass13device_kernelINS_4gemm6kernel13GemmUniversalIN4cute5tupleIJiiiiEEENS1_10collective13CollectiveMmaINS1_37MainloopSm90TmaGmmaWarpSpecializedFP8ILi8ENS5_IJNS4_1CILi1EEESB_SB_EEENS1_35KernelTmaWarpSpecializedCooperativeEEENS5_IJNSA_ILi256EEENSA_ILi128EEENSA_ILi64EEEEEENS_12float_e4m3_tENS5_IJlSB_lEEESJ_SK_NS4_8TiledMMAINS4_8MMA_AtomIJNS4_4SM904GMMA31MMA_64x128x32_F32E4M3E4M3_SS_TNILNSO_7ScaleInE1ELSQ_1EEEEEENS4_6LayoutINS5_IJNSA_ILi2EEESB_SB_EEENS5_IJSB_NSA_ILi0EEESW_EEEEENS5_IJNS4_10UnderscoreESZ_SZ_EEEEENS4_13SM90_TMA_LOADENS4_14ComposedLayoutINS4_7SwizzleILi2ELi4ELi3EEENS4_18smem_ptr_flag_bitsILi8EEENST_INS5_IJNSA_ILi8EEESH_EEENS5_IJSH_SB_EEEEEEEvNS4_8identityES12_S1C_vS1D_EENS_8epilogue10collective18CollectiveEpilogueINS1F_22Sm90TmaWarpSpecializedILi4ELi2ELi16ELb0ELb0EEEJSI_NS5_IJSG_NSA_ILi32EEEEEESJ_SK_SJ_SK_NS1F_6fusion15FusionCallbacksIS1J_NS1M_13LinCombEltActINS1F_6thread7SigmoidESJ_fSJ_fLNS_15FloatRoundStyleE2EEESI_S1L_JEEES12_NS13_INS14_ILi1ELi4ELi3EEES17_NST_INS5_IJS18_S1K_EEENS5_IJS1K_SB_EEEEEEENS4_39AutoVectorizingCopyWithAssumedAlignmentILi128EEENS4_14SM90_TMA_STOREES1Y_S20_NS4_9Copy_AtomIJNS4_17SM90_U32x4_STSM_NENS_6half_tEEEEvEEEvvEEEEvNT_6ParamsE)
        /*0008*/ 	.word	0x000000a8


	//----- nvinfo : EIATTR_FRAME_SIZE
	.align		4
.L_16:
        /*000c*/ 	.byte	0x04, 0x11
        /*000e*/ 	.short	(.L_18 - .L_17)
	.align		4
.L_17:
        /*0010*/ 	.word	index@($__internal_0_$__cuda_sm20_rcp_rn_f32_slowpath)
        /*0014*/ 	.word	0x000000e8


	//----- nvinfo : EIATTR_FRAME_SIZE
	.align		4
.L_18:
        /*0018*/ 	.byte	0x04, 0x11
        /*001a*/ 	.short	(.L_20 - .L_19)
	.align		4
.L_19:
        /*001c*/ 	.word	index@(_ZN7cutlass13device_kernelINS_4gemm6kernel13GemmUniversalIN4cute5tupleIJiiiiEEENS1_10collective13CollectiveMmaINS1_37MainloopSm90TmaGmmaWarpSpecializedFP8ILi8ENS5_IJNS4_1CILi1EEESB_SB_EEENS1_35KernelTmaWarpSpecializedCooperativeEEENS5_IJNSA_ILi256EEENSA_ILi128EEENSA_ILi64EEEEEENS_12float_e4m3_tENS5_IJlSB_lEEESJ_SK_NS4_8TiledMMAINS4_8MMA_AtomIJNS4_4SM904GMMA31MMA_64x128x32_F32E4M3E4M3_SS_TNILNSO_7ScaleInE1ELSQ_1EEEEEENS4_6LayoutINS5_IJNSA_ILi2EEESB_SB_EEENS5_IJSB_NSA_ILi0EEESW_EEEEENS5_IJNS4_10UnderscoreESZ_SZ_EEEEENS4_13SM90_TMA_LOADENS4_14ComposedLayoutINS4_7SwizzleILi2ELi4ELi3EEENS4_18smem_ptr_flag_bitsILi8EEENST_INS5_IJNSA_ILi8EEESH_EEENS5_IJSH_SB_EEEEEEEvNS4_8identityES12_S1C_vS1D_EENS_8epilogue10collective18CollectiveEpilogueINS1F_22Sm90TmaWarpSpecializedILi4ELi2ELi16ELb0ELb0EEEJSI_NS5_IJSG_NSA_ILi32EEEEEESJ_SK_SJ_SK_NS1F_6fusion15FusionCallbacksIS1J_NS1M_13LinCombEltActINS1F_6thread7SigmoidESJ_fSJ_fLNS_15FloatRoundStyleE2EEESI_S1L_JEEES12_NS13_INS14_ILi1ELi4ELi3EEES17_NST_INS5_IJS18_S1K_EEENS5_IJS1K_SB_EEEEEEENS4_39AutoVectorizingCopyWithAssumedAlignmentILi128EEENS4_14SM90_TMA_STOREES1Y_S20_NS4_9Copy_AtomIJNS4_17SM90_U32x4_STSM_NENS_6half_tEEEEvEEEvvEEEEvNT_6ParamsE)
        /*0020*/ 	.word	0x000000e8


	//----- nvinfo : EIATTR_MIN_STACK_SIZE
	.align		4
.L_20:
        /*0024*/ 	.byte	0x04, 0x12
        /*0026*/ 	.short	(.L_22 - .L_21)
	.align		4
.L_21:
        /*0028*/ 	.word	index@(_ZN7cutlass13device_kernelINS_4gemm6kernel13GemmUniversalIN4cute5tupleIJiiiiEEENS1_10collective13CollectiveMmaINS1_37MainloopSm90TmaGmmaWarpSpecializedFP8ILi8ENS5_IJNS4_1CILi1EEESB_SB_EEENS1_35KernelTmaWarpSpecializedCooperativeEEENS5_IJNSA_ILi256EEENSA_ILi128EEENSA_ILi64EEEEEENS_12float_e4m3_tENS5_IJlSB_lEEESJ_SK_NS4_8TiledMMAINS4_8MMA_AtomIJNS4_4SM904GMMA31MMA_64x128x32_F32E4M3E4M3_SS_TNILNSO_7ScaleInE1ELSQ_1EEEEEENS4_6LayoutINS5_IJNSA_ILi2EEESB_SB_EEENS5_IJSB_NSA_ILi0EEESW_EEEEENS5_IJNS4_10UnderscoreESZ_SZ_EEEEENS4_13SM90_TMA_LOADENS4_14ComposedLayoutINS4_7SwizzleILi2ELi4ELi3EEENS4_18smem_ptr_flag_bitsILi8EEENST_INS5_IJNSA_ILi8EEESH_EEENS5_IJSH_SB_EEEEEEEvNS4_8identityES12_S1C_vS1D_EENS_8epilogue10collective18CollectiveEpilogueINS1F_22Sm90TmaWarpSpecializedILi4ELi2ELi16ELb0ELb0EEEJSI_NS5_IJSG_NSA_ILi32EEEEEESJ_SK_SJ_SK_NS1F_6fusion15FusionCallbacksIS1J_NS1M_13LinCombEltActINS1F_6thread7SigmoidESJ_fSJ_fLNS_15FloatRoundStyleE2EEESI_S1L_JEEES12_NS13_INS14_ILi1ELi4ELi3EEES17_NST_INS5_IJS18_S1K_EEENS5_IJS1K_SB_EEEEEEENS4_39AutoVectorizingCopyWithAssumedAlignmentILi128EEENS4_14SM90_TMA_STOREES1Y_S20_NS4_9Copy_AtomIJNS4_17SM90_U32x4_STSM_NENS_6half_tEEEEvEEEvvEEEEvNT_6ParamsE)
        /*002c*/ 	.word	0x000000e8
.L_22:


//--------------------- .nv.compat                --------------------------
	.section	.nv.compat,"",@"SHT_CUDA_COMPAT_INFO"
	.align	4
        /*0000*/ 	.byte	0x02, 0x09, 0x01, 0x00, 0x02, 0x02, 0x04, 0x00, 0x02, 0x05, 0x05, 0x00, 0x03, 0x07, 0x01, 0x01
        /*0010*/ 	.byte	0x02, 0x03, 0x01, 0x00, 0x02, 0x06, 0x01, 0x00, 0x04, 0x0b, 0x08, 0x00, 0x00, 0x00, 0x00, 0x00
        /*0020*/ 	.byte	0x00, 0x00, 0x00, 0x00


//--------------------- .nv.info._ZN7cutlass13device_kernelINS_4gemm6kernel13GemmUniversalIN4cute5tupleIJiiiiEEENS1_10collective13CollectiveMmaINS1_37MainloopSm90TmaGmmaWarpSpecializedFP8ILi8ENS5_IJNS4_1CILi1EEESB_SB_EEENS1_35KernelTmaWarpSpecializedCooperativeEEENS5_IJNSA_ILi256EEENSA_ILi128EEENSA_ILi64EEEEEENS_12float_e4m3_tENS5_IJlSB_lEEESJ_SK_NS4_8TiledMMAINS4_8MMA_AtomIJNS4_4SM904GMMA31MMA_64x128x32_F32E4M3E4M3_SS_TNILNSO_7ScaleInE1ELSQ_1EEEEEENS4_6LayoutINS5_IJNSA_ILi2EEESB_SB_EEENS5_IJSB_NSA_ILi0EEESW_EEEEENS5_IJNS4_10UnderscoreESZ_SZ_EEEEENS4_13SM90_TMA_LOADENS4_14ComposedLayoutINS4_7SwizzleILi2ELi4ELi3EEENS4_18smem_ptr_flag_bitsILi8EEENST_INS5_IJNSA_ILi8EEESH_EEENS5_IJSH_SB_EEEEEEEvNS4_8identityES12_S1C_vS1D_EENS_8epilogue10collective18CollectiveEpilogueINS1F_22Sm90TmaWarpSpecializedILi4ELi2ELi16ELb0ELb0EEEJSI_NS5_IJSG_NSA_ILi32EEEEEESJ_SK_SJ_SK_NS1F_6fusion15FusionCallbacksIS1J_NS1M_13LinCombEltActINS1F_6thread7SigmoidESJ_fSJ_fLNS_15FloatRoundStyleE2EEESI_S1L_JEEES12_NS13_INS14_ILi1ELi4ELi3EEES17_NST_INS5_IJS18_S1K_EEENS5_IJS1K_SB_EEEEEEENS4_39AutoVectorizingCopyWithAssumedAlignmentILi128EEENS4_14SM90_TMA_STOREES1Y_S20_NS4_9Copy_AtomIJNS4_17SM90_U32x4_STSM_NENS_6half_tEEEEvEEEvvEEEEvNT_6ParamsE --------------------------
	.section	.nv.info._ZN7cutlass13device_kernelINS_4gemm6kernel13GemmUniversalIN4cute5tupleIJiiiiEEENS1_10collective13CollectiveMmaINS1_37MainloopSm90TmaGmmaWarpSpecializedFP8ILi8ENS5_IJNS4_1CILi1EEESB_SB_EEENS1_35KernelTmaWarpSpecializedCooperativeEEENS5_IJNSA_ILi256EEENSA_ILi128EEENSA_ILi64EEEEEENS_12float_e4m3_tENS5_IJlSB_lEEESJ_SK_NS4_8TiledMMAINS4_8MMA_AtomIJNS4_4SM904GMMA31MMA_64x128x32_F32E4M3E4M3_SS_TNILNSO_7ScaleInE1ELSQ_1EEEEEENS4_6LayoutINS5_IJNSA_ILi2EEESB_SB_EEENS5_IJSB_NSA_ILi0EEESW_EEEEENS5_IJNS4_10UnderscoreESZ_SZ_EEEEENS4_13SM90_TMA_LOADENS4_14ComposedLayoutINS4_7SwizzleILi2ELi4ELi3EEENS4_18smem_ptr_flag_bitsILi8EEENST_INS5_IJNSA_ILi8EEESH_EEENS5_IJSH_SB_EEEEEEEvNS4_8identityES12_S1C_vS1D_EENS_8epilogue10collective18CollectiveEpilogueINS1F_22Sm90TmaWarpSpecializedILi4ELi2ELi16ELb0ELb0EEEJSI_NS5_IJSG_NSA_ILi32EEEEEESJ_SK_SJ_SK_NS1F_6fusion15FusionCallbacksIS1J_NS1M_13LinCombEltActINS1F_6thread7SigmoidESJ_fSJ_fLNS_15FloatRoundStyleE2EEESI_S1L_JEEES12_NS13_INS14_ILi1ELi4ELi3EEES17_NST_INS5_IJS18_S1K_EEENS5_IJS1K_SB_EEEEEEENS4_39AutoVectorizingCopyWithAssumedAlignmentILi128EEENS4_14SM90_TMA_STOREES1Y_S20_NS4_9Copy_AtomIJNS4_17SM90_U32x4_STSM_NENS_6half_tEEEEvEEEvvEEEEvNT_6ParamsE,"",@"SHT_CUDA_INFO"
	.sectionflags	@""
	.align	4


	//----- nvinfo : EIATTR_CUDA_API_VERSION
	.align		4
        /*0000*/ 	.byte	0x04, 0x37
        /*0002*/ 	.short	(.L_24 - .L_23)
.L_23:
        /*0004*/ 	.word	0x00000082


	//----- nvinfo : EIATTR_KPARAM_INFO
	.align		4
.L_24:
        /*0008*/ 	.byte	0x04, 0x17
        /*000a*/ 	.short	(.L_26 - .L_25)
.L_25:
        /*000c*/ 	.word	0x00000000
        /*0010*/ 	.short	0x0000
        /*0012*/ 	.short	0x0070
        /*0014*/ 	.byte	0x00, 0xf0, 0x01, 0x1c


	//----- nvinfo : EIATTR_SPARSE_MMA_MASK
	.align		4
.L_26:
        /*0018*/ 	.byte	0x03, 0x50
        /*001a*/ 	.short	0x0000


	//----- nvinfo : EIATTR_MAXREG_COUNT
	.align		4
        /*001c*/ 	.byte	0x03, 0x1b
        /*001e*/ 	.short	0x00a8


	//----- nvinfo : EIATTR_NUM_BARRIERS
	.align		4
        /*0020*/ 	.byte	0x02, 0x4c
        /*0022*/ 	.byte	0x02
	.zero		1


	//----- nvinfo : EIATTR_EXTERNS
	.align		4
        /*0024*/ 	.byte	0x04, 0x0f
        /*0026*/ 	.short	(.L_28 - .L_27)


	//   ....[0]....
	.align		4
.L_27:
        /*0028*/ 	.word	index@(__assertfail)


	//----- nvinfo : EIATTR_ANNOTATIONS
	.align		4
.L_28:
        /*002c*/ 	.byte	0x04, 0x55
        /*002e*/ 	.short	(.L_30 - .L_29)


	//   ....[0]....
.L_29:
        /*0030*/ 	.word	0x00000001
        /*0034*/ 	.byte	0xd0, 0x0a, 0x00, 0x00, 0x01, 0x00, 0x00, 0x00, 0xf0, 0x0a, 0x00, 0x00, 0x01, 0x00, 0x00, 0x00
        /* <DEDUP_REMOVED lines=232> */
        /*0ec4*/ 	.byte	0x50, 0x9b, 0x01, 0x00


	//----- nvinfo : EIATTR_MERCURY_ISA_VERSION
	.align		4
.L_30:
        /*0ec8*/ 	.byte	0x03, 0x5f
        /*0eca*/ 	.short	0x0101


	//----- nvinfo : EIATTR_INT_WARP_WIDE_INSTR_OFFSETS
	.align		4
        /*0ecc*/ 	.byte	0x04, 0x31
        /*0ece*/ 	.short	(.L_32 - .L_31)


	//   ....[0]....
.L_31:
        /*0ed0*/ 	.word	0x00000940


	//   ....[1]....
        /*0ed4*/ 	.word	0x00000950


	//   ....[2]....
        /*0ed8*/ 	.word	0x000009f0


	//----- nvinfo : EIATTR_COOP_GROUP_MASK_REGIDS
	.align		4
.L_32:
        /*0edc*/ 	.byte	0x04, 0x29
        /*0ede*/ 	.short	(.L_34 - .L_33)


	//   ....[0]....
.L_33:
        /*0ee0*/ 	.word	0xffffffff


	//   ....[1]....
        /*0ee4*/ 	.word	0xffffffff


	//   ....[2]....
        /*0ee8*/ 	.word	0xffffffff


	//   ....[3]....
        /*0eec*/ 	.word	0xffffffff


	//   ....[4]....
        /*0ef0*/ 	.word	0xffffffff


	//   ....[5]....
        /*0ef4*/ 	.word	0xffffffff


	//----- nvinfo : EIATTR_COOP_GROUP_INSTR_OFFSETS
	.align		4
.L_34:
        /*0ef8*/ 	.byte	0x04, 0x28
        /*0efa*/ 	.short	(.L_36 - .L_35)


	//   ....[0]....
.L_35:
        /*0efc*/ 	.word	0x00000080


	//   ....[1]....
        /*0f00*/ 	.word	0x00000090


	//   ....[2]....
        /*0f04*/ 	.word	0x00000450


	//   ....[3]....
        /*0f08*/ 	.word	0x00000690


	//   ....[4]....
        /*0f0c*/ 	.word	0x00000840


	//   ....[5]....
        /*0f10*/ 	.word	0x00001810


	//----- nvinfo : EIATTR_REG_RECONFIG
	.align		4
.L_36:
        /*0f14*/ 	.byte	0x01, 0x54
	.zero		2


	//----- nvinfo : EIATTR_SYSCALL_OFFSETS
	.align		4
        /*0f18*/ 	.byte	0x04, 0x46
        /*0f1a*/ 	.short	(.L_38 - .L_37)


	//   ....[0]....
.L_37:
        /*0f1c*/ 	.word	0x00005800


	//   ....[1]....
        /*0f20*/ 	.word	0x00005940


	//----- nvinfo : EIATTR_MBARRIER_INSTR_OFFSETS
	.align		4
.L_38:
        /*0f24*/ 	.byte	0x04, 0x39
        /*0f26*/ 	.short	(.L_40 - .L_39)


	//   ....[0]....
.L_39:
        /*0f28*/ 	.word	0x00000570
        /*0f2c*/ 	.word	0x000000ff
        /*0f30*/ 	.word	0x00000000
        /*0f34*/ 	.short	0x0100
        /*0f36*/ 	.byte	0x08
	.zero		1


	//   ....[1]....
        /*0f38*/ 	.word	0x00000580
        /*0f3c*/ 	.word	0x000000ff
        /*0f40*/ 	.word	0x00000040
        /*0f44*/ 	.short	0x0100
        /*0f46*/ 	.byte	0x08
	.zero		1


	//   ....[2]....
        /*0f48*/ 	.word	0x00000590
        /*0f4c*/ 	.word	0x000000ff
        /*0f50*/ 	.word	0x00000008
        /*0f54*/ 	.short	0x0100
        /*0f56*/ 	.byte	0x08
	.zero		1


	//   ....[3]....
        /*0f58*/ 	.word	0x000005a0
        /*0f5c*/ 	.word	0x000000ff
        /*0f60*/ 	.word	0x00000048
        /*0f64*/ 	.short	0x0100
        /*0f66*/ 	.byte	0x08
	.zero		1


	//   ....[4]....
        /*0f68*/ 	.word	0x000005b0
        /*0f6c*/ 	.word	0x000000ff
        /*0f70*/ 	.word	0x00000010
        /*0f74*/ 	.short	0x0100
        /*0f76*/ 	.byte	0x08
	.zero		1


	//   ....[5]....
        /*0f78*/ 	.word	0x000005c0
        /*0f7c*/ 	.word	0x000000ff
        /*0f80*/ 	.word	0x00000050
        /*0f84*/ 	.short	0x0100
        /*0f86*/ 	.byte	0x08
	.zero		1


	//   ....[6]....
        /*0f88*/ 	.word	0x000005d0
        /*0f8c*/ 	.word	0x000000ff
        /*0f90*/ 	.word	0x00000018
        /*0f94*/ 	.short	0x0100
        /*0f96*/ 	.byte	0x08
	.zero		1


	//   ....[7]....
        /*0f98*/ 	.word	0x000005e0
        /*0f9c*/ 	.word	0x000000ff
        /*0fa0*/ 	.word	0x00000058
        /*0fa4*/ 	.short	0x0100
        /*0fa6*/ 	.byte	0x08
	.zero		1


	//   ....[8]....
        /*0fa8*/ 	.word	0x000005f0
        /*0fac*/ 	.word	0x000000ff
        /*0fb0*/ 	.word	0x00000020
        /*0fb4*/ 	.short	0x0100
        /*0fb6*/ 	.byte	0x08
	.zero		1


	//   ....[9]....
        /*0fb8*/ 	.word	0x00000600
        /*0fbc*/ 	.word	0x000000ff
        /*0fc0*/ 	.word	0x00000060
        /*0fc4*/ 	.short	0x0100
        /*0fc6*/ 	.byte	0x08
	.zero		1


	//   ....[10]....
        /*0fc8*/ 	.word	0x00000610
        /*0fcc*/ 	.word	0x000000ff
        /*0fd0*/ 	.word	0x00000028
        /*0fd4*/ 	.short	0x0100
        /*0fd6*/ 	.byte	0x08
	.zero		1


	//   ....[11]....
        /*0fd8*/ 	.word	0x00000620
        /*0fdc*/ 	.word	0x000000ff
        /*0fe0*/ 	.word	0x00000068
        /*0fe4*/ 	.short	0x0100
        /*0fe6*/ 	.byte	0x08
	.zero		1


	//   ....[12]....
        /*0fe8*/ 	.word	0x00000630
        /*0fec*/ 	.word	0x000000ff
        /*0ff0*/ 	.word	0x00000030
        /*0ff4*/ 	.short	0x0100
        /*0ff6*/ 	.byte	0x08
	.zero		1


	//   ....[13]....
        /*0ff8*/ 	.word	0x00000640
        /*0ffc*/ 	.word	0x000000ff
        /*1000*/ 	.word	0x00000070
        /*1004*/ 	.short	0x0100
        /*1006*/ 	.byte	0x08
	.zero		1


	//   ....[14]....
        /*1008*/ 	.word	0x00000650
        /*100c*/ 	.word	0x000000ff
        /*1010*/ 	.word	0x00000038
        /*1014*/ 	.short	0x0100
        /*1016*/ 	.byte	0x08
	.zero		1


	//   ....[15]....
        /*1018*/ 	.word	0x00000660
        /*101c*/ 	.word	0x000000ff
        /*1020*/ 	.word	0x00000078
        /*1024*/ 	.short	0x0100
        /*1026*/ 	.byte	0x08
	.zero		1


	//   ....[16]....
        /*1028*/ 	.word	0x000007b0
        /*102c*/ 	.word	0x000000ff
        /*1030*/ 	.word	0x00000080
        /*1034*/ 	.short	0x0100
        /*1036*/ 	.byte	0x08
	.zero		1


	//   ....[17]....
        /*1038*/ 	.word	0x000007c0
        /*103c*/ 	.word	0x000000ff
        /*1040*/ 	.word	0x000000a0
        /*1044*/ 	.short	0x0100
        /*1046*/ 	.byte	0x08
	.zero		1


	//   ....[18]....
        /*1048*/ 	.word	0x000007d0
        /*104c*/ 	.word	0x000000ff
        /*1050*/ 	.word	0x00000088
        /*1054*/ 	.short	0x0100
        /*1056*/ 	.byte	0x08
	.zero		1


	//   ....[19]....
        /*1058*/ 	.word	0x000007e0
        /*105c*/ 	.word	0x000000ff
        /*1060*/ 	.word	0x000000a8
        /*1064*/ 	.short	0x0100
        /*1066*/ 	.byte	0x08
	.zero		1


	//   ....[20]....
        /*1068*/ 	.word	0x000007f0
        /*106c*/ 	.word	0x000000ff
        /*1070*/ 	.word	0x00000090
        /*1074*/ 	.short	0x0100
        /*1076*/ 	.byte	0x08
	.zero		1


	//   ....[21]....
        /*1078*/ 	.word	0x00000800
        /*107c*/ 	.word	0x000000ff
        /*1080*/ 	.word	0x000000b0
        /*1084*/ 	.short	0x0100
        /*1086*/ 	.byte	0x08
	.zero		1


	//   ....[22]....
        /*1088*/ 	.word	0x00000810
        /*108c*/ 	.word	0x000000ff
        /*1090*/ 	.word	0x00000098
        /*1094*/ 	.short	0x0100
        /*1096*/ 	.byte	0x08
	.zero		1


	//   ....[23]....
        /*1098*/ 	.word	0x00000820
        /*109c*/ 	.word	0x000000ff
        /*10a0*/ 	.word	0x000000b8
        /*10a4*/ 	.short	0x0100
        /*10a6*/ 	.byte	0x08
	.zero		1


	//   ....[24]....
        /*10a8*/ 	.word	0x00000a90
        /*10ac*/ 	.word	0x000000ff
        /*10b0*/ 	.word	0x000000c0
        /*10b4*/ 	.short	0x0100
        /*10b6*/ 	.byte	0x08
	.zero		1


	//   ....[25]....
        /*10b8*/ 	.word	0x00000b30
        /*10bc*/ 	.word	0x000000ff
        /*10c0*/ 	.word	0x000000c8
        /*10c4*/ 	.short	0x0100
        /*10c6*/ 	.byte	0x08
	.zero		1


	//   ....[26]....
        /*10c8*/ 	.word	0x00002090
        /*10cc*/ 	.word	0x000000ff
        /*10d0*/ 	.word	0x00000000
        /*10d4*/ 	.short	0x010a
        /*10d6*/ 	.byte	0x04
	.zero		1


	//   ....[27]....
        /*10d8*/ 	.word	0x000020d0
        /*10dc*/ 	.word	0x000000ff
        /*10e0*/ 	.word	0x00000000
        /*10e4*/ 	.short	0x010a
        /*10e6*/ 	.byte	0x04
	.zero		1


	//   ....[28]....
        /*10e8*/ 	.word	0x00003500
        /*10ec*/ 	.word	0x000000ff
        /*10f0*/ 	.word	0x00000000
        /*10f4*/ 	.short	0x010a
        /*10f6*/ 	.byte	0x08
	.zero		1


	//   ....[29]....
        /*10f8*/ 	.word	0x00003540
        /*10fc*/ 	.word	0x000000ff
        /*1100*/ 	.word	0x00000000
        /*1104*/ 	.short	0x010a
        /*1106*/ 	.byte	0x08
	.zero		1


	//   ....[30]....
        /*1108*/ 	.word	0x00004680
        /*110c*/ 	.word	0x000000ff
        /*1110*/ 	.word	0x00000000
        /*1114*/ 	.short	0x0101
        /*1116*/ 	.byte	0x06
	.zero		1


	//   ....[31]....
        /*1118*/ 	.word	0x00005650
        /*111c*/ 	.word	0x000000ff
        /*1120*/ 	.word	0x00000000
        /*1124*/ 	.short	0x0101
        /*1126*/ 	.byte	0x04
	.zero		1


	//   ....[32]....
        /*1128*/ 	.word	0x00005e30
        /*112c*/ 	.word	0x0000000d
        /*1130*/ 	.word	0x00000080
        /*1134*/ 	.short	0x010a
        /*1136*/ 	.byte	0x3f
	.zero		1


	//   ....[33]....
        /*1138*/ 	.word	0x00006140
        /*113c*/ 	.word	0x00000000
        /*1140*/ 	.word	0x00000000
        /*1144*/ 	.short	0x0101
        /*1146*/ 	.byte	0x3f
	.zero		1


	//   ....[34]....
        /*1148*/ 	.word	0x00008080
        /*114c*/ 	.word	0x0000000e
        /*1150*/ 	.word	0x00000080
        /*1154*/ 	.short	0x010a
        /*1156*/ 	.byte	0x3f
	.zero		1


	//   ....[35]....
        /*1158*/ 	.word	0x000082b0
        /*115c*/ 	.word	0x00000000
        /*1160*/ 	.word	0x00000000
        /*1164*/ 	.short	0x0101
        /*1166*/ 	.byte	0x3f
	.zero		1


	//   ....[36]....
        /*1168*/ 	.word	0x0000a100
        /*116c*/ 	.word	0x0000000d
        /*1170*/ 	.word	0x00000080
        /*1174*/ 	.short	0x010a
        /*1176*/ 	.byte	0x3f
	.zero		1


	//   ....[37]....
        /*1178*/ 	.word	0x0000a330
        /*117c*/ 	.word	0x00000000
        /*1180*/ 	.word	0x00000000
        /*1184*/ 	.short	0x0101
        /*1186*/ 	.byte	0x3f
	.zero		1


	//   ....[38]....
        /*1188*/ 	.word	0x0000c160
        /*118c*/ 	.word	0x00000000
        /*1190*/ 	.word	0x00000080
        /*1194*/ 	.short	0x010a
        /*1196*/ 	.byte	0x3f
	.zero		1


	//   ....[39]....
        /*1198*/ 	.word	0x0000c3e0
        /*119c*/ 	.word	0x00000000
        /*11a0*/ 	.word	0x00000000
        /*11a4*/ 	.short	0x0101
        /*11a6*/ 	.byte	0x3f
	.zero		1


	//   ....[40]....
        /*11a8*/ 	.word	0x0000e2f0
        /*11ac*/ 	.word	0x00000000
        /*11b0*/ 	.word	0x00000080
        /*11b4*/ 	.short	0x010a
        /*11b6*/ 	.byte	0x3f
	.zero		1


	//   ....[41]....
        /*11b8*/ 	.word	0x0000e570
        /*11bc*/ 	.word	0x00000000
        /*11c0*/ 	.word	0x00000000
        /*11c4*/ 	.short	0x0101
        /*11c6*/ 	.byte	0x3f
	.zero		1


	//   ....[42]....
        /*11c8*/ 	.word	0x000103b0
        /*11cc*/ 	.word	0x00000000
        /*11d0*/ 	.word	0x00000080
        /*11d4*/ 	.short	0x010a
        /*11d6*/ 	.byte	0x3f
	.zero		1


	//   ....[43]....
        /*11d8*/ 	.word	0x00010630
        /*11dc*/ 	.word	0x00000000
        /*11e0*/ 	.word	0x00000000
        /*11e4*/ 	.short	0x0101
        /*11e6*/ 	.byte	0x3f
	.zero		1


	//   ....[44]....
        /*11e8*/ 	.word	0x00012570
        /*11ec*/ 	.word	0x00000000
        /*11f0*/ 	.word	0x00000080
        /*11f4*/ 	.short	0x010a
        /*11f6*/ 	.byte	0x3f
	.zero		1


	//   ....[45]....
        /*11f8*/ 	.word	0x000127f0
        /*11fc*/ 	.word	0x00000000
        /*1200*/ 	.word	0x00000000
        /*1204*/ 	.short	0x0101
        /*1206*/ 	.byte	0x3f
	.zero		1


	//   ....[46]....
        /*1208*/ 	.word	0x00014630
        /*120c*/ 	.word	0x00000003
        /*1210*/ 	.word	0x00000080
        /*1214*/ 	.short	0x010a
        /*1216*/ 	.byte	0x3f
	.zero		1


	//   ....[47]....
        /*1218*/ 	.word	0x00014890
        /*121c*/ 	.word	0x00000000
        /*1220*/ 	.word	0x00000000
        /*1224*/ 	.short	0x0101
        /*1226*/ 	.byte	0x3f
	.zero		1


	//   ....[48]....
        /*1228*/ 	.word	0x00017570
        /*122c*/ 	.word	0x000000ff
        /*1230*/ 	.word	0x000000c8
        /*1234*/ 	.short	0x010a
        /*1236*/ 	.byte	0x04
	.zero		1


	//   ....[49]....
        /*1238*/ 	.word	0x00017970
        /*123c*/ 	.word	0x000000ff
        /*1240*/ 	.word	0x000000a0
        /*1244*/ 	.short	0x010a
        /*1246*/ 	.byte	0x0d
	.zero		1


	//   ....[50]....
        /*1248*/ 	.word	0x00017a60
        /*124c*/ 	.word	0x000000ff
        /*1250*/ 	.word	0x00000080
        /*1254*/ 	.short	0x010b
        /*1256*/ 	.byte	0x0d
	.zero		1


	//   ....[51]....
        /*1258*/ 	.word	0x00017ac0
        /*125c*/ 	.word	0x000000ff
        /*1260*/ 	.word	0x00000000
        /*1264*/ 	.short	0x0101
        /*1266*/ 	.byte	0x10
	.zero		1


	//   ....[52]....
        /*1268*/ 	.word	0x00017af0
        /*126c*/ 	.word	0x000000ff
        /*1270*/ 	.word	0x000000a8
        /*1274*/ 	.short	0x010a
        /*1276*/ 	.byte	0x0d
	.zero		1


	//   ....[53]....
        /*1278*/ 	.word	0x00017c00
        /*127c*/ 	.word	0x000000ff
        /*1280*/ 	.word	0x00000088
        /*1284*/ 	.short	0x010b
        /*1286*/ 	.byte	0x0d
	.zero		1


	//   ....[54]....
        /*1288*/ 	.word	0x00017c70
        /*128c*/ 	.word	0x000000ff
        /*1290*/ 	.word	0x00000000
        /*1294*/ 	.short	0x0101
        /*1296*/ 	.byte	0x14
	.zero		1


	//   ....[55]....
        /*1298*/ 	.word	0x00017ca0
        /*129c*/ 	.word	0x000000ff
        /*12a0*/ 	.word	0x000000b0
        /*12a4*/ 	.short	0x010a
        /*12a6*/ 	.byte	0x0d
	.zero		1


	//   ....[56]....
        /*12a8*/ 	.word	0x00017da0
        /*12ac*/ 	.word	0x000000ff
        /*12b0*/ 	.word	0x00000090
        /*12b4*/ 	.short	0x010b
        /*12b6*/ 	.byte	0x0d
	.zero		1


	//   ....[57]....
        /*12b8*/ 	.word	0x00017e00
        /*12bc*/ 	.word	0x000000ff
        /*12c0*/ 	.word	0x00000000
        /*12c4*/ 	.short	0x0101
        /*12c6*/ 	.byte	0x15
	.zero		1


	//   ....[58]....
        /*12c8*/ 	.word	0x00017e30
        /*12cc*/ 	.word	0x000000ff
        /*12d0*/ 	.word	0x000000b8
        /*12d4*/ 	.short	0x010a
        /*12d6*/ 	.byte	0x0d
	.zero		1


	//   ....[59]....
        /*12d8*/ 	.word	0x00017f30
        /*12dc*/ 	.word	0x000000ff
        /*12e0*/ 	.word	0x00000098
        /*12e4*/ 	.short	0x010b
        /*12e6*/ 	.byte	0x0d
	.zero		1


	//   ....[60]....
        /*12e8*/ 	.word	0x00017fa0
        /*12ec*/ 	.word	0x000000ff
        /*12f0*/ 	.word	0x00000000
        /*12f4*/ 	.short	0x0101
        /*12f6*/ 	.byte	0x1d
	.zero		1


	//   ....[61]....
        /*12f8*/ 	.word	0x00017fe0
        /*12fc*/ 	.word	0x000000ff
        /*1300*/ 	.word	0x000000a0
        /*1304*/ 	.short	0x010a
        /*1306*/ 	.byte	0x0d
	.zero		1


	//   ....[62]....
        /*1308*/ 	.word	0x000180d0
        /*130c*/ 	.word	0x000000ff
        /*1310*/ 	.word	0x00000080
        /*1314*/ 	.short	0x010b
        /*1316*/ 	.byte	0x0d
	.zero		1


	//   ....[63]....
        /*1318*/ 	.word	0x00018110
        /*131c*/ 	.word	0x000000ff
        /*1320*/ 	.word	0x00000000
        /*1324*/ 	.short	0x0101
        /*1326*/ 	.byte	0x10
	.zero		1


	//   ....[64]....
        /*1328*/ 	.word	0x00018140
        /*132c*/ 	.word	0x000000ff
        /*1330*/ 	.word	0x000000a8
        /*1334*/ 	.short	0x010a
        /*1336*/ 	.byte	0x0d
	.zero		1


	//   ....[65]....
        /*1338*/ 	.word	0x00018240
        /*133c*/ 	.word	0x000000ff
        /*1340*/ 	.word	0x00000088
        /*1344*/ 	.short	0x010b
        /*1346*/ 	.byte	0x0d
	.zero		1


	//   ....[66]....
        /*1348*/ 	.word	0x00018280
        /*134c*/ 	.word	0x000000ff
        /*1350*/ 	.word	0x00000000
        /*1354*/ 	.short	0x0101
        /*1356*/ 	.byte	0x14
	.zero		1


	//   ....[67]....
        /*1358*/ 	.word	0x000182c0
        /*135c*/ 	.word	0x000000ff
        /*1360*/ 	.word	0x000000b0
        /*1364*/ 	.short	0x010a
        /*1366*/ 	.byte	0x0d
	.zero		1


	//   ....[68]....
        /*1368*/ 	.word	0x000183a0
        /*136c*/ 	.word	0x000000ff
        /*1370*/ 	.word	0x00000090
        /*1374*/ 	.short	0x010b
        /*1376*/ 	.byte	0x0d
	.zero		1


	//   ....[69]....
        /*1378*/ 	.word	0x000183e0
        /*137c*/ 	.word	0x000000ff
        /*1380*/ 	.word	0x00000000
        /*1384*/ 	.short	0x0101
        /*1386*/ 	.byte	0x15
	.zero		1


	//   ....[70]....
        /*1388*/ 	.word	0x00018410
        /*138c*/ 	.word	0x000000ff
        /*1390*/ 	.word	0x000000b8
        /*1394*/ 	.short	0x010a
        /*1396*/ 	.byte	0x0d
	.zero		1


	//   ....[71]....
        /*1398*/ 	.word	0x00018510
        /*139c*/ 	.word	0x000000ff
        /*13a0*/ 	.word	0x00000098
        /*13a4*/ 	.short	0x010b
        /*13a6*/ 	.byte	0x0d
	.zero		1


	//   ....[72]....
        /*13a8*/ 	.word	0x00018560
        /*13ac*/ 	.word	0x000000ff
        /*13b0*/ 	.word	0x00000000
        /*13b4*/ 	.short	0x0101
        /*13b6*/ 	.byte	0x1d
	.zero		1


	//   ....[73]....
        /*13b8*/ 	.word	0x00018c80
        /*13bc*/ 	.word	0x00000000
        /*13c0*/ 	.word	0x000000a0
        /*13c4*/ 	.short	0x010a
        /*13c6*/ 	.byte	0x3f
	.zero		1


	//   ....[74]....
        /*13c8*/ 	.word	0x00018cc0
        /*13cc*/ 	.word	0x00000000
        /*13d0*/ 	.word	0x000000a8
        /*13d4*/ 	.short	0x010a
        /*13d6*/ 	.byte	0x3f
	.zero		1


	//   ....[75]....
        /*13d8*/ 	.word	0x00018d00
        /*13dc*/ 	.word	0x00000000
        /*13e0*/ 	.word	0x000000b0
        /*13e4*/ 	.short	0x010a
        /*13e6*/ 	.byte	0x3f
	.zero		1


	//   ....[76]....
        /*13e8*/ 	.word	0x00018d60
        /*13ec*/ 	.word	0x00000000
        /*13f0*/ 	.word	0x000000b8
        /*13f4*/ 	.short	0x010a
        /*13f6*/ 	.byte	0x3f
	.zero		1


	//   ....[77]....
        /*13f8*/ 	.word	0x000190c0
        /*13fc*/ 	.word	0x0000000f
        /*1400*/ 	.word	0x00000040
        /*1404*/ 	.short	0x010a
        /*1406*/ 	.byte	0x3f
	.zero		1


	//   ....[78]....
        /*1408*/ 	.word	0x00019470
        /*140c*/ 	.word	0x00000003
        /*1410*/ 	.word	0x000000c8
        /*1414*/ 	.short	0x0101
        /*1416*/ 	.byte	0x3f
	.zero		1


	//   ....[79]....
        /*1418*/ 	.word	0x00019c10
        /*141c*/ 	.word	0x00000007
        /*1420*/ 	.word	0x00000000
        /*1424*/ 	.short	0x010a
        /*1426*/ 	.byte	0x3f
	.zero		1


	//   ....[80]....
        /*1428*/ 	.word	0x00019c90
        /*142c*/ 	.word	0x00000009
        /*1430*/ 	.word	0x00000000
        /*1434*/ 	.short	0x010a
        /*1436*/ 	.byte	0x3f
	.zero		1


	//   ....[81]....
        /*1438*/ 	.word	0x00019d20
        /*143c*/ 	.word	0x00000006
        /*1440*/ 	.word	0x00000000
        /*1444*/ 	.short	0x010a
        /*1446*/ 	.byte	0x3f
	.zero		1


	//   ....[82]....
        /*1448*/ 	.word	0x00019db0
        /*144c*/ 	.word	0x00000009
        /*1450*/ 	.word	0x00000000
        /*1454*/ 	.short	0x010a
        /*1456*/ 	.byte	0x3f
	.zero		1


	//   ....[83]....
        /*1458*/ 	.word	0x00019e40
        /*145c*/ 	.word	0x00000006
        /*1460*/ 	.word	0x00000000
        /*1464*/ 	.short	0x010a
        /*1466*/ 	.byte	0x3f
	.zero		1


	//   ....[84]....
        /*1468*/ 	.word	0x00019ed0
        /*146c*/ 	.word	0x00000009
        /*1470*/ 	.word	0x00000000
        /*1474*/ 	.short	0x010a
        /*1476*/ 	.byte	0x3f
	.zero		1


	//   ....[85]....
        /*1478*/ 	.word	0x00019f60
        /*147c*/ 	.word	0x00000006
        /*1480*/ 	.word	0x00000000
        /*1484*/ 	.short	0x010a
        /*1486*/ 	.byte	0x3f
	.zero		1


	//   ....[86]....
        /*1488*/ 	.word	0x00019ff0
        /*148c*/ 	.word	0x00000003
        /*1490*/ 	.word	0x00000000
        /*1494*/ 	.short	0x010a
        /*1496*/ 	.byte	0x3f
	.zero		1


	//   ....[87]....
        /*1498*/ 	.word	0x0001a060
        /*149c*/ 	.word	0x00000003
        /*14a0*/ 	.word	0x00000000
        /*14a4*/ 	.short	0x010a
        /*14a6*/ 	.byte	0x3f
	.zero		1


	//   ....[88]....
        /*14a8*/ 	.word	0x0001a0c0
        /*14ac*/ 	.word	0x00000007
        /*14b0*/ 	.word	0x00000000
        /*14b4*/ 	.short	0x010a
        /*14b6*/ 	.byte	0x3f
	.zero		1


	//   ....[89]....
        /*14b8*/ 	.word	0x0001a110
        /*14bc*/ 	.word	0x0000000d
        /*14c0*/ 	.word	0x00000080
        /*14c4*/ 	.short	0x010a
        /*14c6*/ 	.byte	0x3f
	.zero		1


	//   ....[90]....
        /*14c8*/ 	.word	0x0001a160
        /*14cc*/ 	.word	0x0000000e
        /*14d0*/ 	.word	0x00000080
        /*14d4*/ 	.short	0x010a
        /*14d6*/ 	.byte	0x3f
	.zero		1


	//   ....[91]....
        /*14d8*/ 	.word	0x0001a1b0
        /*14dc*/ 	.word	0x0000000d
        /*14e0*/ 	.word	0x00000080
        /*14e4*/ 	.short	0x010a
        /*14e6*/ 	.byte	0x3f
	.zero		1


	//   ....[92]....
        /*14e8*/ 	.word	0x0001a200
        /*14ec*/ 	.word	0x00000000
        /*14f0*/ 	.word	0x00000080
        /*14f4*/ 	.short	0x010a
        /*14f6*/ 	.byte	0x3f
	.zero		1


	//   ....[93]....
        /*14f8*/ 	.word	0x0001a250
        /*14fc*/ 	.word	0x00000000
        /*1500*/ 	.word	0x00000080
        /*1504*/ 	.short	0x010a
        /*1506*/ 	.byte	0x3f
	.zero		1


	//   ....[94]....
        /*1508*/ 	.word	0x0001a2a0
        /*150c*/ 	.word	0x00000000
        /*1510*/ 	.word	0x00000080
        /*1514*/ 	.short	0x010a
        /*1516*/ 	.byte	0x3f
	.zero		1


	//   ....[95]....
        /*1518*/ 	.word	0x0001a2f0
        /*151c*/ 	.word	0x00000000
        /*1520*/ 	.word	0x00000080
        /*1524*/ 	.short	0x010a
        /*1526*/ 	.byte	0x3f
	.zero		1


	//   ....[96]....
        /*1528*/ 	.word	0x0001a340
        /*152c*/ 	.word	0x00000003
        /*1530*/ 	.word	0x00000080
        /*1534*/ 	.short	0x010a
        /*1536*/ 	.byte	0x3f
	.zero		1


	//   ....[97]....
        /*1538*/ 	.word	0x0001a3a0
        /*153c*/ 	.word	0x00000007
        /*1540*/ 	.word	0x000000c8
        /*1544*/ 	.short	0x010a
        /*1546*/ 	.byte	0x3f
	.zero		1


	//   ....[98]....
        /*1548*/ 	.word	0x0001a400
        /*154c*/ 	.word	0x00000003
        /*1550*/ 	.word	0x000000a0
        /*1554*/ 	.short	0x010a
        /*1556*/ 	.byte	0x3f
	.zero		1


	//   ....[99]....
        /*1558*/ 	.word	0x0001a460
        /*155c*/ 	.word	0x00000003
        /*1560*/ 	.word	0x000000a8
        /*1564*/ 	.short	0x010a
        /*1566*/ 	.byte	0x3f
	.zero		1


	//   ....[100]....
        /*1568*/ 	.word	0x0001a4c0
        /*156c*/ 	.word	0x00000003
        /*1570*/ 	.word	0x000000b0
        /*1574*/ 	.short	0x010a
        /*1576*/ 	.byte	0x3f
	.zero		1


	//   ....[101]....
        /*1578*/ 	.word	0x0001a520
        /*157c*/ 	.word	0x00000003
        /*1580*/ 	.word	0x000000b8
        /*1584*/ 	.short	0x010a
        /*1586*/ 	.byte	0x3f
	.zero		1


	//   ....[102]....
        /*1588*/ 	.word	0x0001a580
        /*158c*/ 	.word	0x00000003
        /*1590*/ 	.word	0x000000a0
        /*1594*/ 	.short	0x010a
        /*1596*/ 	.byte	0x3f
	.zero		1


	//   ....[103]....
        /*1598*/ 	.word	0x0001a5e0
        /*159c*/ 	.word	0x00000003
        /*15a0*/ 	.word	0x000000a8
        /*15a4*/ 	.short	0x010a
        /*15a6*/ 	.byte	0x3f
	.zero		1


	//   ....[104]....
        /*15a8*/ 	.word	0x0001a640
        /*15ac*/ 	.word	0x00000003
        /*15b0*/ 	.word	0x000000b0
        /*15b4*/ 	.short	0x010a
        /*15b6*/ 	.byte	0x3f
	.zero		1


	//   ....[105]....
        /*15b8*/ 	.word	0x0001a6a0
        /*15bc*/ 	.word	0x00000003
        /*15c0*/ 	.word	0x000000b8
        /*15c4*/ 	.short	0x010a
        /*15c6*/ 	.byte	0x3f
	.zero		1


	//   ....[106]....
        /*15c8*/ 	.word	0x0001a6f0
        /*15cc*/ 	.word	0x00000000
        /*15d0*/ 	.word	0x000000a0
        /*15d4*/ 	.short	0x010a
        /*15d6*/ 	.byte	0x3f
	.zero		1


	//   ....[107]....
        /*15d8*/ 	.word	0x0001a740
        /*15dc*/ 	.word	0x00000000
        /*15e0*/ 	.word	0x000000a8
        /*15e4*/ 	.short	0x010a
        /*15e6*/ 	.byte	0x3f
	.zero		1


	//   ....[108]....
        /*15e8*/ 	.word	0x0001a790
        /*15ec*/ 	.word	0x00000000
        /*15f0*/ 	.word	0x000000b0
        /*15f4*/ 	.short	0x010a
        /*15f6*/ 	.byte	0x3f
	.zero		1


	//   ....[109]....
        /*15f8*/ 	.word	0x0001a860
        /*15fc*/ 	.word	0x0000000f
        /*1600*/ 	.word	0x00000040
        /*1604*/ 	.short	0x010a
        /*1606*/ 	.byte	0x3f
	.zero		1


	//   ....[110]....
        /*1608*/ 	.word	0x0001a930
        /*160c*/ 	.word	0x00000007
        /*1610*/ 	.word	0x00000000
        /*1614*/ 	.short	0x010a
        /*1616*/ 	.byte	0x3f
	.zero		1


	//   ....[111]....
        /*1618*/ 	.word	0x0001a980
        /*161c*/ 	.word	0x00000009
        /*1620*/ 	.word	0x00000000
        /*1624*/ 	.short	0x010a
        /*1626*/ 	.byte	0x3f
	.zero		1


	//   ....[112]....
        /*1628*/ 	.word	0x0001a9d0
        /*162c*/ 	.word	0x00000006
        /*1630*/ 	.word	0x00000000
        /*1634*/ 	.short	0x010a
        /*1636*/ 	.byte	0x3f
	.zero		1


	//   ....[113]....
        /*1638*/ 	.word	0x0001aa20
        /*163c*/ 	.word	0x00000009
        /*1640*/ 	.word	0x00000000
        /*1644*/ 	.short	0x010a
        /*1646*/ 	.byte	0x3f
	.zero		1


	//   ....[114]....
        /*1648*/ 	.word	0x0001aa70
        /*164c*/ 	.word	0x00000006
        /*1650*/ 	.word	0x00000000
        /*1654*/ 	.short	0x010a
        /*1656*/ 	.byte	0x3f
	.zero		1


	//   ....[115]....
        /*1658*/ 	.word	0x0001aac0
        /*165c*/ 	.word	0x00000009
        /*1660*/ 	.word	0x00000000
        /*1664*/ 	.short	0x010a
        /*1666*/ 	.byte	0x3f
	.zero		1


	//   ....[116]....
        /*1668*/ 	.word	0x0001ab10
        /*166c*/ 	.word	0x00000006
        /*1670*/ 	.word	0x00000000
        /*1674*/ 	.short	0x010a
        /*1676*/ 	.byte	0x3f
	.zero		1


	//----- nvinfo : EIATTR_NUM_MBARRIERS
	.align		4
.L_40:
        /*1678*/ 	.byte	0x03, 0x38
        /*167a*/ 	.short	0x001a


	//----- nvinfo : EIATTR_EXIT_INSTR_OFFSETS
	.align		4
        /*167c*/ 	.byte	0x04, 0x1c
        /*167e*/ 	.short	(.L_42 - .L_41)


	//   ....[0]....
.L_41:
        /*1680*/ 	.word	0x00000bd0


	//   ....[1]....
        /*1684*/ 	.word	0x00001440


	//   ....[2]....
        /*1688*/ 	.word	0x00016e50


	//   ....[3]....
        /*168c*/ 	.word	0x000174d0


	//   ....[4]....
        /*1690*/ 	.word	0x00017500


	//   ....[5]....
        /*1694*/ 	.word	0x00018db0


	//   ....[6]....
        /*1698*/ 	.word	0x0001a040


	//----- nvinfo : EIATTR_MAX_THREADS
	.align		4
.L_42:
        /*169c*/ 	.byte	0x04, 0x05
        /*169e*/ 	.short	(.L_44 - .L_43)
.L_43:
        /*16a0*/ 	.word	0x00000180
        /*16a4*/ 	.word	0x00000001
        /*16a8*/ 	.word	0x00000001


	//----- nvinfo : EIATTR_CRS_STACK_SIZE
	.align		4
.L_44:
        /*16ac*/ 	.byte	0x04, 0x1e
        /*16ae*/ 	.short	(.L_46 - .L_45)
.L_45:
        /*16b0*/ 	.word	0x00000000


	//----- nvinfo : EIATTR_CBANK_PARAM_SIZE
	.align		4
.L_46:
        /*16b4*/ 	.byte	0x03, 0x19
        /*16b6*/ 	.short	0x0770


	//----- nvinfo : EIATTR_PARAM_CBANK
	.align		4
        /*16b8*/ 	.byte	0x04, 0x0a
        /*16ba*/ 	.short	(.L_48 - .L_47)
	.align		4
.L_47:
        /*16bc*/ 	.word	index@(.nv.constant0._ZN7cutlass13device_kernelINS_4gemm6kernel13GemmUniversalIN4cute5tupleIJiiiiEEENS1_10collective13CollectiveMmaINS1_37MainloopSm90TmaGmmaWarpSpecializedFP8ILi8ENS5_IJNS4_1CILi1EEESB_SB_EEENS1_35KernelTmaWarpSpecializedCooperativeEEENS5_IJNSA_ILi256EEENSA_ILi128EEENSA_ILi64EEEEEENS_12float_e4m3_tENS5_IJlSB_lEEESJ_SK_NS4_8TiledMMAINS4_8MMA_AtomIJNS4_4SM904GMMA31MMA_64x128x32_F32E4M3E4M3_SS_TNILNSO_7ScaleInE1ELSQ_1EEEEEENS4_6LayoutINS5_IJNSA_ILi2EEESB_SB_EEENS5_IJSB_NSA_ILi0EEESW_EEEEENS5_IJNS4_10UnderscoreESZ_SZ_EEEEENS4_13SM90_TMA_LOADENS4_14ComposedLayoutINS4_7SwizzleILi2ELi4ELi3EEENS4_18smem_ptr_flag_bitsILi8EEENST_INS5_IJNSA_ILi8EEESH_EEENS5_IJSH_SB_EEEEEEEvNS4_8identityES12_S1C_vS1D_EENS_8epilogue10collective18CollectiveEpilogueINS1F_22Sm90TmaWarpSpecializedILi4ELi2ELi16ELb0ELb0EEEJSI_NS5_IJSG_NSA_ILi32EEEEEESJ_SK_SJ_SK_NS1F_6fusion15FusionCallbacksIS1J_NS1M_13LinCombEltActINS1F_6thread7SigmoidESJ_fSJ_fLNS_15FloatRoundStyleE2EEESI_S1L_JEEES12_NS13_INS14_ILi1ELi4ELi3EEES17_NST_INS5_IJS18_S1K_EEENS5_IJS1K_SB_EEEEEEENS4_39AutoVectorizingCopyWithAssumedAlignmentILi128EEENS4_14SM90_TMA_STOREES1Y_S20_NS4_9Copy_AtomIJNS4_17SM90_U32x4_STSM_NENS_6half_tEEEEvEEEvvEEEEvNT_6ParamsE)
        /*16c0*/ 	.short	0x0210
        /*16c2*/ 	.short	0x0770


	//----- nvinfo : EIATTR_SW_WAR
	.align		4
.L_48:
        /*16c4*/ 	.byte	0x04, 0x36
        /*16c6*/ 	.short	(.L_50 - .L_49)
.L_49:
        /*16c8*/ 	.word	0x00000008
.L_50:


//--------------------- .nv.callgraph             --------------------------
	.section	.nv.callgraph,"",@"SHT_CUDA_CALLGRAPH"
	.align	4
	.sectionentsize	8
	.align		4
        /*0000*/ 	.word	0x00000000
	.align		4
        /*0004*/ 	.word	0xffffffff
	.align		4
        /*0008*/ 	.word	index@(_ZN7cutlass13device_kernelINS_4gemm6kernel13GemmUniversalIN4cute5tupleIJiiiiEEENS1_10collective13CollectiveMmaINS1_37MainloopSm90TmaGmmaWarpSpecializedFP8ILi8ENS5_IJNS4_1CILi1EEESB_SB_EEENS1_35KernelTmaWarpSpecializedCooperativeEEENS5_IJNSA_ILi256EEENSA_ILi128EEENSA_ILi64EEEEEENS_12float_e4m3_tENS5_IJlSB_lEEESJ_SK_NS4_8TiledMMAINS4_8MMA_AtomIJNS4_4SM904GMMA31MMA_64x128x32_F32E4M3E4M3_SS_TNILNSO_7ScaleInE1ELSQ_1EEEEEENS4_6LayoutINS5_IJNSA_ILi2EEESB_SB_EEENS5_IJSB_NSA_ILi0EEESW_EEEEENS5_IJNS4_10UnderscoreESZ_SZ_EEEEENS4_13SM90_TMA_LOADENS4_14ComposedLayoutINS4_7SwizzleILi2ELi4ELi3EEENS4_18smem_ptr_flag_bitsILi8EEENST_INS5_IJNSA_ILi8EEESH_EEENS5_IJSH_SB_EEEEEEEvNS4_8identityES12_S1C_vS1D_EENS_8epilogue10collective18CollectiveEpilogueINS1F_22Sm90TmaWarpSpecializedILi4ELi2ELi16ELb0ELb0EEEJSI_NS5_IJSG_NSA_ILi32EEEEEESJ_SK_SJ_SK_NS1F_6fusion15FusionCallbacksIS1J_NS1M_13LinCombEltActINS1F_6thread7SigmoidESJ_fSJ_fLNS_15FloatRoundStyleE2EEESI_S1L_JEEES12_NS13_INS14_ILi1ELi4ELi3EEES17_NST_INS5_IJS18_S1K_EEENS5_IJS1K_SB_EEEEEEENS4_39AutoVectorizingCopyWithAssumedAlignmentILi128EEENS4_14SM90_TMA_STOREES1Y_S20_NS4_9Copy_AtomIJNS4_17SM90_U32x4_STSM_NENS_6half_tEEEEvEEEvvEEEEvNT_6ParamsE)
	.align		4
        /*000c*/ 	.word	index@(__assertfail)
	.align		4
        /*0010*/ 	.word	0x00000000
	.align		4
        /*0014*/ 	.word	0xfffffffe
	.align		4
        /*0018*/ 	.word	0x00000000
	.align		4
        /*001c*/ 	.word	0xfffffffd
	.align		4
        /*0020*/ 	.word	0x00000000
	.align		4
        /*0024*/ 	.word	0xfffffffc


//--------------------- .nv.constant4             --------------------------
	.section	.nv.constant4,"a",@progbits
	.align	8
	.align		8
.nv.constant4:
        /*0000*/ 	.dword	__assertfail
	.align		8
        /*0008*/ 	.dword	__unnamed_1
	.align		8
        /*0010*/ 	.dword	__unnamed_2
	.align		8
        /*0018*/ 	.dword	_ZN39_INTERNAL_11046a79_4_k_cu_d3b14d7c_26734cuda3std3__45__cpo5beginE
	.align		8
        /*0020*/ 	.dword	_ZN39_INTERNAL_11046a79_4_k_cu_d3b14d7c_26734cuda3std3__45__cpo3endE
	.align		8
        /*0028*/ 	.dword	_ZN39_INTERNAL_11046a79_4_k_cu_d3b14d7c_26734cuda3std3__45__cpo6cbeginE
	.align		8
        /*0030*/ 	.dword	_ZN39_INTERNAL_11046a79_4_k_cu_d3b14d7c_26734cuda3std3__45__cpo4cendE
	.align		8
        /*0038*/ 	.dword	_ZN39_INTERNAL_11046a79_4_k_cu_d3b14d7c_26734cuda3std3__441_GLOBAL__N__11046a79_4_k_cu_d3b14d7c_26736ignoreE
	.align		8
        /*0040*/ 	.dword	_ZN39_INTERNAL_11046a79_4_k_cu_d3b14d7c_26734cuda3std3__419piecewise_constructE
	.align		8
        /*0048*/ 	.dword	_ZN39_INTERNAL_11046a79_4_k_cu_d3b14d7c_26734cuda3std3__48in_placeE
	.align		8
        /*0050*/ 	.dword	_ZN39_INTERNAL_11046a79_4_k_cu_d3b14d7c_26734cuda3std6ranges3__45__cpo4swapE
	.align		8
        /*0058*/ 	.dword	_ZN39_INTERNAL_11046a79_4_k_cu_d3b14d7c_26734cuda3std6ranges3__45__cpo9iter_moveE
	.align		8
        /*0060*/ 	.dword	_ZN39_INTERNAL_11046a79_4_k_cu_d3b14d7c_26734cute7productE
	.align		8
        /*0068*/ 	.dword	_ZN39_INTERNAL_11046a79_4_k_cu_d3b14d7c_26734cute1_E
	.align		8
        /*0070*/ 	.dword	$str$24
	.align		8
        /*0078*/ 	.dword	$str$25


//--------------------- .text._ZN7cutlass13device_kernelINS_4gemm6kernel13GemmUniversalIN4cute5tupleIJiiiiEEENS1_10collective13CollectiveMmaINS1_37MainloopSm90TmaGmmaWarpSpecializedFP8ILi8ENS5_IJNS4_1CILi1EEESB_SB_EEENS1_35KernelTmaWarpSpecializedCooperativeEEENS5_IJNSA_ILi256EEENSA_ILi128EEENSA_ILi64EEEEEENS_12float_e4m3_tENS5_IJlSB_lEEESJ_SK_NS4_8TiledMMAINS4_8MMA_AtomIJNS4_4SM904GMMA31MMA_64x128x32_F32E4M3E4M3_SS_TNILNSO_7ScaleInE1ELSQ_1EEEEEENS4_6LayoutINS5_IJNSA_ILi2EEESB_SB_EEENS5_IJSB_NSA_ILi0EEESW_EEEEENS5_IJNS4_10UnderscoreESZ_SZ_EEEEENS4_13SM90_TMA_LOADENS4_14ComposedLayoutINS4_7SwizzleILi2ELi4ELi3EEENS4_18smem_ptr_flag_bitsILi8EEENST_INS5_IJNSA_ILi8EEESH_EEENS5_IJSH_SB_EEEEEEEvNS4_8identityES12_S1C_vS1D_EENS_8epilogue10collective18CollectiveEpilogueINS1F_22Sm90TmaWarpSpecializedILi4ELi2ELi16ELb0ELb0EEEJSI_NS5_IJSG_NSA_ILi32EEEEEESJ_SK_SJ_SK_NS1F_6fusion15FusionCallbacksIS1J_NS1M_13LinCombEltActINS1F_6thread7SigmoidESJ_fSJ_fLNS_15FloatRoundStyleE2EEESI_S1L_JEEES12_NS13_INS14_ILi1ELi4ELi3EEES17_NST_INS5_IJS18_S1K_EEENS5_IJS1K_SB_EEEEEEENS4_39AutoVectorizingCopyWithAssumedAlignmentILi128EEENS4_14SM90_TMA_STOREES1Y_S20_NS4_9Copy_AtomIJNS4_17SM90_U32x4_STSM_NENS_6half_tEEEEvEEEvvEEEEvNT_6ParamsE --------------------------
	.section	.text._ZN7cutlass13device_kernelINS_4gemm6kernel13GemmUniversalIN4cute5tupleIJiiiiEEENS1_10collective13CollectiveMmaINS1_37MainloopSm90TmaGmmaWarpSpecializedFP8ILi8ENS5_IJNS4_1CILi1EEESB_SB_EEENS1_35KernelTmaWarpSpecializedCooperativeEEENS5_IJNSA_ILi256EEENSA_ILi128EEENSA_ILi64EEEEEENS_12float_e4m3_tENS5_IJlSB_lEEESJ_SK_NS4_8TiledMMAINS4_8MMA_AtomIJNS4_4SM904GMMA31MMA_64x128x32_F32E4M3E4M3_SS_TNILNSO_7ScaleInE1ELSQ_1EEEEEENS4_6LayoutINS5_IJNSA_ILi2EEESB_SB_EEENS5_IJSB_NSA_ILi0EEESW_EEEEENS5_IJNS4_10UnderscoreESZ_SZ_EEEEENS4_13SM90_TMA_LOADENS4_14ComposedLayoutINS4_7SwizzleILi2ELi4ELi3EEENS4_18smem_ptr_flag_bitsILi8EEENST_INS5_IJNSA_ILi8EEESH_EEENS5_IJSH_SB_EEEEEEEvNS4_8identityES12_S1C_vS1D_EENS_8epilogue10collective18CollectiveEpilogueINS1F_22Sm90TmaWarpSpecializedILi4ELi2ELi16ELb0ELb0EEEJSI_NS5_IJSG_NSA_ILi32EEEEEESJ_SK_SJ_SK_NS1F_6fusion15FusionCallbacksIS1J_NS1M_13LinCombEltActINS1F_6thread7SigmoidESJ_fSJ_fLNS_15FloatRoundStyleE2EEESI_S1L_JEEES12_NS13_INS14_ILi1ELi4ELi3EEES17_NST_INS5_IJS18_S1K_EEENS5_IJS1K_SB_EEEEEEENS4_39AutoVectorizingCopyWithAssumedAlignmentILi128EEENS4_14SM90_TMA_STOREES1Y_S20_NS4_9Copy_AtomIJNS4_17SM90_U32x4_STSM_NENS_6half_tEEEEvEEEvvEEEEvNT_6ParamsE,"ax",@progbits
	.align	128
.text._ZN7cutlass13device_kernelINS_4gemm6kernel13GemmUniversalIN4cute5tupleIJiiiiEEENS1_10collective13CollectiveMmaINS1_37MainloopSm90TmaGmmaWarpSpecializedFP8ILi8ENS5_IJNS4_1CILi1EEESB_SB_EEENS1_35KernelTmaWarpSpecializedCooperativeEEENS5_IJNSA_ILi256EEENSA_ILi128EEENSA_ILi64EEEEEENS_12float_e4m3_tENS5_IJlSB_lEEESJ_SK_NS4_8TiledMMAINS4_8MMA_AtomIJNS4_4SM904GMMA31MMA_64x128x32_F32E4M3E4M3_SS_TNILNSO_7ScaleInE1ELSQ_1EEEEEENS4_6LayoutINS5_IJNSA_ILi2EEESB_SB_EEENS5_IJSB_NSA_ILi0EEESW_EEEEENS5_IJNS4_10UnderscoreESZ_SZ_EEEEENS4_13SM90_TMA_LOADENS4_14ComposedLayoutINS4_7SwizzleILi2ELi4ELi3EEENS4_18smem_ptr_flag_bitsILi8EEENST_INS5_IJNSA_ILi8EEESH_EEENS5_IJSH_SB_EEEEEEEvNS4_8identityES12_S1C_vS1D_EENS_8epilogue10collective18CollectiveEpilogueINS1F_22Sm90TmaWarpSpecializedILi4ELi2ELi16ELb0ELb0EEEJSI_NS5_IJSG_NSA_ILi32EEEEEESJ_SK_SJ_SK_NS1F_6fusion15FusionCallbacksIS1J_NS1M_13LinCombEltActINS1F_6thread7SigmoidESJ_fSJ_fLNS_15FloatRoundStyleE2EEESI_S1L_JEEES12_NS13_INS14_ILi1ELi4ELi3EEES17_NST_INS5_IJS18_S1K_EEENS5_IJS1K_SB_EEEEEEENS4_39AutoVectorizingCopyWithAssumedAlignmentILi128EEENS4_14SM90_TMA_STOREES1Y_S20_NS4_9Copy_AtomIJNS4_17SM90_U32x4_STSM_NENS_6half_tEEEEvEEEvvEEEEvNT_6ParamsE:
        .type           _ZN7cutlass13device_kernelINS_4gemm6kernel13GemmUniversalIN4cute5tupleIJiiiiEEENS1_10collective13CollectiveMmaINS1_37MainloopSm90TmaGmmaWarpSpecializedFP8ILi8ENS5_IJNS4_1CILi1EEESB_SB_EEENS1_35KernelTmaWarpSpecializedCooperativeEEENS5_IJNSA_ILi256EEENSA_ILi128EEENSA_ILi64EEEEEENS_12float_e4m3_tENS5_IJlSB_lEEESJ_SK_NS4_8TiledMMAINS4_8MMA_AtomIJNS4_4SM904GMMA31MMA_64x128x32_F32E4M3E4M3_SS_TNILNSO_7ScaleInE1ELSQ_1EEEEEENS4_6LayoutINS5_IJNSA_ILi2EEESB_SB_EEENS5_IJSB_NSA_ILi0EEESW_EEEEENS5_IJNS4_10UnderscoreESZ_SZ_EEEEENS4_13SM90_TMA_LOADENS4_14ComposedLayoutINS4_7SwizzleILi2ELi4ELi3EEENS4_18smem_ptr_flag_bitsILi8EEENST_INS5_IJNSA_ILi8EEESH_EEENS5_IJSH_SB_EEEEEEEvNS4_8identityES12_S1C_vS1D_EENS_8epilogue10collective18CollectiveEpilogueINS1F_22Sm90TmaWarpSpecializedILi4ELi2ELi16ELb0ELb0EEEJSI_NS5_IJSG_NSA_ILi32EEEEEESJ_SK_SJ_SK_NS1F_6fusion15FusionCallbacksIS1J_NS1M_13LinCombEltActINS1F_6thread7SigmoidESJ_fSJ_fLNS_15FloatRoundStyleE2EEESI_S1L_JEEES12_NS13_INS14_ILi1ELi4ELi3EEES17_NST_INS5_IJS18_S1K_EEENS5_IJS1K_SB_EEEEEEENS4_39AutoVectorizingCopyWithAssumedAlignmentILi128EEENS4_14SM90_TMA_STOREES1Y_S20_NS4_9Copy_AtomIJNS4_17SM90_U32x4_STSM_NENS_6half_tEEEEvEEEvvEEEEvNT_6ParamsE,@function
        .size           _ZN7cutlass13device_kernelINS_4gemm6kernel13GemmUniversalIN4cute5tupleIJiiiiEEENS1_10collective13CollectiveMmaINS1_37MainloopSm90TmaGmmaWarpSpecializedFP8ILi8ENS5_IJNS4_1CILi1EEESB_SB_EEENS1_35KernelTmaWarpSpecializedCooperativeEEENS5_IJNSA_ILi256EEENSA_ILi128EEENSA_ILi64EEEEEENS_12float_e4m3_tENS5_IJlSB_lEEESJ_SK_NS4_8TiledMMAINS4_8MMA_AtomIJNS4_4SM904GMMA31MMA_64x128x32_F32E4M3E4M3_SS_TNILNSO_7ScaleInE1ELSQ_1EEEEEENS4_6LayoutINS5_IJNSA_ILi2EEESB_SB_EEENS5_IJSB_NSA_ILi0EEESW_EEEEENS5_IJNS4_10UnderscoreESZ_SZ_EEEEENS4_13SM90_TMA_LOADENS4_14ComposedLayoutINS4_7SwizzleILi2ELi4ELi3EEENS4_18smem_ptr_flag_bitsILi8EEENST_INS5_IJNSA_ILi8EEESH_EEENS5_IJSH_SB_EEEEEEEvNS4_8identityES12_S1C_vS1D_EENS_8epilogue10collective18CollectiveEpilogueINS1F_22Sm90TmaWarpSpecializedILi4ELi2ELi16ELb0ELb0EEEJSI_NS5_IJSG_NSA_ILi32EEEEEESJ_SK_SJ_SK_NS1F_6fusion15FusionCallbacksIS1J_NS1M_13LinCombEltActINS1F_6thread7SigmoidESJ_fSJ_fLNS_15FloatRoundStyleE2EEESI_S1L_JEEES12_NS13_INS14_ILi1ELi4ELi3EEES17_NST_INS5_IJS18_S1K_EEENS5_IJS1K_SB_EEEEEEENS4_39AutoVectorizingCopyWithAssumedAlignmentILi128EEENS4_14SM90_TMA_STOREES1Y_S20_NS4_9Copy_AtomIJNS4_17SM90_U32x4_STSM_NENS_6half_tEEEEvEEEvvEEEEvNT_6ParamsE,(.L_x_661 - _ZN7cutlass13device_kernelINS_4gemm6kernel13GemmUniversalIN4cute5tupleIJiiiiEEENS1_10collective13CollectiveMmaINS1_37MainloopSm90TmaGmmaWarpSpecializedFP8ILi8ENS5_IJNS4_1CILi1EEESB_SB_EEENS1_35KernelTmaWarpSpecializedCooperativeEEENS5_IJNSA_ILi256EEENSA_ILi128EEENSA_ILi64EEEEEENS_12float_e4m3_tENS5_IJlSB_lEEESJ_SK_NS4_8TiledMMAINS4_8MMA_AtomIJNS4_4SM904GMMA31MMA_64x128x32_F32E4M3E4M3_SS_TNILNSO_7ScaleInE1ELSQ_1EEEEEENS4_6LayoutINS5_IJNSA_ILi2EEESB_SB_EEENS5_IJSB_NSA_ILi0EEESW_EEEEENS5_IJNS4_10UnderscoreESZ_SZ_EEEEENS4_13SM90_TMA_LOADENS4_14ComposedLayoutINS4_7SwizzleILi2ELi4ELi3EEENS4_18smem_ptr_flag_bitsILi8EEENST_INS5_IJNSA_ILi8EEESH_EEENS5_IJSH_SB_EEEEEEEvNS4_8identityES12_S1C_vS1D_EENS_8epilogue10collective18CollectiveEpilogueINS1F_22Sm90TmaWarpSpecializedILi4ELi2ELi16ELb0ELb0EEEJSI_NS5_IJSG_NSA_ILi32EEEEEESJ_SK_SJ_SK_NS1F_6fusion15FusionCallbacksIS1J_NS1M_13LinCombEltActINS1F_6thread7SigmoidESJ_fSJ_fLNS_15FloatRoundStyleE2EEESI_S1L_JEEES12_NS13_INS14_ILi1ELi4ELi3EEES17_NST_INS5_IJS18_S1K_EEENS5_IJS1K_SB_EEEEEEENS4_39AutoVectorizingCopyWithAssumedAlignmentILi128EEENS4_14SM90_TMA_STOREES1Y_S20_NS4_9Copy_AtomIJNS4_17SM90_U32x4_STSM_NENS_6half_tEEEEvEEEvvEEEEvNT_6ParamsE)
        .other          _ZN7cutlass13device_kernelINS_4gemm6kernel13GemmUniversalIN4cute5tupleIJiiiiEEENS1_10collective13CollectiveMmaINS1_37MainloopSm90TmaGmmaWarpSpecializedFP8ILi8ENS5_IJNS4_1CILi1EEESB_SB_EEENS1_35KernelTmaWarpSpecializedCooperativeEEENS5_IJNSA_ILi256EEENSA_ILi128EEENSA_ILi64EEEEEENS_12float_e4m3_tENS5_IJlSB_lEEESJ_SK_NS4_8TiledMMAINS4_8MMA_AtomIJNS4_4SM904GMMA31MMA_64x128x32_F32E4M3E4M3_SS_TNILNSO_7ScaleInE1ELSQ_1EEEEEENS4_6LayoutINS5_IJNSA_ILi2EEESB_SB_EEENS5_IJSB_NSA_ILi0EEESW_EEEEENS5_IJNS4_10UnderscoreESZ_SZ_EEEEENS4_13SM90_TMA_LOADENS4_14ComposedLayoutINS4_7SwizzleILi2ELi4ELi3EEENS4_18smem_ptr_flag_bitsILi8EEENST_INS5_IJNSA_ILi8EEESH_EEENS5_IJSH_SB_EEEEEEEvNS4_8identityES12_S1C_vS1D_EENS_8epilogue10collective18CollectiveEpilogueINS1F_22Sm90TmaWarpSpecializedILi4ELi2ELi16ELb0ELb0EEEJSI_NS5_IJSG_NSA_ILi32EEEEEESJ_SK_SJ_SK_NS1F_6fusion15FusionCallbacksIS1J_NS1M_13LinCombEltActINS1F_6thread7SigmoidESJ_fSJ_fLNS_15FloatRoundStyleE2EEESI_S1L_JEEES12_NS13_INS14_ILi1ELi4ELi3EEES17_NST_INS5_IJS18_S1K_EEENS5_IJS1K_SB_EEEEEEENS4_39AutoVectorizingCopyWithAssumedAlignmentILi128EEENS4_14SM90_TMA_STOREES1Y_S20_NS4_9Copy_AtomIJNS4_17SM90_U32x4_STSM_NENS_6half_tEEEEvEEEvvEEEEvNT_6ParamsE,@"STO_CUDA_ENTRY STV_DEFAULT"
_ZN7cutlass13device_kernelINS_4gemm6kernel13GemmUniversalIN4cute5tupleIJiiiiEEENS1_10collective13CollectiveMmaINS1_37MainloopSm90TmaGmmaWarpSpecializedFP8ILi8ENS5_IJNS4_1CILi1EEESB_SB_EEENS1_35KernelTmaWarpSpecializedCooperativeEEENS5_IJNSA_ILi256EEENSA_ILi128EEENSA_ILi64EEEEEENS_12float_e4m3_tENS5_IJlSB_lEEESJ_SK_NS4_8TiledMMAINS4_8MMA_AtomIJNS4_4SM904GMMA31MMA_64x128x32_F32E4M3E4M3_SS_TNILNSO_7ScaleInE1ELSQ_1EEEEEENS4_6LayoutINS5_IJNSA_ILi2EEESB_SB_EEENS5_IJSB_NSA_ILi0EEESW_EEEEENS5_IJNS4_10UnderscoreESZ_SZ_EEEEENS4_13SM90_TMA_LOADENS4_14ComposedLayoutINS4_7SwizzleILi2ELi4ELi3EEENS4_18smem_ptr_flag_bitsILi8EEENST_INS5_IJNSA_ILi8EEESH_EEENS5_IJSH_SB_EEEEEEEvNS4_8identityES12_S1C_vS1D_EENS_8epilogue10collective18CollectiveEpilogueINS1F_22Sm90TmaWarpSpecializedILi4ELi2ELi16ELb0ELb0EEEJSI_NS5_IJSG_NSA_ILi32EEEEEESJ_SK_SJ_SK_NS1F_6fusion15FusionCallbacksIS1J_NS1M_13LinCombEltActINS1F_6thread7SigmoidESJ_fSJ_fLNS_15FloatRoundStyleE2EEESI_S1L_JEEES12_NS13_INS14_ILi1ELi4ELi3EEES17_NST_INS5_IJS18_S1K_EEENS5_IJS1K_SB_EEEEEEENS4_39AutoVectorizingCopyWithAssumedAlignmentILi128EEENS4_14SM90_TMA_STOREES1Y_S20_NS4_9Copy_AtomIJNS4_17SM90_U32x4_STSM_NENS_6half_tEEEEvEEEvvEEEEvNT_6ParamsE:
[----:B------:R-:W1:Y:S02]  /*0000*/  LDC R1, c[0x0][0x28] ;  /* 0x00000a00ff017b82 */ /* 0x000e640000000800 */
[----:B-1----:R-:W-:Y:S01]  /*0010*/  IADD3 R1, R1, -0xe8, RZ ;  /* 0xffffff1801017810 */ /* 0x002fe20007ffe0ff */
[----:B------:R-:W1:Y:S05]  /*0020*/  S2R R5, SR_TID.X ;  /* 0x0000000000057919 */ /* 0x000e6a0000002100 */
[----:B------:R-:W2:Y:S01]  /*0030*/  LDC.64 R2, c[0x0][0x588] ;  /* 0x00016200ff027b82 */ /* 0x000ea20000000a00 */
[----:B------:R-:W-:Y:S01]  /*0040*/  ELECT P0, URZ, PT ;  /* 0x00000000003f782f */ /* 0x000fe20003800000 */
[----:B------:R-:W-:Y:S01]  /*0050*/  BSSY B0, `(.L_x_0) ;  /* 0x0000016000007945 */ /* 0x000fe20003800000 */
[----:B-1----:R-:W-:-:S02]  /*0060*/  SHF.R.U32.HI R0, RZ, 0x5, R5 ;  /* 0x00000005ff007819 */ /* 0x002fc40000011605 */
[----:B------:R-:W-:-:S03]  /*0070*/  SHF.R.U32.HI R6, RZ, 0x7, R5 ;  /* 0x00000007ff067819 */ /* 0x000fc60000011605 */
[----:B------:R-:W1:Y:S04]  /*0080*/  SHFL.IDX PT, R4, R0, RZ, 0x1f ;  /* 0x00001fff00047589 */ /* 0x000e6800000e0000 */
[----:B------:R3:W4:Y:S01]  /*0090*/  SHFL.IDX PT, R12, R6, RZ, 0x1f ;  /* 0x00001fff060c7589 */ /* 0x00072200000e0000 */
[----:B-1----:R-:W-:Y:S02]  /*00a0*/  ISETP.NE.OR P0, PT, R4, RZ, !P0 ;  /* 0x000000ff0400720c */ /* 0x002fe40004705670 */
[----:B------:R-:W-:-:S11]  /*00b0*/  SHF.R.S32.HI R5, RZ, 0x1f, R4 ;  /* 0x0000001fff057819 */ /* 0x000fd60000011404 */
[----:B--234-:R-:W-:Y:S05]  /*00c0*/  @P0 BRA `(.L_x_1) ;  /* 0x0000000000380947 */ /* 0x01cfea0003800000 */
[----:B------:R-:W-:Y:S02]  /*00d0*/  ULDC.64 UR4, c[0x0][0x198] ;  /* 0x0000660000047ab9 */ /* 0x000fe40000000a00 */
[----:B------:R-:W-:Y:S02]  /*00e0*/  UIADD3 UR6, UP0, UR4, 0xf0, URZ ;  /* 0x000000f004067890 */ /* 0x000fe4000ff1e03f */
[----:B------:R-:W-:Y:S02]  /*00f0*/  UIADD3 UR8, UP1, UR4, 0x1f0, URZ ;  /* 0x000001f004087890 */ /* 0x000fe4000ff3e03f */
[----:B------:R-:W-:Y:S02]  /*0100*/  UIADD3 UR10, UP2, UR4, 0x3f0, URZ ;  /* 0x000003f0040a7890 */ /* 0x000fe4000ff5e03f */
[----:B------:R-:W-:Y:S02]  /*0110*/  UIADD3 UR4, UP3, UR4, 0x4f0, URZ ;  /* 0x000004f004047890 */ /* 0x000fe4000ff7e03f */
[----:B------:R-:W-:-:S02]  /*0120*/  UIADD3.X UR7, URZ, UR5, URZ, UP0, !UPT ;  /* 0x000000053f077290 */ /* 0x000fc400087fe43f */
[----:B------:R-:W-:Y:S02]  /*0130*/  UIADD3.X UR9, URZ, UR5, URZ, UP1, !UPT ;  /* 0x000000053f097290 */ /* 0x000fe40008ffe43f */
[----:B------:R-:W-:Y:S02]  /*0140*/  UIADD3.X UR11, URZ, UR5, URZ, UP2, !UPT ;  /* 0x000000053f0b7290 */ /* 0x000fe400097fe43f */
[----:B------:R-:W-:-:S03]  /*0150*/  UIADD3.X UR5, URZ, UR5, URZ, UP3, !UPT ;  /* 0x000000053f057290 */ /* 0x000fc60009ffe43f */
[----:B------:R1:W-:Y:S02]  /*0160*/  UTMACCTL.PF [UR6] ;  /* 0x00000000060079b9 */ /* 0x0003e40008040000 */
[----:B------:R1:W-:Y:S02]  /*0170*/  UTMACCTL.PF [UR8] ;  /* 0x00000000080079b9 */ /* 0x0003e40008040000 */
[----:B------:R1:W-:Y:S02]  /*0180*/  UTMACCTL.PF [UR10] ;  /* 0x000000000a0079b9 */ /* 0x0003e40008040000 */
[----:B------:R1:W-:Y:S02]  /*0190*/  UTMACCTL.PF [UR4] ;  /* 0x00000000040079b9 */ /* 0x0003e40008040000 */
[----:B-1----:R-:W-:Y:S01]  /*01a0*/  NOP ;  /* 0x0000000000007918 */ /* 0x002fe20000000000 */
.L_x_1:
[----:B------:R-:W-:Y:S05]  /*01b0*/  BSYNC B0 ;  /* 0x0000000000007941 */ /* 0x000fea0003800000 */
.L_x_0:
[----:B------:R-:W-:Y:S01]  /*01c0*/  ULDC.64 UR4, c[0x0][0x590] ;  /* 0x0001640000047ab9 */ /* 0x000fe20000000a00 */
[----:B------:R-:W-:Y:S01]  /*01d0*/  LEA.HI R5, R5, R4, RZ, 0x2 ;  /* 0x0000000405057211 */ /* 0x000fe200078f10ff */
[----:B------:R-:W-:Y:S01]  /*01e0*/  ULDC.64 UR42, c[0x0][0x208] ;  /* 0x00008200002a7ab9 */ /* 0x000fe20000000a00 */
[----:B------:R-:W-:Y:S02]  /*01f0*/  ISETP.NE.U32.AND P2, PT, RZ, UR4, PT ;  /* 0x00000004ff007c0c */ /* 0x000fe4000bf45070 */
[----:B------:R-:W-:Y:S02]  /*0200*/  LOP3.LUT R5, R5, 0xfffffffc, RZ, 0xc0, !PT ;  /* 0xfffffffc05057812 */ /* 0x000fe400078ec0ff */
[----:B------:R-:W-:Y:S02]  /*0210*/  ISETP.NE.AND.EX P3, PT, RZ, UR5, PT, P2 ;  /* 0x00000005ff007c0c */ /* 0x000fe4000bf65320 */
[----:B------:R-:W-:Y:S02]  /*0220*/  IADD3 R4, R4, -R5, RZ ;  /* 0x8000000504047210 */ /* 0x000fe40007ffe0ff */
[----:B------:R-:W-:-:S02]  /*0230*/  PRMT R5, RZ, 0x7610, R5 ;  /* 0x00007610ff057816 */ /* 0x000fc40000000005 */
[----:B------:R-:W-:Y:S02]  /*0240*/  MOV R6, R2 ;  /* 0x0000000200067202 */ /* 0x000fe40000000f00 */
[----:B------:R-:W-:-:S05]  /*0250*/  MOV R7, R3 ;  /* 0x0000000300077202 */ /* 0x000fca0000000f00 */
[----:B------:R-:W-:Y:S05]  /*0260*/  @P3 BRA `(.L_x_2) ;  /* 0x0000000000303947 */ /* 0x000fea0003800000 */
[----:B------:R-:W-:Y:S02]  /*0270*/  ULDC.64 UR6, c[0x0][0x588] ;  /* 0x0001620000067ab9 */ /* 0x000fe40000000a00 */
[----:B------:R-:W-:-:S04]  /*0280*/  ISETP.NE.U32.AND P0, PT, RZ, UR6, PT ;  /* 0x00000006ff007c0c */ /* 0x000fc8000bf05070 */
[----:B------:R-:W-:-:S13]  /*0290*/  ISETP.NE.AND.EX P0, PT, RZ, UR7, PT, P0 ;  /* 0x00000007ff007c0c */ /* 0x000fda000bf05300 */
[----:B------:R-:W-:Y:S05]  /*02a0*/  @!P0 BRA `(.L_x_3) ;  /* 0x0000000000108947 */ /* 0x000fea0003800000 */
[----:B------:R-:W2:Y:S02]  /*02b0*/  LDG.E R5, desc[UR42][R6.64] ;  /* 0x0000002a06057981 */ /* 0x000ea4000c1e1900 */
[----:B--2---:R-:W-:Y:S02]  /*02c0*/  FSETP.NEU.AND P1, PT, R5, RZ, PT ;  /* 0x000000ff0500720b */ /* 0x004fe40003f2d000 */
[----:B------:R-:W-:Y:S01]  /*02d0*/  MOV R5, 0x1 ;  /* 0x0000000100057802 */ /* 0x000fe20000000f00 */
[----:B------:R-:W-:Y:S10]  /*02e0*/  BRA `(.L_x_2) ;  /* 0x0000000000107947 */ /* 0x000ff40003800000 */
.L_x_3:
[----:B------:R-:W-:Y:S01]  /*02f0*/  ULDC UR6, c[0x0][0x580] ;  /* 0x0001600000067ab9 */ /* 0x000fe20000000800 */
[----:B------:R-:W-:Y:S02]  /*0300*/  MOV R5, 0x1 ;  /* 0x0000000100057802 */ /* 0x000fe40000000f00 */
[----:B------:R-:W-:Y:S02]  /*0310*/  CS2R R6, SRZ ;  /* 0x0000000000067805 */ /* 0x000fe4000001ff00 */
[----:B------:R-:W-:-:S13]  /*0320*/  FSETP.NEU.AND P1, PT, RZ, UR6, PT ;  /* 0x00000006ff007c0b */ /* 0x000fda000bf2d000 */
.L_x_2:
[----:B------:R-:W-:Y:S02]  /*0330*/  ISETP.NE.U32.AND P4, PT, R6, RZ, PT ;  /* 0x000000ff0600720c */ /* 0x000fe40003f85070 */
[----:B------:R-:W-:Y:S02]  /*0340*/  ISETP.NE.AND.EX P5, PT, RZ, UR5, PT, P2 ;  /* 0x00000005ff007c0c */ /* 0x000fe4000bfa5320 */
[----:B------:R-:W-:Y:S02]  /*0350*/  ISETP.NE.AND.EX P2, PT, R7, RZ, PT, P4 ;  /* 0x000000ff0700720c */ /* 0x000fe40003f45340 */
[----:B------:R-:W-:-:S11]  /*0360*/  PLOP3.LUT P0, PT, PT, PT, PT, 0x8, 0x0 ;  /* 0x000000000000781c */ /* 0x000fd60003f0e170 */
[----:B------:R-:W-:Y:S05]  /*0370*/  @P2 BRA P5, `(.L_x_4) ;  /* 0x0000000000342947 */ /* 0x000fea0002800000 */
[----:B------:R-:W-:-:S04]  /*0380*/  ISETP.NE.U32.AND P0, PT, RZ, UR4, PT ;  /* 0x00000004ff007c0c */ /* 0x000fc8000bf05070 */
[----:B------:R-:W-:-:S13]  /*0390*/  ISETP.NE.AND.EX P0, PT, RZ, UR5, PT, P0 ;  /* 0x00000005ff007c0c */ /* 0x000fda000bf05300 */
[----:B------:R-:W-:Y:S05]  /*03a0*/  @!P0 BRA `(.L_x_5) ;  /* 0x0000000000248947 */ /* 0x000fea0003800000 */
[----:B------:R-:W-:Y:S02]  /*03b0*/  PRMT R5, R5, 0x9910, RZ ;  /* 0x0000991005057816 */ /* 0x000fe400000000ff */
[----:B------:R-:W-:Y:S02]  /*03c0*/  ISETP.NE.U32.AND P0, PT, R6, RZ, PT ;  /* 0x000000ff0600720c */ /* 0x000fe40003f05070 */
[----:B------:R-:W-:Y:S02]  /*03d0*/  ISETP.NE.AND P2, PT, R5, RZ, PT ;  /* 0x000000ff0500720c */ /* 0x000fe40003f45270 */
[----:B------:R-:W-:Y:S02]  /*03e0*/  ISETP.NE.AND.EX P0, PT, R7, RZ, PT, P0 ;  /* 0x000000ff0700720c */ /* 0x000fe40003f05300 */
[----:B------:R-:W-:-:S09]  /*03f0*/  SEL R5, RZ, 0xffffffff, P1 ;  /* 0xffffffffff057807 */ /* 0x000fd20000800000 */
[----:B------:R-:W-:-:S04]  /*0400*/  @!P2 SEL R5, RZ, 0xffffffff, P0 ;  /* 0xffffffffff05a807 */ /* 0x000fc80000000000 */
[----:B------:R-:W-:-:S04]  /*0410*/  LOP3.LUT R5, R5, 0x1, RZ, 0xc0, !PT ;  /* 0x0000000105057812 */ /* 0x000fc800078ec0ff */
[----:B------:R-:W-:Y:S01]  /*0420*/  ISETP.EQ.U32.AND P0, PT, R5, 0x1, PT ;  /* 0x000000010500780c */ /* 0x000fe20003f02070 */
[----:B------:R-:W-:-:S12]  /*0430*/  BRA `(.L_x_4) ;  /* 0x0000000000047947 */ /* 0x000fd80003800000 */
.L_x_5:
[----:B------:R-:W-:-:S13]  /*0440*/  PLOP3.LUT P0, PT, P1, PT, PT, 0x8, 0x0 ;  /* 0x000000000000781c */ /* 0x000fda0000f0e170 */
.L_x_4:
[----:B------:R-:W1:Y:S02]  /*0450*/  SHFL.IDX PT, R5, R0, RZ, 0x1f ;  /* 0x00001fff00057589 */ /* 0x000e6400000e0000 */
[----:B-1----:R-:W-:-:S13]  /*0460*/  ISETP.NE.AND P1, PT, R5, RZ, PT ;  /* 0x000000ff0500720c */ /* 0x002fda0003f25270 */
[----:B------:R-:W-:Y:S05]  /*0470*/  @P1 BRA `(.L_x_6) ;  /* 0x0000000000841947 */ /* 0x000fea0003800000 */
[----:B------:R-:W-:Y:S01]  /*0480*/  ELECT P1, URZ, PT ;  /* 0x00000000003f782f */ /* 0x000fe20003820000 */
[----:B------:R-:W-:-:S12]  /*0490*/  BSSY B0, `(.L_x_6) ;  /* 0x000001f000007945 */ /* 0x000fd80003800000 */
[----:B------:R-:W-:Y:S05]  /*04a0*/  @!P1 BRA `(.L_x_7) ;  /* 0x0000000000749947 */ /* 0x000fea0003800000 */
[----:B------:R-:W1:Y:S01]  /*04b0*/  S2UR UR8, SR_CgaCtaId ;  /* 0x00000000000879c3 */ /* 0x000e620000008800 */
[----:B------:R-:W-:Y:S01]  /*04c0*/  UMOV UR4, 0x400 ;  /* 0x0000040000047882 */ /* 0x000fe20000000000 */
[----:B------:R-:W-:Y:S01]  /*04d0*/  UMOV UR5, 0x1 ;  /* 0x0000000100057882 */ /* 0x000fe20000000000 */
[----:B------:R-:W-:Y:S02]  /*04e0*/  UMOV UR6, 0x100 ;  /* 0x0000010000067882 */ /* 0x000fe40000000000 */
[----:B------:R-:W-:-:S04]  /*04f0*/  UIADD3 UR6, -UR6, 0x100000, URZ ;  /* 0x0010000006067890 */ /* 0x000fc8000fffe13f */
[----:B------:R-:W-:Y:S02]  /*0500*/  USHF.L.U32 UR7, UR6, 0xb, URZ ;  /* 0x0000000b06077899 */ /* 0x000fe4000800063f */
[----:B------:R-:W-:Y:S02]  /*0510*/  USHF.L.U32 UR6, UR6, 0x1, URZ ;  /* 0x0000000106067899 */ /* 0x000fe4000800063f */
[----:B-1----:R-:W-:Y:S02]  /*0520*/  ULEA UR8, UR8, UR4, 0x18 ;  /* 0x0000000408087291 */ /* 0x002fe4000f8ec03f */
[----:B------:R-:W-:-:S04]  /*0530*/  UIADD3 UR4, -UR5, 0x100000, URZ ;  /* 0x0010000005047890 */ /* 0x000fc8000fffe13f */
[----:B------:R-:W-:Y:S02]  /*0540*/  USHF.L.U32 UR5, UR4, 0xb, URZ ;  /* 0x0000000b04057899 */ /* 0x000fe4000800063f */
[----:B------:R-:W-:Y:S01]  /*0550*/  USHF.L.U32 UR4, UR4, 0x1, URZ ;  /* 0x0000000104047899 */ /* 0x000fe2000800063f */
[----:B------:R-:W1:Y:S11]  /*0560*/  FENCE.VIEW.ASYNC.S ;  /* 0x00000000000073c6 */ /* 0x000e760000000000 */
[----:B-1----:R1:W2:Y:S01]  /*0570*/  SYNCS.EXCH.64 URZ, [UR8], UR4 ;  /* 0x00000004083f75b2 */ /* 0x0022a20008000100 */
[----:B------:R1:W3:Y:S01]  /*0580*/  SYNCS.EXCH.64 URZ, [UR8+0x40], UR6 ;  /* 0x00004006083f75b2 */ /* 0x0002e20008000100 */
[----:B------:R1:W4:Y:S01]  /*0590*/  SYNCS.EXCH.64 URZ, [UR8+0x8], UR4 ;  /* 0x00000804083f75b2 */ /* 0x0003220008000100 */
[----:B------:R1:W1:Y:S01]  /*05a0*/  SYNCS.EXCH.64 URZ, [UR8+0x48], UR6 ;  /* 0x00004806083f75b2 */ /* 0x0002620008000100 */
        /* <DEDUP_REMOVED lines=12> */
[----:B------:R-:W-:Y:S01]  /*0670*/  NOP ;  /* 0x0000000000007918 */ /* 0x000fe20000000000 */
.L_x_7:
[----:B-1----:R-:W-:Y:S05]  /*0680*/  BSYNC B0 ;  /* 0x0000000000007941 */ /* 0x002fea0003800000 */
.L_x_6:
[----:B------:R-:W1:Y:S01]  /*0690*/  SHFL.IDX PT, R5, R0, RZ, 0x1f ;  /* 0x00001fff00057589 */ /* 0x000e6200000e0000 */
[----:B------:R-:W2:Y:S01]  /*06a0*/  LDC R6, c[0x0][0x904] ;  /* 0x00024100ff067b82 */ /* 0x000ea20000000800 */
[----:B------:R-:W-:Y:S01]  /*06b0*/  NOP ;  /* 0x0000000000007918 */ /* 0x000fe20000000000 */
[----:B-1----:R-:W-:-:S13]  /*06c0*/  ISETP.NE.AND P1, PT, R5, RZ, PT ;  /* 0x000000ff0500720c */ /* 0x002fda0003f25270 */
[----:B------:R-:W-:Y:S05]  /*06d0*/  @P1 BRA `(.L_x_8) ;  /* 0x0000000000581947 */ /* 0x000fea0003800000 */
[----:B------:R-:W1:Y:S01]  /*06e0*/  S2UR UR5, SR_CgaCtaId ;  /* 0x00000000000579c3 */ /* 0x000e620000008800 */
[----:B------:R-:W-:Y:S01]  /*06f0*/  UMOV UR4, 0x400 ;  /* 0x0000040000047882 */ /* 0x000fe20000000000 */
[----:B------:R-:W-:Y:S01]  /*0700*/  UMOV UR6, 0x20 ;  /* 0x0000002000067882 */ /* 0x000fe20000000000 */
[----:B------:R-:W-:Y:S01]  /*0710*/  UMOV UR7, 0x100 ;  /* 0x0000010000077882 */ /* 0x000fe20000000000 */
[----:B------:R-:W-:Y:S01]  /*0720*/  ELECT P1, URZ, PT ;  /* 0x00000000003f782f */ /* 0x000fe20003820000 */
[----:B-1----:R-:W-:Y:S02]  /*0730*/  ULEA UR8, UR5, UR4, 0x18 ;  /* 0x0000000405087291 */ /* 0x002fe4000f8ec03f */
[----:B------:R-:W-:-:S04]  /*0740*/  UIADD3 UR4, -UR6, 0x100000, URZ ;  /* 0x0010000006047890 */ /* 0x000fc8000fffe13f */
[----:B------:R-:W-:Y:S02]  /*0750*/  USHF.L.U32 UR5, UR4, 0xb, URZ ;  /* 0x0000000b04057899 */ /* 0x000fe4000800063f */
[----:B------:R-:W-:Y:S02]  /*0760*/  USHF.L.U32 UR4, UR4, 0x1, URZ ;  /* 0x0000000104047899 */ /* 0x000fe4000800063f */
[----:B------:R-:W-:-:S04]  /*0770*/  UIADD3 UR6, -UR7, 0x100000, URZ ;  /* 0x0010000007067890 */ /* 0x000fc8000fffe13f */
[----:B------:R-:W-:Y:S02]  /*0780*/  USHF.L.U32 UR7, UR6, 0xb, URZ ;  /* 0x0000000b06077899 */ /* 0x000fe4000800063f */
[----:B------:R-:W-:Y:S01]  /*0790*/  USHF.L.U32 UR6, UR6, 0x1, URZ ;  /* 0x0000000106067899 */ /* 0x000fe2000800063f */
[----:B------:R-:W1:Y:S03]  /*07a0*/  FENCE.VIEW.ASYNC.S ;  /* 0x00000000000073c6 */ /* 0x000e660000000000 */
[----:B-1----:R1:W1:Y:S08]  /*07b0*/  SYNCS.EXCH.64 URZ, [UR8+0x80], UR4 ;  /* 0x00008004083f75b2 */ /* 0x0022700008000100 */
        /* <DEDUP_REMOVED lines=8> */
.L_x_8:
[----:B------:R-:W5:Y:S01]  /*0840*/  SHFL.IDX PT, R0, R0, RZ, 0x1f ;  /* 0x00001fff00007589 */ /* 0x000f6200000e0000 */
[----:B--2---:R-:W-:Y:S02]  /*0850*/  ISETP.NE.AND P6, PT, R6, 0x1, PT ;  /* 0x000000010600780c */ /* 0x004fe40003fc5270 */
[----:B------:R-:W-:Y:S01]  /*0860*/  ELECT P1, URZ, PT ;  /* 0x00000000003f782f */ /* 0x000fe20003820000 */
[----:B------:R-:W2:Y:S01]  /*0870*/  S2UR UR37, SR_CgaCtaId ;  /* 0x00000000002579c3 */ /* 0x000ea20000008800 */
[----:B------:R-:W3:Y:S01]  /*0880*/  S2R R7, SR_CTAID.Y ;  /* 0x0000000000077919 */ /* 0x000ee20000002600 */
[----:B------:R-:W-:Y:S01]  /*0890*/  ISETP.NE.AND P4, PT, R4, RZ, PT ;  /* 0x000000ff0400720c */ /* 0x000fe20003f85270 */
[----:B-1----:R-:W-:Y:S01]  /*08a0*/  UMOV UR4, 0x20 ;  /* 0x0000002000047882 */ /* 0x002fe20000000000 */
[----:B------:R-:W-:Y:S01]  /*08b0*/  NOP ;  /* 0x0000000000007918 */ /* 0x000fe20000000000 */
[----:B------:R-:W1:Y:S05]  /*08c0*/  S2R R8, SR_CTAID.X ;  /* 0x0000000000087919 */ /* 0x000e6a0000002500 */
[----:B------:R-:W1:Y:S01]  /*08d0*/  @P6 LDC R9, c[0x0][0x10] ;  /* 0x00000400ff096b82 */ /* 0x000e620000000800 */
[----:B------:R-:W-:-:S07]  /*08e0*/  @P6 MOV R11, RZ ;  /* 0x000000ff000b6202 */ /* 0x000fce0000000f00 */
[----:B------:R-:W4:Y:S01]  /*08f0*/  @!P6 LDC R5, c[0x0][0xc] ;  /* 0x00000300ff05eb82 */ /* 0x000f220000000800 */
[----:B-----5:R-:W-:Y:S02]  /*0900*/  ISETP.NE.OR P2, PT, R0, RZ, !P1 ;  /* 0x000000ff0000720c */ /* 0x020fe40004f45670 */
[----:B------:R-:W-:-:S04]  /*0910*/  ISETP.EQ.OR P1, PT, R4, 0x3, !P4 ;  /* 0x000000030400780c */ /* 0x000fc80006722670 */
[----:B------:R-:W-:Y:S02]  /*0920*/  ISETP.EQ.AND P1, PT, R12, RZ, P1 ;  /* 0x000000ff0c00720c */ /* 0x000fe40000f22270 */
[----:B---3--:R-:W-:-:S05]  /*0930*/  @P6 MOV R10, R7 ;  /* 0x00000007000a6202 */ /* 0x008fca0000000f00 */
[----:B------:R-:W-:Y:S01]  /*0940*/  VOTEU.ALL UP0, P2 ;  /* 0x00000000003f7886 */ /* 0x000fe20001000000 */
[----:B------:R-:W-:Y:S01]  /*0950*/  VOTEU.ALL UP1, P2 ;  /* 0x00000000003f7886 */ /* 0x000fe20001020000 */
[----:B-1----:R-:W-:Y:S01]  /*0960*/  @P6 IMAD.WIDE.U32 R10, R8, R9, R10 ;  /* 0x00000009080a6225 */ /* 0x002fe200078e000a */
[----:B------:R-:W-:Y:S02]  /*0970*/  @P6 MOV R9, RZ ;  /* 0x000000ff00096202 */ /* 0x000fe40000000f00 */
[----:B------:R-:W-:Y:S01]  /*0980*/  @!UP0 UMOV UR6, 0x400 ;  /* 0x0000040000068882 */ /* 0x000fe20000000000 */
[----:B------:R-:W-:-:S04]  /*0990*/  @!UP0 UIADD3 UR4, -UR4, 0x100000, URZ ;  /* 0x0010000004048890 */ /* 0x000fc8000fffe13f */
[----:B------:R-:W-:Y:S02]  /*09a0*/  @!UP0 USHF.L.U32 UR5, UR4, 0xb, URZ ;  /* 0x0000000b04058899 */ /* 0x000fe4000800063f */
[----:B------:R-:W-:Y:S01]  /*09b0*/  @!UP0 USHF.L.U32 UR4, UR4, 0x1, URZ ;  /* 0x0000000104048899 */ /* 0x000fe2000800063f */
[----:B------:R-:W-:Y:S01]  /*09c0*/  @P6 IADD3 R19, R11, R9, RZ ;  /* 0x000000090b136210 */ /* 0x000fe20007ffe0ff */
[----:B--2---:R-:W-:Y:S01]  /*09d0*/  @!UP0 ULEA UR8, UR37, UR6, 0x18 ;  /* 0x0000000625088291 */ /* 0x004fe2000f8ec03f */
[----:B------:R-:W-:Y:S01]  /*09e0*/  MOV R9, RZ ;  /* 0x000000ff00097202 */ /* 0x000fe20000000f00 */
[----:B------:R-:W-:Y:S01]  /*09f0*/  VOTEU.ALL UP0, P2 ;  /* 0x00000000003f7886 */ /* 0x000fe20001000000 */
[C---:B------:R-:W-:Y:S01]  /*0a00*/  ISETP.NE.AND P2, PT, R12.reuse, RZ, PT ;  /* 0x000000ff0c00720c */ /* 0x040fe20003f45270 */
[----:B------:R-:W-:Y:S01]  /*0a10*/  ULDC UR6, c[0x0][0xc] ;  /* 0x0000030000067ab9 */ /* 0x000fe20000000800 */
[----:B------:R-:W-:Y:S01]  /*0a20*/  @P6 MOV R18, R10 ;  /* 0x0000000a00126202 */ /* 0x000fe20000000f00 */
[----:B----4-:R-:W-:Y:S01]  /*0a30*/  @!P6 IMAD.WIDE.U32 R10, R5, R7, R8 ;  /* 0x00000007050ae225 */ /* 0x010fe200078e0008 */
[----:B------:R-:W-:Y:S01]  /*0a40*/  IADD3 R12, R12, -0x1, RZ ;  /* 0xffffffff0c0c7810 */ /* 0x000fe20007ffe0ff */
[----:B------:R-:W-:Y:S01]  /*0a50*/  ULDC UR7, c[0x0][0x10] ;  /* 0x0000040000077ab9 */ /* 0x000fe20000000800 */
[----:B------:R-:W-:-:S02]  /*0a60*/  SEL R5, RZ, 0x1, !P1 ;  /* 0x00000001ff057807 */ /* 0x000fc40004800000 */
[----:B------:R-:W-:Y:S01]  /*0a70*/  ISETP.GE.U32.AND P1, PT, R12, 0x2, PT ;  /* 0x000000020c00780c */ /* 0x000fe20003f26070 */
[----:B------:R-:W1:Y:S02]  /*0a80*/  FENCE.VIEW.ASYNC.S ;  /* 0x00000000000073c6 */ /* 0x000e640000000000 */
[----:B-1----:R-:W1:Y:S01]  /*0a90*/  @!UP0 SYNCS.EXCH.64 URZ, [UR8+0xc0], UR4 ;  /* 0x0000c004083f85b2 */ /* 0x002e620008000100 */
[----:B------:R-:W-:Y:S02]  /*0aa0*/  @!P6 MOV R18, R10 ;  /* 0x0000000a0012e202 */ /* 0x000fe40000000f00 */
[----:B------:R-:W-:Y:S02]  /*0ab0*/  @!P6 MOV R19, R11 ;  /* 0x0000000b0013e202 */ /* 0x000fe40000000f00 */
[----:B------:R-:W-:Y:S01]  /*0ac0*/  SEL R5, R5, 0x2, P1 ;  /* 0x0000000205057807 */ /* 0x000fe20000800000 */
[----:B------:R2:W-:Y:S01]  /*0ad0*/  STL [R1+0xc0], R18 ;  /* 0x0000c01201007387 */ /* 0x0005e20000100800 */
[----:B------:R-:W-:-:S03]  /*0ae0*/  ISETP.EQ.AND P5, PT, R4, 0x2, !P2 ;  /* 0x000000020400780c */ /* 0x000fc600057a2270 */
[----:B------:R2:W-:Y:S01]  /*0af0*/  STL [R1+0xc4], R19 ;  /* 0x0000c41301007387 */ /* 0x0005e20000100800 */
[----:B------:R-:W-:-:S03]  /*0b00*/  SEL R0, RZ, 0x1, !P5 ;  /* 0x00000001ff007807 */ /* 0x000fc60006800000 */
[----:B------:R2:W-:Y:S01]  /*0b10*/  STL [R1+0xc8], R5 ;  /* 0x0000c80501007387 */ /* 0x0005e20000100800 */
[----:B------:R-:W-:Y:S01]  /*0b20*/  SEL R0, R0, 0x2, P1 ;  /* 0x0000000200007807 */ /* 0x000fe20000800000 */
[----:B------:R3:W1:Y:S01]  /*0b30*/  @!UP1 SYNCS.EXCH.64 URZ, [UR8+0xc8], UR4 ;  /* 0x0000c804083f95b2 */ /* 0x0006620008000100 */
[----:B------:R-:W-:Y:S01]  /*0b40*/  NOP ;  /* 0x0000000000007918 */ /* 0x000fe20000000000 */
[----:B---3--:R-:W-:-:S03]  /*0b50*/  UIMAD.WIDE.U32 UR4, UR6, UR7, URZ ;  /* 0x00000007060472a5 */ /* 0x008fc6000f8e003f */
[----:B------:R-:W-:Y:S02]  /*0b60*/  ULDC UR6, c[0x0][0x14] ;  /* 0x0000050000067ab9 */ /* 0x000fe40000000800 */
[----:B------:R-:W-:Y:S02]  /*0b70*/  UIMAD.WIDE.U32 UR40, UR4, UR6, URZ ;  /* 0x00000006042872a5 */ /* 0x000fe4000f8e003f */
[----:B------:R-:W-:-:S04]  /*0b80*/  UIMAD UR38, UR5, UR6, URZ ;  /* 0x00000006052672a4 */ /* 0x000fc8000f8e023f */
[----:B------:R-:W-:Y:S01]  /*0b90*/  UIADD3 UR38, UR41, UR38, URZ ;  /* 0x0000002629267290 */ /* 0x000fe2000fffe03f */
[----:B-1----:R-:W-:Y:S06]  /*0ba0*/  BAR.SYNC.DEFER_BLOCKING 0x0 ;  /* 0x0000000000007b1d */ /* 0x002fec0000010000 */
[----:B--2---:R-:W-:Y:S05]  /*0bb0*/  @!P2 BRA `(.L_x_9) ;  /* 0x0000016000a8a947 */ /* 0x004fea0003800000 */
[----:B------:R-:W-:-:S13]  /*0bc0*/  ISETP.GT.U32.AND P0, PT, R12, 0x1, PT ;  /* 0x000000010c00780c */ /* 0x000fda0003f04070 */
[----:B------:R-:W-:Y:S05]  /*0bd0*/  @P0 EXIT ;  /* 0x000000000000094d */ /* 0x000fea0003800000 */
[----:B------:R-:W-:Y:S01]  /*0be0*/  PRMT R2, RZ, 0x7610, R2 ;  /* 0x00007610ff027816 */ /* 0x000fe20000000002 */
[----:B------:R-:W-:Y:S01]  /*0bf0*/  ULDC.64 UR4, c[0x0][0x8f8] ;  /* 0x00023e0000047ab9 */ /* 0x000fe20000000a00 */
[----:B------:R-:W-:Y:S01]  /*0c00*/  UMOV UR51, 0xffffffff ;  /* 0xffffffff00337882 */ /* 0x000fe20000000000 */
[----:B------:R-:W-:Y:S02]  /*0c10*/  ISETP.GE.U32.AND P0, PT, R18, UR4, PT ;  /* 0x0000000412007c0c */ /* 0x000fe4000bf06070 */
[----:B------:R1:W-:Y:S01]  /*0c20*/  STL.S16 [R1+0xd0], R2 ;  /* 0x0000d00201007387 */ /* 0x0003e20000100600 */
[----:B------:R-:W-:Y:S02]  /*0c30*/  MOV R6, 0xffffffff ;  /* 0xffffffff00067802 */ /* 0x000fe40000000f00 */
[----:B------:R-:W-:Y:S02]  /*0c40*/  ISETP.GE.U32.AND.EX P0, PT, R19, UR5, PT, P0 ;  /* 0x0000000513007c0c */ /* 0x000fe4000bf06100 */
[----:B------:R-:W-:-:S02]  /*0c50*/  MOV R5, 0xffffffff ;  /* 0xffffffff00057802 */ /* 0x000fc40000000f00 */
[----:B------:R-:W-:-:S09]  /*0c60*/  PRMT R4, RZ, 0x7610, R4 ;  /* 0x00007610ff047816 */ /* 0x000fd20000000004 */
[----:B-1----:R-:W-:Y:S05]  /*0c70*/  @P0 BRA `(.L_x_10) ;  /* 0x0000000400640947 */ /* 0x002fea0003800000 */
[----:B------:R-:W1:Y:S01]  /*0c80*/  LDC.64 R14, c[0x0][0x8d0] ;  /* 0x00023400ff0e7b82 */ /* 0x000e620000000a00 */
[----:B------:R-:W-:Y:S02]  /*0c90*/  MOV R2, R18 ;  /* 0x0000001200027202 */ /* 0x000fe40000000f00 */
[----:B------:R-:W-:-:S05]  /*0ca0*/  MOV R3, R19 ;  /* 0x0000001300037202 */ /* 0x000fca0000000f00 */
[----:B------:R-:W2:Y:S08]  /*0cb0*/  LDC R6, c[0x0][0x8d8] ;  /* 0x00023600ff067b82 */ /* 0x000eb00000000800 */
[----:B------:R-:W3:Y:S01]  /*0cc0*/  LDC.64 R16, c[0x0][0x8c8] ;  /* 0x00023200ff107b82 */ /* 0x000ee20000000a00 */
[----:B-1----:R-:W-:-:S04]  /*0cd0*/  ISETP.NE.U32.AND P0, PT, R14, RZ, PT ;  /* 0x000000ff0e00720c */ /* 0x002fc80003f05070 */
[----:B------:R-:W-:-:S13]  /*0ce0*/  ISETP.NE.AND.EX P0, PT, R15, RZ, PT, P0 ;  /* 0x000000ff0f00720c */ /* 0x000fda0003f05300 */
[----:B--23--:R-:W-:Y:S05]  /*0cf0*/  @!P0 BRA `(.L_x_11) ;  /* 0x0000000000288947 */ /* 0x00cfea0003800000 */
[----:B------:R-:W1:Y:S02]  /*0d00*/  LDC R11, c[0x0][0x8dc] ;  /* 0x00023700ff0b7b82 */ /* 0x000e640000000800 */
[----:B-1----:R-:W-:-:S04]  /*0d10*/  IADD3 R11, P0, R18, R11, RZ ;  /* 0x0000000b120b7210 */ /* 0x002fc80007f1e0ff */
[----:B------:R-:W-:-:S05]  /*0d20*/  IADD3.X R13, RZ, R19, RZ, P0, !PT ;  /* 0x00000013ff0d7210 */ /* 0x000fca00007fe4ff */
[----:B------:R-:W-:-:S04]  /*0d30*/  IMAD.WIDE.U32 R2, R13, R14, RZ ;  /* 0x0000000e0d027225 */ /* 0x000fc800078e00ff */
[----:B------:R-:W-:-:S04]  /*0d40*/  IMAD.WIDE.U32 R4, P0, R11, R15, R2 ;  /* 0x0000000f0b047225 */ /* 0x000fc80007800002 */
[----:B------:R-:W-:Y:S01]  /*0d50*/  IMAD.WIDE.U32 R2, R11, R14, RZ ;  /* 0x0000000e0b027225 */ /* 0x000fe200078e00ff */
[----:B------:R-:W-:Y:S02]  /*0d60*/  IADD3.X R11, RZ, RZ, RZ, P0, !PT ;  /* 0x000000ffff0b7210 */ /* 0x000fe400007fe4ff */
[----:B------:R-:W-:Y:S02]  /*0d70*/  MOV R10, R5 ;  /* 0x00000005000a7202 */ /* 0x000fe40000000f00 */
[----:B------:R-:W-:-:S05]  /*0d80*/  IADD3 RZ, P0, R3, R4, RZ ;  /* 0x0000000403ff7210 */ /* 0x000fca0007f1e0ff */
[----:B------:R-:W-:-:S08]  /*0d90*/  IMAD.WIDE.U32.X R2, R13, R15, R10, P0 ;  /* 0x0000000f0d027225 */ /* 0x000fd000000e040a */
.L_x_11:
[-CC-:B------:R-:W-:Y:S01]  /*0da0*/  SHF.R.U64 R23, R2, R6.reuse, R3.reuse ;  /* 0x0000000602177219 */ /* 0x180fe20000001203 */
[----:B------:R-:W1:Y:S01]  /*0db0*/  LDC R10, c[0x0][0x8c0] ;  /* 0x00023000ff0a7b82 */ /* 0x000e620000000800 */
[----:B------:R-:W-:Y:S01]  /*0dc0*/  SHF.R.U32.HI R2, RZ, R6, R3 ;  /* 0x00000006ff027219 */ /* 0x000fe20000011603 */
[----:B------:R-:W-:Y:S01]  /*0dd0*/  ULDC UR4, c[0x0][0x150] ;  /* 0x0000540000047ab9 */ /* 0x000fe20000000800 */
[----:B------:R-:W-:Y:S02]  /*0de0*/  IADD3 R9, P0, RZ, -R23, RZ ;  /* 0x80000017ff097210 */ /* 0x000fe40007f1e0ff */
[----:B------:R-:W-:Y:S02]  /*0df0*/  MOV R3, R19 ;  /* 0x0000001300037202 */ /* 0x000fe40000000f00 */
[----:B------:R-:W-:Y:S01]  /*0e00*/  IADD3.X R11, RZ, ~R2, RZ, P0, !PT ;  /* 0x80000002ff0b7210 */ /* 0x000fe200007fe4ff */
[----:B------:R-:W2:Y:S01]  /*0e10*/  LDC R12, c[0x0][0x8b0] ;  /* 0x00022c00ff0c7b82 */ /* 0x000ea20000000800 */
[----:B------:R-:W-:-:S02]  /*0e20*/  MOV R2, R18 ;  /* 0x0000001200027202 */ /* 0x000fc40000000f00 */
[----:B------:R-:W-:Y:S01]  /*0e30*/  I2FP.F32.U32 R4, R8 ;  /* 0x0000000800047245 */ /* 0x000fe20000201000 */
[-C--:B------:R-:W-:Y:S02]  /*0e40*/  IMAD R6, R11, R16.reuse, RZ ;  /* 0x000000100b067224 */ /* 0x080fe400078e02ff */
[C---:B------:R-:W-:Y:S02]  /*0e50*/  IMAD.WIDE.U32 R2, R9.reuse, R16, R2 ;  /* 0x0000001009027225 */ /* 0x040fe400078e0002 */
[----:B------:R-:W3:Y:S02]  /*0e60*/  LDC.64 R18, c[0x0][0x8e8] ;  /* 0x00023a00ff127b82 */ /* 0x000ee40000000a00 */
[----:B------:R-:W-:Y:S01]  /*0e70*/  FMUL R4, R4, UR4 ;  /* 0x0000000404047c20 */ /* 0x000fe20008400000 */
[----:B------:R-:W-:Y:S01]  /*0e80*/  IMAD R9, R9, R17, R6 ;  /* 0x0000001109097224 */ /* 0x000fe200078e0206 */
[----:B------:R-:W-:-:S04]  /*0e90*/  ULDC UR4, c[0x0][0x154] ;  /* 0x0000550000047ab9 */ /* 0x000fc80000000800 */
[----:B------:R-:W4:Y:S01]  /*0ea0*/  F2I.U32.TRUNC.NTZ R4, R4 ;  /* 0x0000000400047305 */ /* 0x000f22000020f000 */
[----:B------:R-:W5:Y:S01]  /*0eb0*/  LDC R11, c[0x0][0x900] ;  /* 0x00024000ff0b7b82 */ /* 0x000f620000000800 */
[----:B------:R-:W-:-:S04]  /*0ec0*/  IADD3 R9, R3, R9, RZ ;  /* 0x0000000903097210 */ /* 0x000fc80007ffe0ff */
[-CC-:B-1----:R-:W-:Y:S02]  /*0ed0*/  SHF.R.U64 R16, R2, R10.reuse, R9.reuse ;  /* 0x0000000a02107219 */ /* 0x182fe40000001209 */
[----:B------:R-:W-:Y:S01]  /*0ee0*/  I2FP.F32.U32 R2, R7 ;  /* 0x0000000700027245 */ /* 0x000fe20000201000 */
[----:B------:R-:W1:Y:S01]  /*0ef0*/  LDC R5, c[0x0][0x144] ;  /* 0x00005100ff057b82 */ /* 0x000e620000000800 */
[----:B------:R-:W-:Y:S02]  /*0f00*/  SHF.R.U32.HI R9, RZ, R10, R9 ;  /* 0x0000000aff097219 */ /* 0x000fe40000011609 */
[----:B------:R-:W-:Y:S01]  /*0f10*/  MOV R10, 0x1 ;  /* 0x00000001000a7802 */ /* 0x000fe20000000f00 */
[----:B------:R-:W-:Y:S01]  /*0f20*/  FMUL R3, R2, UR4 ;  /* 0x0000000402037c20 */ /* 0x000fe20008400000 */
[----:B--2---:R-:W-:Y:S02]  /*0f30*/  SHF.R.U64 R22, R16, R12, R9 ;  /* 0x0000000c10167219 */ /* 0x004fe40000001209 */
[----:B----4-:R-:W-:Y:S01]  /*0f40*/  IADD3 R6, -R4, RZ, RZ ;  /* 0x000000ff04067210 */ /* 0x010fe20007ffe1ff */
[----:B------:R-:W2:Y:S01]  /*0f50*/  LDC R14, c[0x0][0x148] ;  /* 0x00005200ff0e7b82 */ /* 0x000ea20000000800 */
[----:B---3--:R-:W-:-:S02]  /*0f60*/  ISETP.NE.U32.AND P0, PT, R18, RZ, PT ;  /* 0x000000ff1200720c */ /* 0x008fc40003f05070 */
[----:B------:R-:W-:Y:S02]  /*0f70*/  SHF.R.U32.HI R4, RZ, R12, R9 ;  /* 0x0000000cff047219 */ /* 0x000fe40000011609 */
[----:B------:R-:W-:Y:S01]  /*0f80*/  ISETP.NE.AND.EX P0, PT, R19, RZ, PT, P0 ;  /* 0x000000ff1300720c */ /* 0x000fe20003f05300 */
[----:B------:R3:W4:Y:S01]  /*0f90*/  F2I.U32.TRUNC.NTZ R12, R3 ;  /* 0x00000003000c7305 */ /* 0x000722000020f000 */
[----:B------:R-:W-:Y:S01]  /*0fa0*/  MOV R2, 0xffffffff ;  /* 0xffffffff00027802 */ /* 0x000fe20000000f00 */
[----:B------:R-:W2:Y:S01]  /*0fb0*/  LDC R15, c[0x0][0x8a8] ;  /* 0x00022a00ff0f7b82 */ /* 0x000ea20000000800 */
[-CC-:B-----5:R-:W-:Y:S02]  /*0fc0*/  SHF.R.U64 R24, R22, R11.reuse, R4.reuse ;  /* 0x0000000b16187219 */ /* 0x1a0fe40000001204 */
[-C--:B------:R-:W-:Y:S02]  /*0fd0*/  SHF.L.U32 R2, R2, R11.reuse, RZ ;  /* 0x0000000b02027219 */ /* 0x080fe400000006ff */
[----:B------:R-:W-:-:S02]  /*0fe0*/  SHF.R.U32.HI R4, RZ, R11, R4 ;  /* 0x0000000bff047219 */ /* 0x000fc40000011604 */
[----:B------:R-:W-:Y:S01]  /*0ff0*/  SHF.L.U32 R10, R10, R11, RZ ;  /* 0x0000000b0a0a7219 */ /* 0x000fe200000006ff */
[----:B------:R-:W2:Y:S01]  /*1000*/  LDC R17, c[0x0][0x8f0] ;  /* 0x00023c00ff117b82 */ /* 0x000ea20000000800 */
[----:B------:R-:W-:Y:S01]  /*1010*/  LOP3.LUT R11, RZ, R2, RZ, 0x33, !PT ;  /* 0x00000002ff0b7212 */ /* 0x000fe200078e33ff */
[----:B-1----:R-:W-:Y:S01]  /*1020*/  IMAD R6, R5, R6, R8 ;  /* 0x0000000605067224 */ /* 0x002fe200078e0208 */
[----:B------:R-:W-:Y:S02]  /*1030*/  MOV R2, R24 ;  /* 0x0000001800027202 */ /* 0x000fe40000000f00 */
[----:B---3--:R-:W-:-:S03]  /*1040*/  MOV R3, R4 ;  /* 0x0000000400037202 */ /* 0x008fc60000000f00 */
[----:B------:R-:W1:Y:S08]  /*1050*/  LDC R21, c[0x0][0x8e0] ;  /* 0x00023800ff157b82 */ /* 0x000e700000000800 */
[----:B------:R-:W3:Y:S01]  /*1060*/  LDC R20, c[0x0][0x8b8] ;  /* 0x00022e00ff147b82 */ /* 0x000ee20000000800 */
[----:B----4-:R-:W-:Y:S05]  /*1070*/  @!P0 BRA `(.L_x_12) ;  /* 0x0000000000288947 */ /* 0x010fea0003800000 */
[----:B------:R-:W4:Y:S02]  /*1080*/  LDC R9, c[0x0][0x8f4] ;  /* 0x00023d00ff097b82 */ /* 0x000f240000000800 */
[----:B----4-:R-:W-:-:S04]  /*1090*/  IADD3 R9, P0, R24, R9, RZ ;  /* 0x0000000918097210 */ /* 0x010fc80007f1e0ff */
        /* <DEDUP_REMOVED lines=8> */
.L_x_12:
[----:B--2---:R-:W-:Y:S02]  /*1120*/  SHF.R.U64 R2, R2, R17, R3 ;  /* 0x0000001102027219 */ /* 0x004fe40000001203 */
[----:B------:R-:W-:Y:S02]  /*1130*/  LOP3.LUT R11, R22, R11, RZ, 0xc0, !PT ;  /* 0x0000000b160b7212 */ /* 0x000fe400078ec0ff */
[----:B------:R-:W-:Y:S02]  /*1140*/  IADD3 R12, -R12, RZ, RZ ;  /* 0x000000ff0c0c7210 */ /* 0x000fe40007ffe1ff */
[----:B------:R-:W-:Y:S01]  /*1150*/  IADD3 R3, R15, -0x1, RZ ;  /* 0xffffffff0f037810 */ /* 0x000fe20007ffe0ff */
[----:B------:R-:W-:Y:S01]  /*1160*/  IMAD R11, R10, R2, R11 ;  /* 0x000000020a0b7224 */ /* 0x000fe200078e020b */
[----:B------:R-:W-:Y:S01]  /*1170*/  IADD3 R4, -R2, RZ, RZ ;  /* 0x000000ff02047210 */ /* 0x000fe20007ffe1ff */
[----:B------:R-:W-:Y:S01]  /*1180*/  @P6 IMAD R6, R14, R12, R7 ;  /* 0x0000000c0e066224 */ /* 0x000fe200078e0207 */
[----:B------:R-:W-:-:S02]  /*1190*/  LOP3.LUT R3, R16, R3, RZ, 0xc0, !PT ;  /* 0x0000000310037212 */ /* 0x000fc400078ec0ff */
[----:B------:R-:W-:Y:S01]  /*11a0*/  R2UR UR51, R23 ;  /* 0x00000000173372ca */ /* 0x000fe200000e0000 */
[----:B-1----:R-:W-:Y:S01]  /*11b0*/  IMAD R2, R4, R21, R24 ;  /* 0x0000001504027224 */ /* 0x002fe200078e0218 */
[----:B------:R-:W-:Y:S01]  /*11c0*/  MOV R4, 0x1 ;  /* 0x0000000100047802 */ /* 0x000fe20000000f00 */
[----:B---3--:R-:W-:Y:S02]  /*11d0*/  IMAD R6, R11, R20, R6 ;  /* 0x000000140b067224 */ /* 0x008fe400078e0206 */
[----:B------:R-:W-:-:S05]  /*11e0*/  IMAD R3, R2, R15, R3 ;  /* 0x0000000f02037224 */ /* 0x000fca00078e0203 */
[----:B------:R-:W-:Y:S02]  /*11f0*/  SEL R5, R3, R6, !P6 ;  /* 0x0000000603057207 */ /* 0x000fe40007000000 */
[----:B------:R-:W-:-:S07]  /*1200*/  SEL R6, R6, R3, !P6 ;  /* 0x0000000306067207 */ /* 0x000fce0007000000 */
.L_x_10:
[----:B------:R-:W-:-:S08]  /*1210*/  NOP ;  /* 0x0000000000007918 */ /* 0x000fd00000000000 */
[----:B------:R-:W1:Y:S02]  /*1220*/  USETMAXREG.TRY_ALLOC.CTAPOOL UP0, 0xe8 ;  /* 0x000000e8000079c8 */ /* 0x000e640008000600 */
[----:B-1----:R-:W-:-:S13]  /*1230*/  PLOP3.LUT P0, PT, PT, PT, UP0, 0x80, 0x0 ;  /* 0x000000000000781c */ /* 0x002fda0003f0f008 */
[----:B------:R-:W-:Y:S05]  /*1240*/  @!P0 BRA `(.L_x_10) ;  /* 0xfffffffc00f08947 */ /* 0x000fea000383ffff */
[----:B------:R-:W-:Y:S02]  /*1250*/  ULDC.64 UR4, c[0x0][0x590] ;  /* 0x0001640000047ab9 */ /* 0x000fe40000000a00 */
[----:B------:R-:W-:-:S04]  /*1260*/  ISETP.NE.U32.AND P0, PT, RZ, UR4, PT ;  /* 0x00000004ff007c0c */ /* 0x000fc8000bf05070 */
[----:B------:R-:W-:-:S13]  /*1270*/  ISETP.NE.AND.EX P0, PT, RZ, UR5, PT, P0 ;  /* 0x00000005ff007c0c */ /* 0x000fda000bf05300 */
[----:B------:R-:W-:Y:S05]  /*1280*/  @P0 BRA `(.L_x_13) ;  /* 0x0000000000340947 */ /* 0x000fea0003800000 */
[----:B------:R-:W-:Y:S02]  /*1290*/  ULDC.64 UR4, c[0x0][0x588] ;  /* 0x0001620000047ab9 */ /* 0x000fe40000000a00 */
[----:B------:R-:W-:-:S04]  /*12a0*/  ISETP.NE.U32.AND P0, PT, RZ, UR4, PT ;  /* 0x00000004ff007c0c */ /* 0x000fc8000bf05070 */
[----:B------:R-:W-:-:S13]  /*12b0*/  ISETP.NE.AND.EX P0, PT, RZ, UR5, PT, P0 ;  /* 0x00000005ff007c0c */ /* 0x000fda000bf05300 */
[----:B------:R-:W-:Y:S05]  /*12c0*/  @!P0 BRA `(.L_x_14) ;  /* 0x0000000000148947 */ /* 0x000fea0003800000 */
[----:B------:R-:W1:Y:S02]  /*12d0*/  LDC.64 R16, c[0x0][0x588] ;  /* 0x00016200ff107b82 */ /* 0x000e640000000a00 */
[----:B-1----:R1:W5:Y:S01]  /*12e0*/  LDG.E R16, desc[UR42][R16.64] ;  /* 0x0000002a10107981 */ /* 0x002362000c1e1900 */
[----:B------:R-:W-:-:S05]  /*12f0*/  MOV R2, 0x1 ;  /* 0x0000000100027802 */ /* 0x000fca0000000f00 */
[----:B------:R1:W-:Y:S01]  /*1300*/  STL.S16 [R1+0xd0], R2 ;  /* 0x0000d00201007387 */ /* 0x0003e20000100600 */
[----:B------:R-:W-:Y:S05]  /*1310*/  BRA `(.L_x_13) ;  /* 0x0000000000107947 */ /* 0x000fea0003800000 */
.L_x_14:
[----:B------:R-:W-:Y:S01]  /*1320*/  MOV R2, 0x1 ;  /* 0x0000000100027802 */ /* 0x000fe20000000f00 */
[----:B------:R-:W-:Y:S02]  /*1330*/  ULDC UR4, c[0x0][0x580] ;  /* 0x0001600000047ab9 */ /* 0x000fe40000000800 */
[----:B------:R-:W-:Y:S02]  /*1340*/  MOV R16, UR4 ;  /* 0x0000000400107c02 */ /* 0x000fe40008000f00 */
[----:B------:R2:W-:Y:S05]  /*1350*/  STL.S16 [R1+0xd0], R2 ;  /* 0x0000d00201007387 */ /* 0x0005ea0000100600 */
.L_x_13:
        /* <DEDUP_REMOVED lines=8> */
[----:B-12---:R-:W1:Y:S02]  /*13e0*/  LDC.64 R2, c[0x0][0x5a8] ;  /* 0x00016a00ff027b82 */ /* 0x006e640000000a00 */
[----:B-1----:R3:W5:Y:S01]  /*13f0*/  LDG.E R2, desc[UR42][R2.64] ;  /* 0x0000002a02027981 */ /* 0x002762000c1e1900 */
[----:B------:R-:W-:Y:S05]  /*1400*/  BRA `(.L_x_15) ;  /* 0x0000000000087947 */ /* 0x000fea0003800000 */
.L_x_16:
[----:B------:R-:W-:Y:S02]  /*1410*/  ULDC UR4, c[0x0][0x5a0] ;  /* 0x0001680000047ab9 */ /* 0x000fe40000000800 */
[----:B-12---:R-:W-:-:S07]  /*1420*/  MOV R2, UR4 ;  /* 0x0000000400027c02 */ /* 0x006fce0008000f00 */
.L_x_15:
[----:B------:R-:W-:-:S13]  /*1430*/  LOP3.LUT P0, RZ, R4, 0xff, RZ, 0xc0, !PT ;  /* 0x000000ff04ff7812 */ /* 0x000fda000780c0ff */
[----:B------:R-:W-:Y:S05]  /*1440*/  @!P0 EXIT ;  /* 0x000000000000894d */ /* 0x000fea0003800000 */
[----:B---3--:R-:W3:Y:S01]  /*1450*/  LDL R3, [R1+0xc8] ;  /* 0x0000c80001037983 */ /* 0x008ee20000100800 */
[----:B------:R-:W-:Y:S01]  /*1460*/  LOP3.LUT R4, R0, 0x1, RZ, 0xfc, !PT ;  /* 0x0000000100047812 */ /* 0x000fe200078efcff */
[----:B------:R-:W-:Y:S01]  /*1470*/  ULDC UR4, c[0x0][0x28c] ;  /* 0x0000a30000047ab9 */ /* 0x000fe20000000800 */
[----:B------:R-:W-:Y:S01]  /*1480*/  ULDC.64 UR44, c[0x0][0x198] ;  /* 0x00006600002c7ab9 */ /* 0x000fe20000000a00 */
[----:B------:R-:W-:Y:S02]  /*1490*/  UIADD3 UR4, UR4, 0x3f, URZ ;  /* 0x0000003f04047890 */ /* 0x000fe4000fffe03f */
[----:B------:R4:W-:Y:S01]  /*14a0*/  STL [R1+0xcc], R4 ;  /* 0x0000cc0401007387 */ /* 0x0009e20000100800 */
[----:B------:R-:W-:Y:S01]  /*14b0*/  UMOV UR36, URZ ;  /* 0x0000003f00247c82 */ /* 0x000fe20008000000 */
[----:B------:R-:W-:Y:S02]  /*14c0*/  USHF.R.S32.HI UR5, URZ, 0x1f, UR4 ;  /* 0x0000001f3f057899 */ /* 0x000fe40008011404 */
[----:B------:R4:W-:Y:S01]  /*14d0*/  STL [R1+0xb8], RZ ;  /* 0x0000b8ff01007387 */ /* 0x0009e20000100800 */
[----:B------:R-:W-:Y:S01]  /*14e0*/  UMOV UR39, URZ ;  /* 0x0000003f00277c82 */ /* 0x000fe20008000000 */
[----:B------:R-:W-:-:S04]  /*14f0*/  ULEA.HI UR5, UR5, UR4, URZ, 0x6 ;  /* 0x0000000405057291 */ /* 0x000fc8000f8f303f */
[----:B------:R-:W-:Y:S01]  /*1500*/  USHF.R.S32.HI UR46, URZ, 0x6, UR5 ;  /* 0x000000063f2e7899 */ /* 0x000fe20008011405 */
[----:B---3--:R-:W-:-:S05]  /*1510*/  LOP3.LUT R0, R3, 0x1, RZ, 0xfc, !PT ;  /* 0x0000000103007812 */ /* 0x008fca00078efcff */
[----:B------:R4:W-:Y:S04]  /*1520*/  STL [R1+0xbc], R0 ;  /* 0x0000bc0001007387 */ /* 0x0009e80000100800 */
[----:B------:R4:W-:Y:S02]  /*1530*/  STL [R1+0xb4], RZ ;  /* 0x0000b4ff01007387 */ /* 0x0009e40000100800 */
.L_x_522:
[----:B----4-:R-:W3:Y:S01]  /*1540*/  S2R R0, SR_TID.X ;  /* 0x0000000000007919 */ /* 0x010ee20000002100 */
[----:B------:R-:W4:Y:S01]  /*1550*/  S2UR UR9, SR_CgaCtaId ;  /* 0x00000000000979c3 */ /* 0x000f220000008800 */
[----:B------:R-:W-:Y:S01]  /*1560*/  UMOV UR47, 0x400 ;  /* 0x00000400002f7882 */ /* 0x000fe20000000000 */
[----:B------:R-:W-:Y:S01]  /*1570*/  UMOV UR5, URZ ;  /* 0x0000003f00057c82 */ /* 0x000fe20008000000 */
[----:B------:R-:W-:Y:S01]  /*1580*/  STL [R1+0xb0], RZ ;  /* 0x0000b0ff01007387 */ /* 0x000fe20000100800 */
[----:B------:R-:W-:Y:S01]  /*1590*/  UMOV UR4, URZ ;  /* 0x0000003f00047c82 */ /* 0x000fe20008000000 */
[----:B------:R-:W-:Y:S01]  /*15a0*/  UMOV UR6, URZ ;  /* 0x0000003f00067c82 */ /* 0x000fe20008000000 */
[----:B------:R-:W-:Y:S01]  /*15b0*/  CS2R R228, SRZ ;  /* 0x0000000000e47805 */ /* 0x000fe2000001ff00 */
[----:B------:R-:W-:Y:S01]  /*15c0*/  STL [R1+0xac], RZ ;  /* 0x0000acff01007387 */ /* 0x000fe20000100800 */
[----:B------:R-:W2:Y:S01]  /*15d0*/  LDC R3, c[0x0][0x28c] ;  /* 0x0000a300ff037b82 */ /* 0x000ea20000000800 */
[----:B-1----:R-:W-:-:S02]  /*15e0*/  MOV R17, RZ ;  /* 0x000000ff00117202 */ /* 0x002fc40000000f00 */
[----:B------:R-:W-:Y:S01]  /*15f0*/  CS2R R18, SRZ ;  /* 0x0000000000127805 */ /* 0x000fe2000001ff00 */
[----:B------:R-:W-:Y:S01]  /*1600*/  STL [R1+0xa8], RZ ;  /* 0x0000a8ff01007387 */ /* 0x000fe20000100800 */
[----:B------:R-:W-:Y:S02]  /*1610*/  CS2R R22, SRZ ;  /* 0x0000000000167805 */ /* 0x000fe4000001ff00 */
[----:B------:R-:W-:Y:S02]  /*1620*/  CS2R R152, SRZ ;  /* 0x0000000000987805 */ /* 0x000fe4000001ff00 */
[----:B------:R-:W-:Y:S01]  /*1630*/  CS2R R154, SRZ ;  /* 0x00000000009a7805 */ /* 0x000fe2000001ff00 */
[----:B------:R-:W-:Y:S01]  /*1640*/  STL [R1+0xa4], RZ ;  /* 0x0000a4ff01007387 */ /* 0x000fe20000100800 */
[----:B------:R-:W-:Y:S02]  /*1650*/  CS2R R156, SRZ ;  /* 0x00000000009c7805 */ /* 0x000fe4000001ff00 */
[----:B------:R-:W-:-:S02]  /*1660*/  CS2R R158, SRZ ;  /* 0x00000000009e7805 */ /* 0x000fc4000001ff00 */
[----:B------:R-:W-:Y:S01]  /*1670*/  CS2R R160, SRZ ;  /* 0x0000000000a07805 */ /* 0x000fe2000001ff00 */
[----:B------:R-:W-:Y:S01]  /*1680*/  STL [R1+0xa0], RZ ;  /* 0x0000a0ff01007387 */ /* 0x000fe20000100800 */
[----:B------:R-:W-:Y:S02]  /*1690*/  CS2R R162, SRZ ;  /* 0x0000000000a27805 */ /* 0x000fe4000001ff00 */
[----:B------:R-:W-:Y:S02]  /*16a0*/  CS2R R164, SRZ ;  /* 0x0000000000a47805 */ /* 0x000fe4000001ff00 */
[----:B------:R-:W-:Y:S01]  /*16b0*/  CS2R R166, SRZ ;  /* 0x0000000000a67805 */ /* 0x000fe2000001ff00 */
[----:B------:R-:W-:Y:S01]  /*16c0*/  STL [R1+0x9c], RZ ;  /* 0x00009cff01007387 */ /* 0x000fe20000100800 */
[----:B----4-:R-:W-:Y:S01]  /*16d0*/  ULEA UR47, UR9, UR47, 0x18 ;  /* 0x0000002f092f7291 */ /* 0x010fe2000f8ec03f */
[----:B------:R-:W-:Y:S02]  /*16e0*/  CS2R R168, SRZ ;  /* 0x0000000000a87805 */ /* 0x000fe4000001ff00 */
[----:B------:R-:W-:Y:S01]  /*16f0*/  CS2R R170, SRZ ;  /* 0x0000000000aa7805 */ /* 0x000fe2000001ff00 */
[----:B------:R-:W-:Y:S01]  /*1700*/  STL [R1+0x98], RZ ;  /* 0x000098ff01007387 */ /* 0x000fe20000100800 */
[----:B------:R-:W-:-:S02]  /*1710*/  CS2R R172, SRZ ;  /* 0x0000000000ac7805 */ /* 0x000fc4000001ff00 */
[----:B------:R-:W-:Y:S02]  /*1720*/  CS2R R174, SRZ ;  /* 0x0000000000ae7805 */ /* 0x000fe4000001ff00 */
[----:B------:R-:W-:Y:S02]  /*1730*/  CS2R R176, SRZ ;  /* 0x0000000000b07805 */ /* 0x000fe4000001ff00 */
[----:B---3--:R-:W-:Y:S01]  /*1740*/  LOP3.LUT R0, R0, 0x80, RZ, 0xc0, !PT ;  /* 0x0000008000007812 */ /* 0x008fe200078ec0ff */
[----:B------:R-:W-:Y:S01]  /*1750*/  STL [R1+0x94], RZ ;  /* 0x000094ff01007387 */ /* 0x000fe20000100800 */
[----:B--2---:R-:W-:Y:S02]  /*1760*/  ISETP.GE.AND P0, PT, R3, 0x1, PT ;  /* 0x000000010300780c */ /* 0x004fe40003f06270 */
[----:B------:R-:W-:Y:S02]  /*1770*/  CS2R R178, SRZ ;  /* 0x0000000000b27805 */ /* 0x000fe4000001ff00 */
[----:B------:R-:W-:Y:S01]  /*1780*/  SHF.R.U32.HI R0, RZ, 0x7, R0 ;  /* 0x00000007ff007819 */ /* 0x000fe20000011600 */
[----:B------:R-:W-:Y:S01]  /*1790*/  STL [R1+0x90], RZ ;  /* 0x000090ff01007387 */ /* 0x000fe20000100800 */
[----:B------:R-:W-:-:S02]  /*17a0*/  CS2R R180, SRZ ;  /* 0x0000000000b47805 */ /* 0x000fc4000001ff00 */
[----:B------:R-:W-:Y:S02]  /*17b0*/  CS2R R182, SRZ ;  /* 0x0000000000b67805 */ /* 0x000fe4000001ff00 */
[----:B------:R-:W-:Y:S01]  /*17c0*/  CS2R R184, SRZ ;  /* 0x0000000000b87805 */ /* 0x000fe2000001ff00 */
[----:B------:R-:W-:Y:S01]  /*17d0*/  STL [R1+0x8c], RZ ;  /* 0x00008cff01007387 */ /* 0x000fe20000100800 */
[----:B------:R-:W-:Y:S02]  /*17e0*/  CS2R R186, SRZ ;  /* 0x0000000000ba7805 */ /* 0x000fe4000001ff00 */
[----:B------:R-:W-:Y:S02]  /*17f0*/  CS2R R188, SRZ ;  /* 0x0000000000bc7805 */ /* 0x000fe4000001ff00 */
[----:B------:R-:W-:Y:S01]  /*1800*/  CS2R R190, SRZ ;  /* 0x0000000000be7805 */ /* 0x000fe2000001ff00 */
[----:B------:R-:W1:Y:S01]  /*1810*/  SHFL.IDX PT, R0, R0, RZ, 0x1f ;  /* 0x00001fff00007589 */ /* 0x000e6200000e0000 */
[----:B------:R-:W-:-:S02]  /*1820*/  CS2R R192, SRZ ;  /* 0x0000000000c07805 */ /* 0x000fc4000001ff00 */
[----:B------:R-:W-:Y:S02]  /*1830*/  CS2R R194, SRZ ;  /* 0x0000000000c27805 */ /* 0x000fe4000001ff00 */
[----:B------:R-:W-:Y:S01]  /*1840*/  CS2R R196, SRZ ;  /* 0x0000000000c47805 */ /* 0x000fe2000001ff00 */
[----:B------:R2:W-:Y:S01]  /*1850*/  STL [R1+0x88], RZ ;  /* 0x000088ff01007387 */ /* 0x0005e20000100800 */
[----:B------:R-:W-:Y:S02]  /*1860*/  CS2R R198, SRZ ;  /* 0x0000000000c67805 */ /* 0x000fe4000001ff00 */
[----:B------:R-:W-:Y:S02]  /*1870*/  CS2R R200, SRZ ;  /* 0x0000000000c87805 */ /* 0x000fe4000001ff00 */
[----:B------:R-:W-:Y:S01]  /*1880*/  CS2R R202, SRZ ;  /* 0x0000000000ca7805 */ /* 0x000fe2000001ff00 */
[----:B------:R2:W-:Y:S01]  /*1890*/  STL [R1+0x84], RZ ;  /* 0x000084ff01007387 */ /* 0x0005e20000100800 */
        /* <DEDUP_REMOVED lines=16> */
[----:B-1----:R-:W-:-:S02]  /*19a0*/  R2UR UR7, R0 ;  /* 0x00000000000772ca */ /* 0x002fc400000e0000 */
[----:B------:R-:W-:Y:S02]  /*19b0*/  CS2R R88, SRZ ;  /* 0x0000000000587805 */ /* 0x000fe4000001ff00 */
[----:B------:R-:W-:Y:S01]  /*19c0*/  MOV R0, UR36 ;  /* 0x0000002400007c02 */ /* 0x000fe20008000f00 */
        /* <DEDUP_REMOVED lines=9> */
[----:B------:R-:W-:Y:S01]  /*1a60*/  CS2R R102, SRZ ;  /* 0x0000000000667805 */ /* 0x000fe2000001ff00 */
[----:B------:R-:W-:Y:S01]  /*1a70*/  ULEA.HI UR8, UR7, UR7, URZ, 0x1 ;  /* 0x0000000707087291 */ /* 0x000fe2000f8f083f */
[----:B------:R-:W-:Y:S01]  /*1a80*/  CS2R R104, SRZ ;  /* 0x0000000000687805 */ /* 0x000fe2000001ff00 */
[----:B------:R2:W-:Y:S01]  /*1a90*/  STL [R1+0x64], RZ ;  /* 0x000064ff01007387 */ /* 0x0005e20000100800 */
[----:B------:R-:W-:Y:S01]  /*1aa0*/  CS2R R106, SRZ ;  /* 0x00000000006a7805 */ /* 0x000fe2000001ff00 */
[----:B------:R-:W-:Y:S01]  /*1ab0*/  ULOP3.LUT UR8, UR8, 0xffffe, URZ, 0xc0, !UPT ;  /* 0x000ffffe08087892 */ /* 0x000fe2000f8ec03f */
[----:B------:R-:W-:Y:S01]  /*1ac0*/  CS2R R108, SRZ ;  /* 0x00000000006c7805 */ /* 0x000fe2000001ff00 */
[----:B------:R2:W-:Y:S01]  /*1ad0*/  STL [R1+0x60], RZ ;  /* 0x000060ff01007387 */ /* 0x0005e20000100800 */
[----:B------:R-:W-:Y:S01]  /*1ae0*/  CS2R R110, SRZ ;  /* 0x00000000006e7805 */ /* 0x000fe2000001ff00 */
[----:B------:R-:W-:Y:S01]  /*1af0*/  UIADD3 UR8, UR7, -UR8, URZ ;  /* 0x8000000807087290 */ /* 0x000fe2000fffe03f */
[----:B------:R-:W-:Y:S01]  /*1b00*/  CS2R R112, SRZ ;  /* 0x0000000000707805 */ /* 0x000fe2000001ff00 */
[----:B------:R2:W-:Y:S01]  /*1b10*/  STL [R1+0x5c], RZ ;  /* 0x00005cff01007387 */ /* 0x0005e20000100800 */
[----:B------:R-:W-:Y:S01]  /*1b20*/  UMOV UR7, UR39 ;  /* 0x0000002700077c82 */ /* 0x000fe20008000000 */
[----:B------:R-:W-:Y:S01]  /*1b30*/  ULEA UR8, UR8, UR47, 0xc ;  /* 0x0000002f08087291 */ /* 0x000fe2000f8e603f */
[----:B------:R-:W-:Y:S01]  /*1b40*/  CS2R R114, SRZ ;  /* 0x0000000000727805 */ /* 0x000fe2000001ff00 */
[----:B------:R2:W-:Y:S01]  /*1b50*/  STL [R1+0x58], RZ ;  /* 0x000058ff01007387 */ /* 0x0005e20000100800 */
[----:B------:R-:W-:Y:S01]  /*1b60*/  CS2R R116, SRZ ;  /* 0x0000000000747805 */ /* 0x000fe2000001ff00 */
[----:B------:R-:W-:Y:S01]  /*1b70*/  UIADD3 UR8, UR8, 0x6200, URZ ;  /* 0x0000620008087890 */ /* 0x000fe2000fffe03f */
[----:B------:R-:W-:Y:S01]  /*1b80*/  CS2R R118, SRZ ;  /* 0x0000000000767805 */ /* 0x000fe2000001ff00 */
[----:B------:R2:W-:Y:S01]  /*1b90*/  STL [R1+0x54], RZ ;  /* 0x000054ff01007387 */ /* 0x0005e20000100800 */
[----:B------:R-:W-:Y:S01]  /*1ba0*/  CS2R R120, SRZ ;  /* 0x0000000000787805 */ /* 0x000fe2000001ff00 */
[----:B------:R-:W-:Y:S01]  /*1bb0*/  USHF.R.U32.HI UR8, URZ, 0x4, UR8 ;  /* 0x000000043f087899 */ /* 0x000fe20008011608 */
[----:B------:R-:W-:Y:S01]  /*1bc0*/  CS2R R122, SRZ ;  /* 0x00000000007a7805 */ /* 0x000fe2000001ff00 */
[----:B------:R2:W-:Y:S01]  /*1bd0*/  STL [R1+0x50], RZ ;  /* 0x000050ff01007387 */ /* 0x0005e20000100800 */
[----:B------:R-:W-:Y:S01]  /*1be0*/  CS2R R124, SRZ ;  /* 0x00000000007c7805 */ /* 0x000fe2000001ff00 */
[----:B------:R-:W-:Y:S01]  /*1bf0*/  ULOP3.LUT UR12, UR8, 0x3fff, URZ, 0xc0, !UPT ;  /* 0x00003fff080c7892 */ /* 0x000fe2000f8ec03f */
        /* <DEDUP_REMOVED lines=59> */
[----:B------:R-:W-:Y:S01]  /*1fb0*/  CS2R R86, SRZ ;  /* 0x0000000000567805 */ /* 0x000fe2000001ff00 */
[----:B------:R2:W-:Y:S04]  /*1fc0*/  STL [R1+0x10], RZ ;  /* 0x000010ff01007387 */ /* 0x0005e80000100800 */
[----:B------:R2:W-:Y:S04]  /*1fd0*/  STL [R1+0xc], RZ ;  /* 0x00000cff01007387 */ /* 0x0005e80000100800 */
[----:B------:R2:W-:Y:S04]  /*1fe0*/  STL [R1+0x8], RZ ;  /* 0x000008ff01007387 */ /* 0x0005e80000100800 */
[----:B------:R2:W-:Y:S04]  /*1ff0*/  STL [R1+0x4], RZ ;  /* 0x000004ff01007387 */ /* 0x0005e80000100800 */
[----:B------:R2:W-:Y:S01]  /*2000*/  STL [R1], RZ ;  /* 0x000000ff01007387 */ /* 0x0005e20000100800 */
[----:B------:R-:W-:Y:S05]  /*2010*/  @!P0 BRA `(.L_x_17) ;  /* 0x0000001000fc8947 */ /* 0x000fea0003800000 */
[----:B------:R-:W3:Y:S02]  /*2020*/  LDL R3, [R1+0xbc] ;  /* 0x0000bc0001037983 */ /* 0x000ee40000100800 */
[----:B---3--:R-:W-:-:S13]  /*2030*/  ISETP.NE.AND P1, PT, R3, 0x3, PT ;  /* 0x000000030300780c */ /* 0x008fda0003f25270 */
[----:B------:R-:W-:Y:S05]  /*2040*/  @!P1 BRA `(.L_x_18) ;  /* 0x0000000000049947 */ /* 0x000fea0003800000 */
[----:B------:R-:W-:Y:S01]  /*2050*/  BPT.TRAP 0x1 ;  /* 0x000000040000795c */ /* 0x000fe20000300000 */
.L_x_18:
[----:B------:R-:W-:Y:S01]  /*2060*/  ULEA UR4, UR39, UR47, 0x3 ;  /* 0x0000002f27047291 */ /* 0x000fe2000f8e183f */
[----:B------:R-:W-:-:S04]  /*2070*/  MOV R0, UR36 ;  /* 0x0000002400007c02 */ /* 0x000fc80008000f00 */
[----:B------:R-:W-:-:S04]  /*2080*/  SHF.L.U32 R0, R0, 0x1f, RZ ;  /* 0x0000001f00007819 */ /* 0x000fc800000006ff */
[----:B------:R1:W3:Y:S01]  /*2090*/  SYNCS.PHASECHK.TRANS64.TRYWAIT P0, [UR4], R0 ;  /* 0x00000000ff0075a7 */ /* 0x0002e20008000144 */
[----:B------:R-:W-:Y:S05]  /*20a0*/  @!P1 BRA `(.L_x_19) ;  /* 0x0000000000049947 */ /* 0x000fea0003800000 */
[----:B------:R-:W-:Y:S01]  /*20b0*/  BPT.TRAP 0x1 ;  /* 0x000000040000795c */ /* 0x000fe20000300000 */
.L_x_19:
[----:B---3--:R-:W-:Y:S05]  /*20c0*/  @P0 BRA `(.L_x_20) ;  /* 0x0000000000080947 */ /* 0x008fea0003800000 */
[----:B------:R-:W3:Y:S02]  /*20d0*/  SYNCS.PHASECHK.TRANS64.TRYWAIT P0, [UR4], R0 ;  /* 0x00000000ff0075a7 */ /* 0x000ee40008000144 */
[----:B---3--:R-:W-:Y:S05]  /*20e0*/  @!P0 BRA `(.L_x_21) ;  /* 0x0000017c00d88947 */ /* 0x008fea0003800000 */
.L_x_20:
[----:B------:R-:W-:Y:S01]  /*20f0*/  UIADD3 UR4, UR47, 0x26200, URZ ;  /* 0x000262002f047890 */ /* 0x000fe2000fffe03f */
[----:B------:R-:W-:Y:S01]  /*2100*/  WARPGROUP.ARRIVE ;  /* 0x00000000000079c5 */ /* 0x000fe20000000000 */
[----:B------:R-:W-:Y:S01]  /*2110*/  ULOP3.LUT UR13, UR12, 0x10000, URZ, 0xfc, !UPT ;  /* 0x000100000c0d7892 */ /* 0x000fe2000f8efc3f */
[----:B------:R4:W-:Y:S01]  /*2120*/  STL [R1+0xb0], RZ ;  /* 0x0000b0ff01007387 */ /* 0x0009e20000100800 */
[----:B------:R-:W-:Y:S01]  /*2130*/  USHF.R.U32.HI UR4, URZ, 0x4, UR4 ;  /* 0x000000043f047899 */ /* 0x000fe20008011604 */
[----:B------:R-:W-:Y:S01]  /*2140*/  CS2R R228, SRZ ;  /* 0x0000000000e47805 */ /* 0x000fe2000001ff00 */
[----:B------:R-:W-:Y:S01]  /*2150*/  ULEA UR13, UR39, UR13, 0xa ;  /* 0x0000000d270d7291 */ /* 0x000fe2000f8e503f */
[----:B------:R4:W-:Y:S01]  /*2160*/  STL [R1+0xac], RZ ;  /* 0x0000acff01007387 */ /* 0x0009e20000100800 */
[----:B------:R-:W-:Y:S01]  /*2170*/  ULOP3.LUT UR4, UR4, 0x3fff, URZ, 0xc0, !UPT ;  /* 0x00003fff04047892 */ /* 0x000fe2000f8ec03f */
[----:B------:R-:W-:Y:S01]  /*2180*/  MOV R17, RZ ;  /* 0x000000ff00117202 */ /* 0x000fe20000000f00 */
[----:B------:R-:W-:Y:S01]  /*2190*/  UMOV UR5, 0x80000020 ;  /* 0x8000002000057882 */ /* 0x000fe20000000000 */
[----:B------:R-:W-:Y:S01]  /*21a0*/  UMOV UR7, 0x80000020 ;  /* 0x8000002000077882 */ /* 0x000fe20000000000 */
[----:B------:R-:W-:Y:S01]  /*21b0*/  ULOP3.LUT UR4, UR4, 0x10000, URZ, 0xfc, !UPT ;  /* 0x0001000004047892 */ /* 0x000fe2000f8efc3f */
[----:B------:R4:W-:Y:S01]  /*21c0*/  STL [R1+0xa8], RZ ;  /* 0x0000a8ff01007387 */ /* 0x0009e20000100800 */
[----:B------:R-:W-:Y:S01]  /*21d0*/  UMOV UR9, 0x80000020 ;  /* 0x8000002000097882 */ /* 0x000fe20000000000 */
[----:B------:R-:W-:Y:S01]  /*21e0*/  UMOV UR11, 0x80000020 ;  /* 0x80000020000b7882 */ /* 0x000fe20000000000 */
[----:B------:R-:W-:Y:S01]  /*21f0*/  ULEA UR8, UR39, UR4, 0x9 ;  /* 0x0000000427087291 */ /* 0x000fe2000f8e483f */
[----:B------:R4:W-:Y:S01]  /*2200*/  STL [R1+0xa4], RZ ;  /* 0x0000a4ff01007387 */ /* 0x0009e20000100800 */
[----:B------:R-:W-:Y:S01]  /*2210*/  CS2R R18, SRZ ;  /* 0x0000000000127805 */ /* 0x000fe2000001ff00 */
[----:B------:R-:W-:Y:S01]  /*2220*/  UMOV UR4, UR13 ;  /* 0x0000000d00047c82 */ /* 0x000fe20008000000 */
[----:B------:R-:W-:Y:S01]  /*2230*/  UIADD3 UR10, UR8, 0x2, URZ ;  /* 0x00000002080a7890 */ /* 0x000fe2000fffe03f */
[----:B------:R4:W-:Y:S01]  /*2240*/  STL [R1+0xa0], RZ ;  /* 0x0000a0ff01007387 */ /* 0x0009e20000100800 */
[----:B------:R-:W-:Y:S01]  /*2250*/  CS2R R22, SRZ ;  /* 0x0000000000167805 */ /* 0x000fe2000001ff00 */
[----:B------:R-:W-:Y:S01]  /*2260*/  UMOV UR6, UR8 ;  /* 0x0000000800067c82 */ /* 0x000fe20008000000 */
[----:B------:R-:W-:Y:S01]  /*2270*/  CS2R R152, SRZ ;  /* 0x0000000000987805 */ /* 0x000fe2000001ff00 */
[----:B------:R-:W-:Y:S01]  /*2280*/  QGMMA.64x128x32.F32.E4M3.E4M3 R88, gdesc[UR4], RZ, !UPT, gsb0 ;  /* 0x01e00000045879f3 */ /* 0x000fe2000c0008ff */
[----:B------:R-:W-:Y:S01]  /*2290*/  UIADD3 UR4, UR13, 0x200, URZ ;  /* 0x000002000d047890 */ /* 0x000fe2000fffe03f */
[----:B------:R4:W-:Y:S01]  /*22a0*/  STL [R1+0x9c], RZ ;  /* 0x00009cff01007387 */ /* 0x0009e20000100800 */
[----:B------:R-:W-:Y:S01]  /*22b0*/  UMOV UR5, 0x80000020 ;  /* 0x8000002000057882 */ /* 0x000fe20000000000 */
[----:B------:R-:W-:-:S02]  /*22c0*/  CS2R R154, SRZ ;  /* 0x00000000009a7805 */ /* 0x000fc4000001ff00 */
[----:B------:R-:W-:Y:S01]  /*22d0*/  CS2R R156, SRZ ;  /* 0x00000000009c7805 */ /* 0x000fe2000001ff00 */
[----:B------:R4:W-:Y:S01]  /*22e0*/  STL [R1+0x98], RZ ;  /* 0x000098ff01007387 */ /* 0x0009e20000100800 */
[----:B------:R-:W-:Y:S02]  /*22f0*/  CS2R R158, SRZ ;  /* 0x00000000009e7805 */ /* 0x000fe4000001ff00 */
[----:B------:R-:W-:Y:S02]  /*2300*/  CS2R R160, SRZ ;  /* 0x0000000000a07805 */ /* 0x000fe4000001ff00 */
[----:B------:R-:W-:Y:S01]  /*2310*/  CS2R R162, SRZ ;  /* 0x0000000000a27805 */ /* 0x000fe2000001ff00 */
[----:B------:R4:W-:Y:S01]  /*2320*/  STL [R1+0x94], RZ ;  /* 0x000094ff01007387 */ /* 0x0009e20000100800 */
[----:B------:R-:W-:Y:S02]  /*2330*/  CS2R R164, SRZ ;  /* 0x0000000000a47805 */ /* 0x000fe4000001ff00 */
        /* <DEDUP_REMOVED lines=40> */
[----:B------:R-:W-:Y:S01]  /*25c0*/  CS2R R226, SRZ ;  /* 0x0000000000e27805 */ /* 0x000fe2000001ff00 */
[----:B------:R4:W-:Y:S04]  /*25d0*/  STL [R1+0x68], RZ ;  /* 0x000068ff01007387 */ /* 0x0009e80000100800 */
        /* <DEDUP_REMOVED lines=18> */
[----:B------:R4:W-:Y:S01]  /*2700*/  STL [R1+0x1c], RZ ;  /* 0x00001cff01007387 */ /* 0x0009e20000100800 */
[----:B------:R-:W-:-:S02]  /*2710*/  WARPGROUP.DEPBAR.LE gsb0, 0x0 ;  /* 0x00008000000079c5 */ /* 0x000fc40000010000 */
[----:B------:R-:W-:Y:S01]  /*2720*/  WARPGROUP.ARRIVE ;  /* 0x00000000000079c5 */ /* 0x000fe20000000000 */
[----:B------:R4:W-:Y:S04]  /*2730*/  STL [R1+0x18], RZ ;  /* 0x000018ff01007387 */ /* 0x0009e80000100800 */
[----:B------:R4:W-:Y:S01]  /*2740*/  STL [R1+0x14], RZ ;  /* 0x000014ff01007387 */ /* 0x0009e20000100800 */
[----:B------:R-:W-:Y:S01]  /*2750*/  QGMMA.64x128x32.F32.E4M3.E4M3 R24, gdesc[UR4], RZ, !UPT, gsb0 ;  /* 0x01e00000041879f3 */ /* 0x000fe2000c0008ff */
[----:B------:R-:W-:Y:S02]  /*2760*/  UIADD3 UR5, UR13, 0x2, URZ ;  /* 0x000000020d057890 */ /* 0x000fe4000fffe03f */
[----:B------:R4:W-:Y:S01]  /*2770*/  STL [R1+0x10], RZ ;  /* 0x000010ff01007387 */ /* 0x0009e20000100800 */
[----:B------:R-:W-:-:S03]  /*2780*/  UMOV UR4, 0x2 ;  /* 0x0000000200047882 */ /* 0x000fc60000000000 */
[----:B------:R4:W-:Y:S01]  /*2790*/  STL [R1+0xc], RZ ;  /* 0x00000cff01007387 */ /* 0x0009e20000100800 */
[----:B------:R-:W-:Y:S01]  /*27a0*/  UMOV UR8, UR5 ;  /* 0x0000000500087c82 */ /* 0x000fe20008000000 */
[----:B------:R-:W-:Y:S02]  /*27b0*/  ULDC UR5, c[0x0][0x50c] ;  /* 0x0001430000057ab9 */ /* 0x000fe40000000800 */
[----:B------:R-:W-:Y:S01]  /*27c0*/  UISETP.NE.AND UP0, UPT, UR5, 0x2, UPT ;  /* 0x000000020500788c */ /* 0x000fe2000bf05270 */
[----:B------:R4:W-:Y:S03]  /*27d0*/  STL [R1+0x8], RZ ;  /* 0x000008ff01007387 */ /* 0x0009e60000100800 */
[----:B------:R-:W-:Y:S01]  /*27e0*/  USEL UR5, URZ, 0x1, UP0 ;  /* 0x000000013f057887 */ /* 0x000fe20008000000 */
[----:B------:R4:W-:Y:S04]  /*27f0*/  STL [R1+0x4], RZ ;  /* 0x000004ff01007387 */ /* 0x0009e80000100800 */
[----:B------:R4:W-:Y:S01]  /*2800*/  STL [R1], RZ ;  /* 0x000000ff01007387 */ /* 0x0009e20000100800 */
[----:B------:R-:W-:Y:S01]  /*2810*/  ISETP.NE.AND P0, PT, RZ, UR5, PT ;  /* 0x00000005ff007c0c */ /* 0x000fe2000bf05270 */
[----:B------:R-:W-:-:S02]  /*2820*/  WARPGROUP.DEPBAR.LE gsb0, 0x0 ;  /* 0x00008000000079c5 */ /* 0x000fc40000010000 */
[----:B------:R-:W-:-:S06]  /*2830*/  WARPGROUP.ARRIVE ;  /* 0x00000000000079c5 */ /* 0x000fcc0000000000 */
[----:B------:R-:W-:Y:S01]  /*2840*/  QGMMA.64x128x32.F32.E4M3.E4M3 R88, gdesc[UR8], R88, gsb0 ;  /* 0x01e00000085879f3 */ /* 0x000fe20008000858 */
[----:B------:R-:W-:Y:S01]  /*2850*/  UIADD3 UR8, UR13, 0x202, URZ ;  /* 0x000002020d087890 */ /* 0x000fe2000fffe03f */
[----:B------:R-:W-:Y:S01]  /*2860*/  UMOV UR9, 0x80000020 ;  /* 0x8000002000097882 */ /* 0x000fe20000000000 */
[----:B------:R-:W-:Y:S02]  /*2870*/  WARPGROUP.DEPBAR.LE gsb0, 0x0 ;  /* 0x00008000000079c5 */ /* 0x000fe40000010000 */
[----:B------:R-:W-:-:S07]  /*2880*/  WARPGROUP.ARRIVE ;  /* 0x00000000000079c5 */ /* 0x000fce0000000000 */
[----:B------:R-:W-:Y:S03]  /*2890*/  QGMMA.64x128x32.F32.E4M3.E4M3 R24, gdesc[UR8], R24, gsb0 ;  /* 0x01e00000081879f3 */ /* 0x000fe60008000818 */
[----:B------:R-:W-:Y:S02]  /*28a0*/  WARPGROUP.DEPBAR.LE gsb0, 0x0 ;  /* 0x00008000000079c5 */ /* 0x000fe40000010000 */
[----:B----4-:R-:W-:Y:S05]  /*28b0*/  @!P0 BRA `(.L_x_22) ;  /* 0x0000000800b88947 */ /* 0x010fea0003800000 */
[----:B------:R-:W-:Y:S01]  /*28c0*/  FADD R4, RZ, R43 ;  /* 0x0000002bff047221 */ /* 0x000fe20000000000 */
[----:B-1-3--:R-:W-:-:S01]  /*28d0*/  FADD R0, RZ, R44 ;  /* 0x0000002cff007221 */ /* 0x00afc20000000000 */
[----:B------:R-:W-:Y:S01]  /*28e0*/  FADD R3, RZ, R45 ;  /* 0x0000002dff037221 */ /* 0x000fe20000000000 */
[----:B------:R-:W-:-:S01]  /*28f0*/  FADD R227, RZ, R88 ;  /* 0x00000058ffe37221 */ /* 0x000fc20000000000 */
[----:B------:R-:W-:Y:S01]  /*2900*/  FADD R226, RZ, R89 ;  /* 0x00000059ffe27221 */ /* 0x000fe20000000000 */
[----:B------:R1:W-:Y:S01]  /*2910*/  STL [R1], R4 ;  /* 0x0000000401007387 */ /* 0x0003e20000100800 */
[----:B------:R-:W-:-:S01]  /*2920*/  FADD R225, RZ, R90 ;  /* 0x0000005affe17221 */ /* 0x000fc20000000000 */
[----:B------:R-:W-:Y:S01]  /*2930*/  FADD R224, RZ, R91 ;  /* 0x0000005bffe07221 */ /* 0x000fe20000000000 */
[----:B------:R-:W-:-:S01]  /*2940*/  FADD R223, RZ, R92 ;  /* 0x0000005cffdf7221 */ /* 0x000fc20000000000 */
[----:B------:R3:W-:Y:S01]  /*2950*/  STL [R1+0x4], R0 ;  /* 0x0000040001007387 */ /* 0x0007e20000100800 */
[----:B------:R-:W-:-:S01]  /*2960*/  FADD R222, RZ, R93 ;  /* 0x0000005dffde7221 */ /* 0x000fc20000000000 */
[----:B------:R-:W-:Y:S01]  /*2970*/  FADD R221, RZ, R94 ;  /* 0x0000005effdd7221 */ /* 0x000fe20000000000 */
[----:B------:R-:W-:-:S01]  /*2980*/  FADD R220, RZ, R95 ;  /* 0x0000005fffdc7221 */ /* 0x000fc20000000000 */
[----:B------:R4:W-:Y:S01]  /*2990*/  STL [R1+0x8], R3 ;  /* 0x0000080301007387 */ /* 0x0009e20000100800 */
[----:B------:R-:W-:-:S01]  /*29a0*/  FADD R219, RZ, R96 ;  /* 0x00000060ffdb7221 */ /* 0x000fc20000000000 */
[----:B-1----:R-:W-:Y:S01]  /*29b0*/  FADD R4, RZ, R46 ;  /* 0x0000002eff047221 */ /* 0x002fe20000000000 */
[----:B------:R-:W-:-:S01]  /*29c0*/  FADD R218, RZ, R97 ;  /* 0x00000061ffda7221 */ /* 0x000fc20000000000 */
[----:B------:R-:W-:Y:S01]  /*29d0*/  FADD R217, RZ, R98 ;  /* 0x00000062ffd97221 */ /* 0x000fe20000000000 */
[----:B------:R-:W-:-:S01]  /*29e0*/  FADD R216, RZ, R99 ;  /* 0x00000063ffd87221 */ /* 0x000fc20000000000 */
[----:B---3--:R-:W-:Y:S01]  /*29f0*/  FADD R0, RZ, R47 ;  /* 0x0000002fff007221 */ /* 0x008fe20000000000 */
[----:B------:R1:W-:Y:S01]  /*2a00*/  STL [R1+0xc], R4 ;  /* 0x00000c0401007387 */ /* 0x0003e20000100800 */
[----:B------:R-:W-:-:S01]  /*2a10*/  FADD R215, RZ, R100 ;  /* 0x00000064ffd77221 */ /* 0x000fc20000000000 */
[----:B------:R-:W-:Y:S01]  /*2a20*/  FADD R214, RZ, R101 ;  /* 0x00000065ffd67221 */ /* 0x000fe20000000000 */
[----:B----4-:R-:W-:-:S01]  /*2a30*/  FADD R3, RZ, R48 ;  /* 0x00000030ff037221 */ /* 0x010fc20000000000 */
        /* <DEDUP_REMOVED lines=90> */
[----:B------:R-:W-:Y:S01]  /*2fe0*/  FADD R159, RZ, R28 ;  /* 0x0000001cff9f7221 */ /* 0x000fe20000000000 */
[----:B------:R-:W-:-:S01]  /*2ff0*/  FADD R158, RZ, R29 ;  /* 0x0000001dff9e7221 */ /* 0x000fc20000000000 */
[----:B------:R-:W-:Y:S01]  /*3000*/  FADD R157, RZ, R30 ;  /* 0x0000001eff9d7221 */ /* 0x000fe20000000000 */
[----:B------:R-:W-:-:S01]  /*3010*/  FADD R156, RZ, R31 ;  /* 0x0000001fff9c7221 */ /* 0x000fc20000000000 */
[----:B------:R3:W-:Y:S01]  /*3020*/  STL [R1+0x5c], R3 ;  /* 0x00005c0301007387 */ /* 0x0007e20000100800 */
[----:B------:R-:W-:-:S01]  /*3030*/  FADD R155, RZ, R32 ;  /* 0x00000020ff9b7221 */ /* 0x000fc20000000000 */
[----:B-1----:R-:W-:Y:S01]  /*3040*/  FADD R4, RZ, R70 ;  /* 0x00000046ff047221 */ /* 0x002fe20000000000 */
[----:B------:R-:W-:-:S01]  /*3050*/  FADD R154, RZ, R33 ;  /* 0x00000021ff9a7221 */ /* 0x000fc20000000000 */
[----:B------:R1:W-:Y:S01]  /*3060*/  STL [R1+0x58], R0 ;  /* 0x0000580001007387 */ /* 0x0003e20000100800 */
[----:B------:R-:W-:-:S01]  /*3070*/  FADD R153, RZ, R34 ;  /* 0x00000022ff997221 */ /* 0x000fc20000000000 */
[----:B------:R-:W-:Y:S01]  /*3080*/  FADD R152, RZ, R35 ;  /* 0x00000023ff987221 */ /* 0x000fe20000000000 */
[----:B------:R-:W-:-:S01]  /*3090*/  FADD R23, RZ, R36 ;  /* 0x00000024ff177221 */ /* 0x000fc20000000000 */
[----:B------:R-:W-:Y:S01]  /*30a0*/  FADD R22, RZ, R37 ;  /* 0x00000025ff167221 */ /* 0x000fe20000000000 */
[----:B------:R-:W-:-:S01]  /*30b0*/  FADD R19, RZ, R38 ;  /* 0x00000026ff137221 */ /* 0x000fc20000000000 */
[----:B---3--:R-:W-:Y:S01]  /*30c0*/  FADD R3, RZ, R68 ;  /* 0x00000044ff037221 */ /* 0x008fe20000000000 */
[----:B------:R-:W-:-:S01]  /*30d0*/  FADD R18, RZ, R39 ;  /* 0x00000027ff127221 */ /* 0x000fc20000000000 */
[----:B------:R-:W-:Y:S01]  /*30e0*/  FADD R17, RZ, R40 ;  /* 0x00000028ff117221 */ /* 0x000fe20000000000 */
[----:B------:R-:W-:-:S01]  /*30f0*/  FADD R228, RZ, R41 ;  /* 0x00000029ffe47221 */ /* 0x000fc20000000000 */
[----:B-1----:R-:W-:Y:S01]  /*3100*/  FADD R0, RZ, R67 ;  /* 0x00000043ff007221 */ /* 0x002fe20000000000 */
[----:B------:R-:W-:-:S01]  /*3110*/  FADD R229, RZ, R42 ;  /* 0x0000002affe57221 */ /* 0x000fc20000000000 */
[----:B------:R-:W-:-:S03]  /*3120*/  UMOV UR4, URZ ;  /* 0x0000003f00047c82 */ /* 0x000fc60008000000 */
[----:B------:R1:W-:Y:S04]  /*3130*/  STL [R1+0x60], R0 ;  /* 0x0000600001007387 */ /* 0x0003e80000100800 */
[----:B------:R3:W-:Y:S01]  /*3140*/  STL [R1+0x64], R3 ;  /* 0x0000640301007387 */ /* 0x0007e20000100800 */
[----:B-1----:R-:W-:-:S01]  /*3150*/  FADD R0, RZ, R69 ;  /* 0x00000045ff007221 */ /* 0x002fc20000000000 */
[----:B---3--:R-:W-:-:S04]  /*3160*/  FADD R3, RZ, R71 ;  /* 0x00000047ff037221 */ /* 0x008fc80000000000 */
[----:B------:R1:W-:Y:S04]  /*3170*/  STL [R1+0x68], R0 ;  /* 0x0000680001007387 */ /* 0x0003e80000100800 */
[----:B------:R3:W-:Y:S04]  /*3180*/  STL [R1+0x6c], R4 ;  /* 0x00006c0401007387 */ /* 0x0007e80000100800 */
[----:B------:R4:W-:Y:S01]  /*3190*/  STL [R1+0x70], R3 ;  /* 0x0000700301007387 */ /* 0x0009e20000100800 */
[----:B-1----:R-:W-:-:S01]  /*31a0*/  FADD R0, RZ, R72 ;  /* 0x00000048ff007221 */ /* 0x002fc20000000000 */
[----:B---3--:R-:W-:-:S04]  /*31b0*/  FADD R4, RZ, R73 ;  /* 0x00000049ff047221 */ /* 0x008fc80000000000 */
[----:B------:R1:W-:Y:S01]  /*31c0*/  STL [R1+0x74], R0 ;  /* 0x0000740001007387 */ /* 0x0003e20000100800 */
[----:B----4-:R-:W-:-:S03]  /*31d0*/  FADD R3, RZ, R74 ;  /* 0x0000004aff037221 */ /* 0x010fc60000000000 */
        /* <DEDUP_REMOVED lines=26> */
[----:B-1----:R-:W-:-:S05]  /*3380*/  FADD R0, RZ, R87 ;  /* 0x00000057ff007221 */ /* 0x002fca0000000000 */
[----:B------:R4:W-:Y:S02]  /*3390*/  STL [R1+0xb0], R0 ;  /* 0x0000b00001007387 */ /* 0x0009e40000100800 */
.L_x_22:
[----:B------:R-:W-:-:S04]  /*33a0*/  UIADD3 UR7, UR39, 0x1, URZ ;  /* 0x0000000127077890 */ /* 0x000fc8000fffe03f */
[----:B------:R-:W-:-:S04]  /*33b0*/  UISETP.NE.AND UP0, UPT, UR7, 0x8, UPT ;  /* 0x000000080700788c */ /* 0x000fc8000bf05270 */
[----:B------:R-:W-:Y:S02]  /*33c0*/  USEL UR6, URZ, 0x1, UP0 ;  /* 0x000000013f067887 */ /* 0x000fe40008000000 */
[----:B------:R-:W-:Y:S02]  /*33d0*/  USEL UR7, UR7, URZ, UP0 ;  /* 0x0000003f07077287 */ /* 0x000fe40008000000 */
[----:B------:R-:W-:-:S06]  /*33e0*/  ULOP3.LUT UR6, UR36, UR6, URZ, 0x3c, !UPT ;  /* 0x0000000624067292 */ /* 0x000fcc000f8e3c3f */
[----:B-1-34-:R-:W-:Y:S01]  /*33f0*/  MOV R0, UR6 ;  /* 0x0000000600007c02 */ /* 0x01afe20008000f00 */
[----:B------:R-:W-:-:S06]  /*3400*/  UMOV UR6, 0x1 ;  /* 0x0000000100067882 */ /* 0x000fcc0000000000 */
.L_x_17:
[----:B------:R-:W-:-:S04]  /*3410*/  UISETP.LT.AND UP0, UPT, UR46, 0x1, UPT ;  /* 0x000000012e00788c */ /* 0x000fc8000bf01270 */
[----:B------:R-:W-:-:S04]  /*3420*/  USEL UR8, UR46, 0x1, UP0 ;  /* 0x000000012e087887 */ /* 0x000fc80008000000 */
[----:B------:R-:W-:-:S04]  /*3430*/  UIADD3 UR8, UR46, -UR8, URZ ;  /* 0x800000082e087290 */ /* 0x000fc8000fffe03f */
[----:B------:R-:W-:-:S06]  /*3440*/  UISETP.GE.AND UP0, UPT, UR8, 0x1, UPT ;  /* 0x000000010800788c */ /* 0x000fcc000bf06270 */
[----:B------:R-:W-:-:S13]  /*3450*/  PLOP3.LUT P0, PT, PT, PT, UP0, 0x80, 0x0 ;  /* 0x000000000000781c */ /* 0x000fda0003f0f008 */
[----:B------:R-:W-:Y:S05]  /*3460*/  @!P0 BRA `(.L_x_23) ;  /* 0x0000001000c48947 */ /* 0x000fea0003800000 */
[----:B------:R-:W-:Y:S01]  /*3470*/  MOV R3, UR8 ;  /* 0x0000000800037c02 */ /* 0x000fe20008000f00 */
[----:B------:R-:W-:Y:S01]  /*3480*/  UMOV UR13, UR39 ;  /* 0x00000027000d7c82 */ /* 0x000fe20008000000 */
[----:B------:R-:W-:-:S05]  /*3490*/  ULDC UR14, c[0x0][0x50c] ;  /* 0x00014300000e7ab9 */ /* 0x000fca0000000800 */
.L_x_31:
[----:B------:R-:W3:Y:S02]  /*34a0*/  LDL R4, [R1+0xbc] ;  /* 0x0000bc0001047983 */ /* 0x000ee40000100800 */
[----:B---3--:R-:W-:-:S13]  /*34b0*/  ISETP.NE.AND P1, PT, R4, 0x3, PT ;  /* 0x000000030400780c */ /* 0x008fda0003f25270 */
[----:B------:R-:W-:Y:S05]  /*34c0*/  @!P1 BRA `(.L_x_24) ;  /* 0x0000000000049947 */ /* 0x000fea0003800000 */
[----:B------:R-:W-:Y:S01]  /*34d0*/  BPT.TRAP 0x1 ;  /* 0x000000040000795c */ /* 0x000fe20000300000 */
.L_x_24:
[----:B------:R-:W-:Y:S01]  /*34e0*/  ULEA UR8, UR7, UR47, 0x3 ;  /* 0x0000002f07087291 */ /* 0x000fe2000f8e183f */
[----:B------:R-:W-:-:S08]  /*34f0*/  SHF.L.U32 R4, R0, 0x1f, RZ ;  /* 0x0000001f00047819 */ /* 0x000fd000000006ff */
[----:B------:R1:W3:Y:S01]  /*3500*/  SYNCS.PHASECHK.TRANS64.TRYWAIT P0, [UR8], R4 ;  /* 0x00000004ff0075a7 */ /* 0x0002e20008000148 */
[----:B------:R-:W-:Y:S05]  /*3510*/  @!P1 BRA `(.L_x_25) ;  /* 0x0000000000049947 */ /* 0x000fea0003800000 */
[----:B------:R-:W-:Y:S01]  /*3520*/  BPT.TRAP 0x1 ;  /* 0x000000040000795c */ /* 0x000fe20000300000 */
.L_x_25:
[----:B---3--:R-:W-:Y:S05]  /*3530*/  @P0 BRA `(.L_x_26) ;  /* 0x0000000000080947 */ /* 0x008fea0003800000 */
[----:B------:R-:W3:Y:S02]  /*3540*/  SYNCS.PHASECHK.TRANS64.TRYWAIT P0, [UR8], R4 ;  /* 0x00000004ff0075a7 */ /* 0x000ee40008000148 */
[----:B---3--:R-:W-:Y:S05]  /*3550*/  @!P0 BRA `(.L_x_27) ;  /* 0x0000016800d48947 */ /* 0x008fea0003800000 */
.L_x_26:
[----:B------:R-:W-:Y:S01]  /*3560*/  UIADD3 UR8, UR47, 0x26200, URZ ;  /* 0x000262002f087890 */ /* 0x000fe2000fffe03f */
[----:B------:R-:W-:Y:S01]  /*3570*/  WARPGROUP.ARRIVE ;  /* 0x00000000000079c5 */ /* 0x000fe20000000000 */
[----:B------:R-:W-:Y:S02]  /*3580*/  UISETP.NE.AND UP0, UPT, UR5, URZ, UPT ;  /* 0x0000003f0500728c */ /* 0x000fe4000bf05270 */
[----:B------:R-:W-:Y:S02]  /*3590*/  USHF.R.U32.HI UR8, URZ, 0x4, UR8 ;  /* 0x000000043f087899 */ /* 0x000fe40008011608 */
[----:B------:R-:W-:Y:S02]  /*35a0*/  USEL UR6, UR6, URZ, !UP0 ;  /* 0x0000003f06067287 */ /* 0x000fe4000c000000 */
[----:B------:R-:W-:Y:S02]  /*35b0*/  ULOP3.LUT UR8, UR8, 0x3fff, URZ, 0xc0, !UPT ;  /* 0x00003fff08087892 */ /* 0x000fe4000f8ec03f */
[----:B------:R-:W-:-:S02]  /*35c0*/  UISETP.NE.U32.AND UP0, UPT, UR6, URZ, UPT ;  /* 0x0000003f0600728c */ /* 0x000fc4000bf05070 */
[----:B------:R-:W-:Y:S02]  /*35d0*/  ULOP3.LUT UR5, UR12, 0x10000, URZ, 0xfc, !UPT ;  /* 0x000100000c057892 */ /* 0x000fe4000f8efc3f */
[----:B------:R-:W-:Y:S02]  /*35e0*/  ULOP3.LUT UR6, UR8, 0x10000, URZ, 0xfc, !UPT ;  /* 0x0001000008067892 */ /* 0x000fe4000f8efc3f */
[----:B------:R-:W-:Y:S02]  /*35f0*/  ULEA UR5, UR7, UR5, 0xa ;  /* 0x0000000507057291 */ /* 0x000fe4000f8e503f */
[----:B------:R-:W-:Y:S01]  /*3600*/  ULEA UR6, UR7, UR6, 0x9 ;  /* 0x0000000607067291 */ /* 0x000fe2000f8e483f */
[----:B------:R-:W-:Y:S01]  /*3610*/  UMOV UR9, 0x80000020 ;  /* 0x8000002000097882 */ /* 0x000fe20000000000 */
[----:B------:R-:W-:Y:S01]  /*3620*/  UMOV UR11, 0x80000020 ;  /* 0x80000020000b7882 */ /* 0x000fe20000000000 */
[----:B------:R-:W-:Y:S02]  /*3630*/  UIADD3 UR4, UR4, 0x2, URZ ;  /* 0x0000000204047890 */ /* 0x000fe4000fffe03f */
[----:B------:R-:W-:-:S02]  /*3640*/  UMOV UR8, UR5 ;  /* 0x0000000500087c82 */ /* 0x000fc40008000000 */
[----:B------:R-:W-:Y:S02]  /*3650*/  UMOV UR10, UR6 ;  /* 0x00000006000a7c82 */ /* 0x000fe40008000000 */
[----:B------:R-:W-:Y:S01]  /*3660*/  QGMMA.64x128x32.F32.E4M3.E4M3 R88, gdesc[UR8], R88, UP0, gsb0 ;  /* 0x01e00000085879f3 */ /* 0x000fe2000b800858 */
[----:B------:R-:W-:Y:S01]  /*3670*/  UIADD3 UR8, UR5, 0x200, URZ ;  /* 0x0000020005087890 */ /* 0x000fe2000fffe03f */
[----:B------:R-:W-:Y:S01]  /*3680*/  UMOV UR9, 0x80000020 ;  /* 0x8000002000097882 */ /* 0x000fe20000000000 */
[----:B------:R-:W-:Y:S02]  /*3690*/  WARPGROUP.DEPBAR.LE gsb0, 0x0 ;  /* 0x00008000000079c5 */ /* 0x000fe40000010000 */
[----:B------:R-:W-:-:S07]  /*36a0*/  WARPGROUP.ARRIVE ;  /* 0x00000000000079c5 */ /* 0x000fce0000000000 */
[----:B------:R-:W-:Y:S01]  /*36b0*/  QGMMA.64x128x32.F32.E4M3.E4M3 R24, gdesc[UR8], R24, UP0, gsb0 ;  /* 0x01e00000081879f3 */ /* 0x000fe2000b800818 */
[----:B------:R-:W-:Y:S02]  /*36c0*/  UIADD3 UR8, UR5, 0x2, URZ ;  /* 0x0000000205087890 */ /* 0x000fe4000fffe03f */
[----:B------:R-:W-:Y:S01]  /*36d0*/  UIADD3 UR10, UR6, 0x2, URZ ;  /* 0x00000002060a7890 */ /* 0x000fe2000fffe03f */
[----:B------:R-:W-:Y:S01]  /*36e0*/  UMOV UR9, 0x80000020 ;  /* 0x8000002000097882 */ /* 0x000fe20000000000 */
[----:B------:R-:W-:Y:S01]  /*36f0*/  UMOV UR11, 0x80000020 ;  /* 0x80000020000b7882 */ /* 0x000fe20000000000 */
[----:B------:R-:W-:Y:S01]  /*3700*/  UISETP.NE.AND UP0, UPT, UR4, UR14, UPT ;  /* 0x0000000e0400728c */ /* 0x000fe2000bf05270 */
[----:B------:R-:W-:Y:S02]  /*3710*/  WARPGROUP.DEPBAR.LE gsb0, 0x0 ;  /* 0x00008000000079c5 */ /* 0x000fe40000010000 */
[----:B------:R-:W-:-:S06]  /*3720*/  WARPGROUP.ARRIVE ;  /* 0x00000000000079c5 */ /* 0x000fcc0000000000 */
[----:B------:R-:W-:Y:S01]  /*3730*/  QGMMA.64x128x32.F32.E4M3.E4M3 R88, gdesc[UR8], R88, gsb0 ;  /* 0x01e00000085879f3 */ /* 0x000fe20008000858 */
[----:B------:R-:W-:Y:S01]  /*3740*/  UIADD3 UR8, UR5, 0x202, URZ ;  /* 0x0000020205087890 */ /* 0x000fe2000fffe03f */
[----:B------:R-:W-:Y:S01]  /*3750*/  UMOV UR9, 0x80000020 ;  /* 0x8000002000097882 */ /* 0x000fe20000000000 */
[----:B------:R-:W-:-:S06]  /*3760*/  USEL UR5, URZ, 0x1, UP0 ;  /* 0x000000013f057887 */ /* 0x000fcc0008000000 */
[----:B------:R-:W-:Y:S01]  /*3770*/  ISETP.NE.AND P0, PT, RZ, UR5, PT ;  /* 0x00000005ff007c0c */ /* 0x000fe2000bf05270 */
[----:B------:R-:W-:Y:S02]  /*3780*/  WARPGROUP.DEPBAR.LE gsb0, 0x0 ;  /* 0x00008000000079c5 */ /* 0x000fe40000010000 */
[----:B------:R-:W-:-:S06]  /*3790*/  WARPGROUP.ARRIVE ;  /* 0x00000000000079c5 */ /* 0x000fcc0000000000 */
[----:B------:R-:W-:Y:S03]  /*37a0*/  QGMMA.64x128x32.F32.E4M3.E4M3 R24, gdesc[UR8], R24, gsb0 ;  /* 0x01e00000081879f3 */ /* 0x000fe60008000818 */
[----:B------:R-:W-:Y:S02]  /*37b0*/  WARPGROUP.DEPBAR.LE gsb0, 0x0 ;  /* 0x00008000000079c5 */ /* 0x000fe40000010000 */
[----:B------:R-:W-:Y:S05]  /*37c0*/  @!P0 BRA `(.L_x_28) ;  /* 0x0000000c00948947 */ /* 0x000fea0003800000 */
[----:B------:R-:W4:Y:S04]  /*37d0*/  LDL.LU R21, [R1] ;  /* 0x0000000001157983 */ /* 0x000f280000300800 */
[----:B------:R-:W2:Y:S04]  /*37e0*/  LDL.LU R20, [R1+0x4] ;  /* 0x0000040001147983 */ /* 0x000ea80000300800 */
        /* <DEDUP_REMOVED lines=8> */
[----:B---3--:R-:W3:Y:S01]  /*3870*/  LDL.LU R7, [R1+0x28] ;  /* 0x0000280001077983 */ /* 0x008ee20000300800 */
[----:B------:R-:W-:-:S01]  /*3880*/  FADD R227, R88, R227 ;  /* 0x000000e358e37221 */ /* 0x000fc20000000000 */
[----:B------:R-:W-:Y:S01]  /*3890*/  FADD R226, R89, R226 ;  /* 0x000000e259e27221 */ /* 0x000fe20000000000 */
[----:B------:R-:W-:-:S01]  /*38a0*/  FADD R225, R90, R225 ;  /* 0x000000e15ae17221 */ /* 0x000fc20000000000 */
[----:B------:R-:W-:Y:S01]  /*38b0*/  STL [R1+0xe4], R6 ;  /* 0x0000e40601007387 */ /* 0x000fe20000100800 */
        /* <DEDUP_REMOVED lines=11> */
[----:B-----5:R-:W-:Y:S01]  /*3970*/  STL [R1+0xd8], R2 ;  /* 0x0000d80201007387 */ /* 0x020fe20000100800 */
[----:B------:R-:W-:-:S01]  /*3980*/  FADD R215, R100, R215 ;  /* 0x000000d764d77221 */ /* 0x000fc20000000000 */
[----:B------:R-:W-:Y:S01]  /*3990*/  FADD R214, R101, R214 ;  /* 0x000000d665d67221 */ /* 0x000fe20000000000 */
[----:B------:R-:W-:-:S01]  /*39a0*/  FADD R213, R102, R213 ;  /* 0x000000d566d57221 */ /* 0x000fc20000000000 */
[----:B------:R-:W-:Y:S01]  /*39b0*/  STL [R1+0xd4], R0 ;  /* 0x0000d40001007387 */ /* 0x000fe20000100800 */
[----:B------:R-:W-:-:S01]  /*39c0*/  FADD R212, R103, R212 ;  /* 0x000000d467d47221 */ /* 0x000fc20000000000 */
[----:B------:R-:W-:Y:S01]  /*39d0*/  FADD R211, R104, R211 ;  /* 0x000000d368d37221 */ /* 0x000fe20000000000 */
        /* <DEDUP_REMOVED lines=66> */
[----:B----4-:R-:W-:-:S01]  /*3e00*/  FADD R21, R43, R21 ;  /* 0x000000152b157221 */ /* 0x010fc20000000000 */
[----:B--2---:R-:W-:-:S04]  /*3e10*/  FADD R20, R44, R20 ;  /* 0x000000142c147221 */ /* 0x004fc80000000000 */
[----:B------:R2:W-:Y:S01]  /*3e20*/  STL [R1], R21 ;  /* 0x0000001501007387 */ /* 0x0005e20000100800 */
[----:B------:R-:W-:-:S03]  /*3e30*/  FADD R15, R45, R15 ;  /* 0x0000000f2d0f7221 */ /* 0x000fc60000000000 */
[----:B------:R4:W-:Y:S01]  /*3e40*/  STL [R1+0x4], R20 ;  /* 0x0000041401007387 */ /* 0x0009e20000100800 */
        /* <DEDUP_REMOVED lines=13> */
[----:B--2---:R-:W2:Y:S01]  /*3f20*/  LDL.LU R21, [R1+0x2c] ;  /* 0x00002c0001157983 */ /* 0x004ea20000300800 */
[----:B---3--:R-:W-:-:S03]  /*3f30*/  FADD R7, R53, R7 ;  /* 0x0000000735077221 */ /* 0x008fc60000000000 */
[----:B------:R3:W-:Y:S04]  /*3f40*/  STL [R1+0x20], R9 ;  /* 0x0000200901007387 */ /* 0x0007e80000100800 */
[----:B----4-:R-:W4:Y:S04]  /*3f50*/  LDL.LU R20, [R1+0x30] ;  /* 0x0000300001147983 */ /* 0x010f280000300800 */
[----:B------:R3:W-:Y:S04]  /*3f60*/  STL [R1+0x24], R8 ;  /* 0x0000240801007387 */ /* 0x0007e80000100800 */
[----:B-1----:R-:W4:Y:S04]  /*3f70*/  LDL.LU R15, [R1+0x34] ;  /* 0x00003400010f7983 */ /* 0x002f280000300800 */
[----:B------:R1:W-:Y:S04]  /*3f80*/  STL [R1+0x28], R7 ;  /* 0x0000280701007387 */ /* 0x0003e80000100800 */
[----:B------:R-:W4:Y:S04]  /*3f90*/  LDL.LU R14, [R1+0x38] ;  /* 0x00003800010e7983 */ /* 0x000f280000300800 */
[----:B------:R-:W4:Y:S04]  /*3fa0*/  LDL.LU R13, [R1+0x3c] ;  /* 0x00003c00010d7983 */ /* 0x000f280000300800 */
[----:B------:R-:W4:Y:S04]  /*3fb0*/  LDL.LU R12, [R1+0x40] ;  /* 0x00004000010c7983 */ /* 0x000f280000300800 */
[----:B------:R-:W4:Y:S04]  /*3fc0*/  LDL.LU R11, [R1+0x44] ;  /* 0x00004400010b7983 */ /* 0x000f280000300800 */
[----:B------:R-:W4:Y:S04]  /*3fd0*/  LDL.LU R10, [R1+0x48] ;  /* 0x00004800010a7983 */ /* 0x000f280000300800 */
[----:B---3--:R-:W3:Y:S04]  /*3fe0*/  LDL.LU R9, [R1+0x4c] ;  /* 0x00004c0001097983 */ /* 0x008ee80000300800 */
[----:B------:R-:W3:Y:S04]  /*3ff0*/  LDL.LU R8, [R1+0x50] ;  /* 0x0000500001087983 */ /* 0x000ee80000300800 */
[----:B-1----:R-:W3:Y:S04]  /*4000*/  LDL.LU R7, [R1+0x54] ;  /* 0x0000540001077983 */ /* 0x002ee80000300800 */
[----:B------:R-:W3:Y:S04]  /*4010*/  LDL.LU R6, [R1+0x58] ;  /* 0x0000580001067983 */ /* 0x000ee80000300800 */
[----:B------:R-:W3:Y:S04]  /*4020*/  LDL.LU R5, [R1+0x5c] ;  /* 0x00005c0001057983 */ /* 0x000ee80000300800 */
[----:B------:R-:W3:Y:S04]  /*4030*/  LDL.LU R4, [R1+0x60] ;  /* 0x0000600001047983 */ /* 0x000ee80000300800 */
[----:B------:R-:W3:Y:S04]  /*4040*/  LDL.LU R3, [R1+0x64] ;  /* 0x0000640001037983 */ /* 0x000ee80000300800 */
[----:B------:R-:W3:Y:S04]  /*4050*/  LDL.LU R2, [R1+0x68] ;  /* 0x0000680001027983 */ /* 0x000ee80000300800 */
[----:B------:R-:W3:Y:S01]  /*4060*/  LDL.LU R0, [R1+0x6c] ;  /* 0x00006c0001007983 */ /* 0x000ee20000300800 */
[----:B--2---:R-:W-:-:S01]  /*4070*/  FADD R21, R54, R21 ;  /* 0x0000001536157221 */ /* 0x004fc20000000000 */
[----:B----4-:R-:W-:-:S04]  /*4080*/  FADD R20, R55, R20 ;  /* 0x0000001437147221 */ /* 0x010fc80000000000 */
[----:B------:R-:W-:Y:S01]  /*4090*/  STL [R1+0x2c], R21 ;  /* 0x00002c1501007387 */ /* 0x000fe20000100800 */
[----:B------:R-:W-:-:S03]  /*40a0*/  FADD R15, R56, R15 ;  /* 0x0000000f380f7221 */ /* 0x000fc60000000000 */
        /* <DEDUP_REMOVED lines=11> */
[----:B---3--:R-:W-:-:S03]  /*4160*/  FADD R9, R62, R9 ;  /* 0x000000093e097221 */ /* 0x008fc60000000000 */
        /* <DEDUP_REMOVED lines=8> */
[----:B------:R1:W-:Y:S01]  /*41f0*/  STL [R1+0x58], R6 ;  /* 0x0000580601007387 */ /* 0x0003e20000100800 */
[----:B------:R-:W-:-:S03]  /*4200*/  FADD R4, R67, R4 ;  /* 0x0000000443047221 */ /* 0x000fc60000000000 */
[----:B------:R2:W-:Y:S01]  /*4210*/  STL [R1+0x5c], R5 ;  /* 0x00005c0501007387 */ /* 0x0005e20000100800 */
[----:B------:R-:W-:-:S03]  /*4220*/  FADD R3, R68, R3 ;  /* 0x0000000344037221 */ /* 0x000fc60000000000 */
[----:B------:R-:W-:Y:S01]  /*4230*/  STL [R1+0x60], R4 ;  /* 0x0000600401007387 */ /* 0x000fe20000100800 */
[----:B------:R-:W-:-:S03]  /*4240*/  FADD R2, R69, R2 ;  /* 0x0000000245027221 */ /* 0x000fc60000000000 */
[----:B-1----:R-:W3:Y:S01]  /*4250*/  LDL.LU R6, [R1+0x70] ;  /* 0x0000700001067983 */ /* 0x002ee20000300800 */
[----:B------:R-:W-:-:S03]  /*4260*/  FADD R0, R70, R0 ;  /* 0x0000000046007221 */ /* 0x000fc60000000000 */
[----:B------:R1:W-:Y:S04]  /*4270*/  STL [R1+0x64], R3 ;  /* 0x0000640301007387 */ /* 0x0003e80000100800 */
[----:B--2---:R-:W2:Y:S04]  /*4280*/  LDL.LU R5, [R1+0x74] ;  /* 0x0000740001057983 */ /* 0x004ea80000300800 */
[----:B------:R4:W-:Y:S04]  /*4290*/  STL [R1+0x68], R2 ;  /* 0x0000680201007387 */ /* 0x0009e80000100800 */
[----:B-1----:R-:W2:Y:S04]  /*42a0*/  LDL.LU R3, [R1+0x78] ;  /* 0x0000780001037983 */ /* 0x002ea80000300800 */
[----:B------:R1:W-:Y:S04]  /*42b0*/  STL [R1+0x6c], R0 ;  /* 0x00006c0001007387 */ /* 0x0003e80000100800 */
[----:B----4-:R-:W4:Y:S04]  /*42c0*/  LDL.LU R2, [R1+0x7c] ;  /* 0x00007c0001027983 */ /* 0x010f280000300800 */
[----:B-1----:R-:W4:Y:S04]  /*42d0*/  LDL.LU R0, [R1+0x80] ;  /* 0x0000800001007983 */ /* 0x002f280000300800 */
[----:B------:R-:W4:Y:S04]  /*42e0*/  LDL.LU R21, [R1+0x84] ;  /* 0x0000840001157983 */ /* 0x000f280000300800 */
        /* <DEDUP_REMOVED lines=10> */
[----:B------:R-:W4:Y:S01]  /*4390*/  LDL.LU R4, [R1+0xb0] ;  /* 0x0000b00001047983 */ /* 0x000f220000300800 */
[----:B------:R-:W-:Y:S01]  /*43a0*/  UMOV UR4, URZ ;  /* 0x0000003f00047c82 */ /* 0x000fe20008000000 */
[----:B---3--:R-:W-:-:S05]  /*43b0*/  FADD R6, R71, R6 ;  /* 0x0000000647067221 */ /* 0x008fca0000000000 */
[----:B------:R1:W-:Y:S01]  /*43c0*/  STL [R1+0x70], R6 ;  /* 0x0000700601007387 */ /* 0x0003e20000100800 */
[----:B--2---:R-:W-:-:S03]  /*43d0*/  FADD R5, R72, R5 ;  /* 0x0000000548057221 */ /* 0x004fc60000000000 */
[----:B-1----:R1:W5:Y:S01]  /*43e0*/  LDL.LU R6, [R1+0xe4] ;  /* 0x0000e40001067983 */ /* 0x0023620000300800 */
[----:B------:R-:W-:-:S03]  /*43f0*/  FADD R3, R73, R3 ;  /* 0x0000000349037221 */ /* 0x000fc60000000000 */
[----:B------:R2:W-:Y:S01]  /*4400*/  STL [R1+0x74], R5 ;  /* 0x0000740501007387 */ /* 0x0005e20000100800 */
[----:B----4-:R-:W-:-:S03]  /*4410*/  FADD R2, R74, R2 ;  /* 0x000000024a027221 */ /* 0x010fc60000000000 */
[----:B--2---:R1:W5:Y:S01]  /*4420*/  LDL.LU R5, [R1+0xe0] ;  /* 0x0000e00001057983 */ /* 0x0043620000300800 */
[----:B------:R-:W-:-:S03]  /*4430*/  FADD R0, R75, R0 ;  /* 0x000000004b007221 */ /* 0x000fc60000000000 */
[----:B------:R2:W-:Y:S01]  /*4440*/  STL [R1+0x78], R3 ;  /* 0x0000780301007387 */ /* 0x0005e20000100800 */
[----:B------:R-:W-:-:S01]  /*4450*/  FADD R21, R76, R21 ;  /* 0x000000154c157221 */ /* 0x000fc20000000000 */
[----:B------:R-:W-:Y:S02]  /*4460*/  FADD R20, R77, R20 ;  /* 0x000000144d147221 */ /* 0x000fe40000000000 */
[----:B--2---:R1:W5:Y:S01]  /*4470*/  LDL.LU R3, [R1+0xdc] ;  /* 0x0000dc0001037983 */ /* 0x0043620000300800 */
[----:B------:R-:W-:-:S03]  /*4480*/  FADD R15, R78, R15 ;  /* 0x0000000f4e0f7221 */ /* 0x000fc60000000000 */
[----:B------:R2:W-:Y:S01]  /*4490*/  STL [R1+0x7c], R2 ;  /* 0x00007c0201007387 */ /* 0x0005e20000100800 */
[----:B------:R-:W-:-:S01]  /*44a0*/  FADD R14, R79, R14 ;  /* 0x0000000e4f0e7221 */ /* 0x000fc20000000000 */
[----:B------:R-:W-:Y:S01]  /*44b0*/  FADD R13, R80, R13 ;  /* 0x0000000d500d7221 */ /* 0x000fe20000000000 */
[----:B------:R-:W-:-:S01]  /*44c0*/  FADD R12, R81, R12 ;  /* 0x0000000c510c7221 */ /* 0x000fc20000000000 */
[----:B--2---:R1:W5:Y:S01]  /*44d0*/  LDL.LU R2, [R1+0xd8] ;  /* 0x0000d80001027983 */ /* 0x0043620000300800 */
[----:B------:R-:W-:-:S03]  /*44e0*/  FADD R11, R82, R11 ;  /* 0x0000000b520b7221 */ /* 0x000fc60000000000 */
[----:B------:R2:W-:Y:S01]  /*44f0*/  STL [R1+0x80], R0 ;  /* 0x0000800001007387 */ /* 0x0005e20000100800 */
[----:B------:R-:W-:-:S01]  /*4500*/  FADD R10, R83, R10 ;  /* 0x0000000a530a7221 */ /* 0x000fc20000000000 */
[----:B------:R-:W-:Y:S02]  /*4510*/  FADD R9, R84, R9 ;  /* 0x0000000954097221 */ /* 0x000fe40000000000 */
[----:B--2---:R1:W5:Y:S04]  /*4520*/  LDL.LU R0, [R1+0xd4] ;  /* 0x0000d40001007983 */ /* 0x0043680000300800 */
[----:B------:R1:W-:Y:S01]  /*4530*/  STL [R1+0x84], R21 ;  /* 0x0000841501007387 */ /* 0x0003e20000100800 */
[----:B------:R-:W-:-:S03]  /*4540*/  FADD R8, R85, R8 ;  /* 0x0000000855087221 */ /* 0x000fc60000000000 */
[----:B------:R1:W-:Y:S01]  /*4550*/  STL [R1+0x88], R20 ;  /* 0x0000881401007387 */ /* 0x0003e20000100800 */
[----:B------:R-:W-:-:S03]  /*4560*/  FADD R4, R4, R87 ;  /* 0x0000005704047221 */ /* 0x000fc60000000000 */
[----:B------:R1:W-:Y:S01]  /*4570*/  STL [R1+0x8c], R15 ;  /* 0x00008c0f01007387 */ /* 0x0003e20000100800 */
[----:B------:R-:W-:-:S03]  /*4580*/  FADD R7, R86, R7 ;  /* 0x0000000756077221 */ /* 0x000fc60000000000 */
[----:B------:R1:W-:Y:S04]  /*4590*/  STL [R1+0x90], R14 ;  /* 0x0000900e01007387 */ /* 0x0003e80000100800 */
[----:B------:R1:W-:Y:S04]  /*45a0*/  STL [R1+0x94], R13 ;  /* 0x0000940d01007387 */ /* 0x0003e80000100800 */
[----:B------:R1:W-:Y:S04]  /*45b0*/  STL [R1+0x98], R12 ;  /* 0x0000980c01007387 */ /* 0x0003e80000100800 */
[----:B------:R1:W-:Y:S04]  /*45c0*/  STL [R1+0x9c], R11 ;  /* 0x00009c0b01007387 */ /* 0x0003e80000100800 */
[----:B------:R1:W-:Y:S04]  /*45d0*/  STL [R1+0xa0], R10 ;  /* 0x0000a00a01007387 */ /* 0x0003e80000100800 */
[----:B------:R1:W-:Y:S04]  /*45e0*/  STL [R1+0xa4], R9 ;  /* 0x0000a40901007387 */ /* 0x0003e80000100800 */
[----:B------:R1:W-:Y:S04]  /*45f0*/  STL [R1+0xa8], R8 ;  /* 0x0000a80801007387 */ /* 0x0003e80000100800 */
[----:B------:R1:W-:Y:S04]  /*4600*/  STL [R1+0xb0], R4 ;  /* 0x0000b00401007387 */ /* 0x0003e80000100800 */
[----:B------:R1:W-:Y:S02]  /*4610*/  STL [R1+0xac], R7 ;  /* 0x0000ac0701007387 */ /* 0x0003e40000100800 */
.L_x_28:
[----:B------:R-:W-:Y:S05]  /*4620*/  @!P1 BRA `(.L_x_29) ;  /* 0x0000000000049947 */ /* 0x000fea0003800000 */
[----:B------:R-:W-:Y:S01]  /*4630*/  BPT.TRAP 0x1 ;  /* 0x000000040000795c */ /* 0x000fe20000300000 */
.L_x_29:
[----:B-1-3--:R-:W3:Y:S01]  /*4640*/  LDL R4, [R1+0xc8] ;  /* 0x0000c80001047983 */ /* 0x00aee20000100800 */
[----:B------:R-:W-:-:S04]  /*4650*/  ULEA UR6, UR13, UR47, 0x3 ;  /* 0x0000002f0d067291 */ /* 0x000fc8000f8e183f */
[----:B------:R-:W-:-:S04]  /*4660*/  UIADD3 UR6, UR6, 0x40, URZ ;  /* 0x0000004006067890 */ /* 0x000fc8000fffe03f */
[----:B------:R-:W-:-:S09]  /*4670*/  UPRMT UR6, URZ, 0x654, UR6 ;  /* 0x000006543f067896 */ /* 0x000fd20008000006 */
[----:B------:R-:W-:Y:S01]  /*4680*/  SYNCS.ARRIVE.TRANS64.RED.A1T0 RZ, [UR6], RZ ;  /* 0x000000ffffff79a7 */ /* 0x000fe20008100406 */
[----:B---3--:R-:W-:-:S13]  /*4690*/  ISETP.GT.U32.AND P0, PT, R4, 0x1, PT ;  /* 0x000000010400780c */ /* 0x008fda0003f04070 */
[----:B------:R-:W-:Y:S05]  /*46a0*/  @P0 BRA `(.L_x_30) ;  /* 0x0000000000040947 */ /* 0x000fea0003800000 */
[----:B------:R-:W-:Y:S01]  /*46b0*/  BPT.TRAP 0x1 ;  /* 0x000000040000795c */ /* 0x000fe20000300000 */
.L_x_30:
[----:B------:R-:W-:Y:S01]  /*46c0*/  UIADD3 UR7, UR7, 0x1, URZ ;  /* 0x0000000107077890 */ /* 0x000fe2000fffe03f */
[C---:B-----5:R-:W-:Y:S01]  /*46d0*/  ISETP.GT.AND P0, PT, R3.reuse, 0x1, PT ;  /* 0x000000010300780c */ /* 0x060fe20003f04270 */
[----:B------:R-:W-:Y:S01]  /*46e0*/  UIADD3 UR13, UR13, 0x1, URZ ;  /* 0x000000010d0d7890 */ /* 0x000fe2000fffe03f */
[----:B------:R-:W-:Y:S01]  /*46f0*/  IADD3 R3, R3, -0x1, RZ ;  /* 0xffffffff03037810 */ /* 0x000fe20007ffe0ff */
[----:B------:R-:W-:Y:S02]  /*4700*/  UISETP.NE.AND UP0, UPT, UR7, 0x8, UPT ;  /* 0x000000080700788c */ /* 0x000fe4000bf05270 */
[----:B------:R-:W-:Y:S02]  /*4710*/  UISETP.NE.AND UP1, UPT, UR13, 0x8, UPT ;  /* 0x000000080d00788c */ /* 0x000fe4000bf25270 */
[----:B------:R-:W-:Y:S02]  /*4720*/  USEL UR6, URZ, 0x1, UP0 ;  /* 0x000000013f067887 */ /* 0x000fe40008000000 */
[----:B------:R-:W-:-:S02]  /*4730*/  USEL UR7, UR7, URZ, UP0 ;  /* 0x0000003f07077287 */ /* 0x000fc40008000000 */
[----:B------:R-:W-:Y:S02]  /*4740*/  USEL UR13, UR13, URZ, UP1 ;  /* 0x0000003f0d0d7287 */ /* 0x000fe40008800000 */
[----:B------:R-:W-:Y:S01]  /*4750*/  LOP3.LUT R0, R0, UR6, RZ, 0x3c, !PT ;  /* 0x0000000600007c12 */ /* 0x000fe2000f8e3cff */
[----:B------:R-:W-:Y:S01]  /*4760*/  UMOV UR6, 0x1 ;  /* 0x0000000100067882 */ /* 0x000fe20000000000 */
[----:B------:R-:W-:Y:S08]  /*4770*/  @P0 BRA `(.L_x_31) ;  /* 0xffffffec00480947 */ /* 0x000ff0000383ffff */
.L_x_23:
[----:B------:R-:W-:-:S04]  /*4780*/  UISETP.NE.AND UP0, UPT, UR4, URZ, UPT ;  /* 0x0000003f0400728c */ /* 0x000fc8000bf05270 */
[----:B------:R-:W-:-:S06]  /*4790*/  USEL UR4, URZ, 0x1, !UP0 ;  /* 0x000000013f047887 */ /* 0x000fcc000c000000 */
[----:B------:R-:W-:-:S13]  /*47a0*/  ISETP.NE.AND P0, PT, RZ, UR4, PT ;  /* 0x00000004ff007c0c */ /* 0x000fda000bf05270 */
[----:B------:R-:W-:Y:S05]  /*47b0*/  @!P0 BRA `(.L_x_32) ;  /* 0x0000000c00688947 */ /* 0x000fea0003800000 */
[----:B------:R-:W3:Y:S04]  /*47c0*/  LDL.LU R4, [R1+0xb0] ;  /* 0x0000b00001047983 */ /* 0x000ee80000300800 */
[----:B------:R-:W4:Y:S04]  /*47d0*/  LDL.LU R7, [R1+0xac] ;  /* 0x0000ac0001077983 */ /* 0x000f280000300800 */
[----:B------:R-:W2:Y:S04]  /*47e0*/  LDL.LU R8, [R1+0xa8] ;  /* 0x0000a80001087983 */ /* 0x000ea80000300800 */
[----:B------:R-:W3:Y:S04]  /*47f0*/  LDL.LU R9, [R1+0xa4] ;  /* 0x0000a40001097983 */ /* 0x000ee80000300800 */
[----:B------:R-:W4:Y:S04]  /*4800*/  LDL.LU R10, [R1+0xa0] ;  /* 0x0000a000010a7983 */ /* 0x000f280000300800 */
[----:B------:R-:W2:Y:S04]  /*4810*/  LDL.LU R11, [R1+0x9c] ;  /* 0x00009c00010b7983 */ /* 0x000ea80000300800 */
[----:B------:R-:W3:Y:S04]  /*4820*/  LDL.LU R12, [R1+0x98] ;  /* 0x00009800010c7983 */ /* 0x000ee80000300800 */
[----:B------:R-:W4:Y:S04]  /*4830*/  LDL.LU R13, [R1+0x94] ;  /* 0x00009400010d7983 */ /* 0x000f280000300800 */
[----:B------:R-:W2:Y:S04]  /*4840*/  LDL.LU R14, [R1+0x90] ;  /* 0x00009000010e7983 */ /* 0x000ea80000300800 */
[----:B------:R-:W3:Y:S01]  /*4850*/  LDL.LU R0, [R1+0x24] ;  /* 0x0000240001007983 */ /* 0x000ee20000300800 */
[----:B------:R-:W-:-:S03]  /*4860*/  FADD R227, R88, R227 ;  /* 0x000000e358e37221 */ /* 0x000fc60000000000 */
[----:B------:R-:W4:Y:S01]  /*4870*/  LDL.LU R3, [R1+0x28] ;  /* 0x0000280001037983 */ /* 0x000f220000300800 */
[----:B------:R-:W-:-:S03]  /*4880*/  FADD R226, R89, R226 ;  /* 0x000000e259e27221 */ /* 0x000fc60000000000 */
[----:B------:R-:W2:Y:S01]  /*4890*/  LDL.LU R21, [R1+0x2c] ;  /* 0x00002c0001157983 */ /* 0x000ea20000300800 */
        /* <DEDUP_REMOVED lines=13> */
[----:B------:R-:W2:Y:S04]  /*4970*/  LDL.LU R92, [R1+0x10] ;  /* 0x00001000015c7983 */ /* 0x000ea80000300800 */
[----:B------:R-:W2:Y:S04]  /*4980*/  LDL.LU R93, [R1+0xc] ;  /* 0x00000c00015d7983 */ /* 0x000ea80000300800 */
[----:B------:R-:W2:Y:S04]  /*4990*/  LDL.LU R94, [R1+0x8] ;  /* 0x00000800015e7983 */ /* 0x000ea80000300800 */
[----:B------:R-:W2:Y:S04]  /*49a0*/  LDL.LU R95, [R1+0x4] ;  /* 0x00000400015f7983 */ /* 0x000ea80000300800 */
[----:B------:R-:W2:Y:S01]  /*49b0*/  LDL.LU R96, [R1] ;  /* 0x0000000001607983 */ /* 0x000ea20000300800 */
[----:B------:R-:W-:Y:S01]  /*49c0*/  FADD R211, R104, R211 ;  /* 0x000000d368d37221 */ /* 0x000fe20000000000 */
        /* <DEDUP_REMOVED lines=73> */
[----:B---3--:R-:W-:Y:S01]  /*4e60*/  FADD R0, R52, R0 ;  /* 0x0000000034007221 */ /* 0x008fe20000000000 */
[----:B----4-:R-:W-:Y:S01]  /*4e70*/  FADD R3, R53, R3 ;  /* 0x0000000335037221 */ /* 0x010fe20000000000 */
[----:B--2---:R-:W-:Y:S01]  /*4e80*/  FADD R21, R54, R21 ;  /* 0x0000001536157221 */ /* 0x004fe20000000000 */
        /* <DEDUP_REMOVED lines=10> */
[----:B------:R-:W-:-:S05]  /*4f30*/  FADD R96, R43, R96 ;  /* 0x000000602b607221 */ /* 0x000fca0000000000 */
[----:B------:R1:W-:Y:S04]  /*4f40*/  STL [R1], R96 ;  /* 0x0000006001007387 */ /* 0x0003e80000100800 */
        /* <DEDUP_REMOVED lines=21> */
[----:B-1----:R-:W4:Y:S04]  /*50a0*/  LDL.LU R96, [R1+0x58] ;  /* 0x0000580001607983 */ /* 0x002f280000300800 */
[----:B--2---:R-:W2:Y:S04]  /*50b0*/  LDL.LU R95, [R1+0x5c] ;  /* 0x00005c00015f7983 */ /* 0x004ea80000300800 */
[----:B---3--:R-:W3:Y:S04]  /*50c0*/  LDL.LU R94, [R1+0x60] ;  /* 0x00006000015e7983 */ /* 0x008ee80000300800 */
[----:B----4-:R-:W4:Y:S04]  /*50d0*/  LDL.LU R93, [R1+0x64] ;  /* 0x00006400015d7983 */ /* 0x010f280000300800 */
        /* <DEDUP_REMOVED lines=20> */
[----:B------:R-:W-:-:S04]  /*5220*/  FADD R103, R58, R103 ;  /* 0x000000673a677221 */ /* 0x000fc80000000000 */
        /* <DEDUP_REMOVED lines=15> */
[----:B--2---:R-:W-:-:S03]  /*5320*/  FADD R95, R66, R95 ;  /* 0x0000005f425f7221 */ /* 0x004fc60000000000 */
[----:B------:R1:W-:Y:S01]  /*5330*/  STL [R1+0x58], R96 ;  /* 0x0000586001007387 */ /* 0x0003e20000100800 */
[----:B---3--:R-:W-:-:S03]  /*5340*/  FADD R94, R67, R94 ;  /* 0x0000005e435e7221 */ /* 0x008fc60000000000 */
[----:B------:R1:W-:Y:S01]  /*5350*/  STL [R1+0x5c], R95 ;  /* 0x00005c5f01007387 */ /* 0x0003e20000100800 */
[----:B----4-:R-:W-:-:S03]  /*5360*/  FADD R93, R68, R93 ;  /* 0x0000005d445d7221 */ /* 0x010fc60000000000 */
        /* <DEDUP_REMOVED lines=31> */
.L_x_32:
[----:B-1----:R-:W1:Y:S02]  /*5560*/  LDC R0, c[0x0][0x28c] ;  /* 0x0000a300ff007b82 */ /* 0x002e640000000800 */
[----:B-1----:R-:W-:-:S13]  /*5570*/  ISETP.GE.AND P0, PT, R0, 0x1, PT ;  /* 0x000000010000780c */ /* 0x002fda0003f06270 */
[----:B------:R-:W-:Y:S05]  /*5580*/  @!P0 BRA `(.L_x_33) ;  /* 0x0000000000408947 */ /* 0x000fea0003800000 */
[----:B------:R-:W3:Y:S02]  /*5590*/  LDL R3, [R1+0xbc] ;  /* 0x0000bc0001037983 */ /* 0x000ee40000100800 */
[----:B---3--:R-:W-:-:S13]  /*55a0*/  ISETP.NE.AND P0, PT, R3, 0x3, PT ;  /* 0x000000030300780c */ /* 0x008fda0003f05270 */
[----:B------:R-:W-:Y:S05]  /*55b0*/  @!P0 BRA `(.L_x_34) ;  /* 0x0000000000048947 */ /* 0x000fea0003800000 */
[----:B------:R-:W-:Y:S01]  /*55c0*/  BPT.TRAP 0x1 ;  /* 0x000000040000795c */ /* 0x000fe20000300000 */
.L_x_34:
[----:B------:R-:W3:Y:S01]  /*55d0*/  LDL R0, [R1+0xc8] ;  /* 0x0000c80001007983 */ /* 0x000ee20000100800 */
[----:B------:R-:W-:-:S04]  /*55e0*/  UISETP.LT.AND UP0, UPT, UR46, 0x1, UPT ;  /* 0x000000012e00788c */ /* 0x000fc8000bf01270 */
[----:B------:R-:W-:-:S04]  /*55f0*/  USEL UR4, UR46, 0x1, UP0 ;  /* 0x000000012e047887 */ /* 0x000fc80008000000 */
[----:B------:R-:W-:-:S04]  /*5600*/  UIADD3 UR4, UR39, UR46, -UR4 ;  /* 0x0000002e27047290 */ /* 0x000fc8000fffe804 */
[----:B------:R-:W-:-:S04]  /*5610*/  USHF.L.U32 UR4, UR4, 0x3, URZ ;  /* 0x0000000304047899 */ /* 0x000fc8000800063f */
[----:B------:R-:W-:-:S04]  /*5620*/  ULOP3.LUT UR4, UR4, 0x38, URZ, 0xc0, !UPT ;  /* 0x0000003804047892 */ /* 0x000fc8000f8ec03f */
[----:B------:R-:W-:-:S04]  /*5630*/  UIADD3 UR4, UR47, 0x40, UR4 ;  /* 0x000000402f047890 */ /* 0x000fc8000fffe004 */
[----:B------:R-:W-:-:S09]  /*5640*/  UPRMT UR4, URZ, 0x654, UR4 ;  /* 0x000006543f047896 */ /* 0x000fd20008000004 */
[----:B------:R-:W-:Y:S01]  /*5650*/  SYNCS.ARRIVE.TRANS64.RED.A1T0 RZ, [UR4], RZ ;  /* 0x000000ffffff79a7 */ /* 0x000fe20008100404 */
[----:B---3--:R-:W-:-:S13]  /*5660*/  ISETP.GT.U32.AND P0, PT, R0, 0x1, PT ;  /* 0x000000010000780c */ /* 0x008fda0003f04070 */
[----:B------:R-:W-:Y:S05]  /*5670*/  @P0 BRA `(.L_x_33) ;  /* 0x0000000000040947 */ /* 0x000fea0003800000 */
[----:B------:R-:W-:Y:S01]  /*5680*/  BPT.TRAP 0x1 ;  /* 0x000000040000795c */ /* 0x000fe20000300000 */
.L_x_33:
[----:B------:R-:W-:Y:S01]  /*5690*/  UIADD3 UR4, UR47, 0x100, URZ ;  /* 0x000001002f047890 */ /* 0x000fe2000fffe03f */
[----:B------:R-:W-:Y:S02]  /*56a0*/  R2UR UR50, R6 ;  /* 0x00000000063272ca */ /* 0x000fe400000e0000 */
[----:B------:R-:W-:Y:S01]  /*56b0*/  R2UR UR49, R5 ;  /* 0x00000000053172ca */ /* 0x000fe200000e0000 */
[----:B------:R-:W-:-:S06]  /*56c0*/  ULOP3.LUT UP0, URZ, UR4, 0x9f, URZ, 0xc0, !UPT ;  /* 0x0000009f043f7892 */ /* 0x000fcc000f80c03f */
[----:B------:R-:W-:-:S04]  /*56d0*/  PLOP3.LUT P0, PT, PT, PT, UP0, 0x80, 0x0 ;  /* 0x000000000000781c */ /* 0x000fc80003f0f008 */
[----:B------:R-:W-:Y:S02]  /*56e0*/  USHF.L.U32 UR50, UR50, 0x8, URZ ;  /* 0x0000000832327899 */ /* 0x000fe4000800063f */
[----:B------:R-:W-:-:S07]  /*56f0*/  USHF.L.U32 UR49, UR49, 0x7, URZ ;  /* 0x0000000731317899 */ /* 0x000fce000800063f */
[----:B------:R-:W-:Y:S05]  /*5700*/  @!P0 BRA `(.L_x_35) ;  /* 0x0000000000408947 */ /* 0x000fea0003800000 */
[----:B------:R-:W-:Y:S01]  /*5710*/  MOV R14, 0x0 ;  /* 0x00000000000e7802 */ /* 0x000fe20000000f00 */
[----:B------:R-:W-:Y:S01]  /*5720*/  ULDC.64 UR4, c[0x4][0x70] ;  /* 0x01001c0000047ab9 */ /* 0x000fe20000000a00 */
[----:B------:R-:W-:Y:S01]  /*5730*/  ULDC.64 UR6, c[0x4][0x8] ;  /* 0x0100020000067ab9 */ /* 0x000fe20000000a00 */
[----:B------:R-:W-:Y:S02]  /*5740*/  MOV R4, UR4 ;  /* 0x0000000400047c02 */ /* 0x000fe40008000f00 */
[----:B------:R-:W-:Y:S01]  /*5750*/  MOV R5, UR5 ;  /* 0x0000000500057c02 */ /* 0x000fe20008000f00 */
[----:B------:R-:W1:Y:S01]  /*5760*/  LDC.64 R14, c[0x4][R14] ;  /* 0x010000000e0e7b82 */ /* 0x000e620000000a00 */
[----:B------:R-:W-:Y:S01]  /*5770*/  ULDC.64 UR4, c[0x4][0x78] ;  /* 0x01001e0000047ab9 */ /* 0x000fe20000000a00 */
[----:B------:R-:W-:Y:S02]  /*5780*/  MOV R10, UR6 ;  /* 0x00000006000a7c02 */ /* 0x000fe40008000f00 */
[----:B------:R-:W-:-:S02]  /*5790*/  MOV R6, UR4 ;  /* 0x0000000400067c02 */ /* 0x000fc40008000f00 */
[----:B------:R-:W-:Y:S02]  /*57a0*/  MOV R7, UR5 ;  /* 0x0000000500077c02 */ /* 0x000fe40008000f00 */
[----:B------:R-:W-:Y:S02]  /*57b0*/  MOV R11, UR7 ;  /* 0x00000007000b7c02 */ /* 0x000fe40008000f00 */
[----:B------:R-:W-:Y:S02]  /*57c0*/  MOV R8, 0x70 ;  /* 0x0000007000087802 */ /* 0x000fe40000000f00 */
[----:B------:R-:W-:Y:S02]  /*57d0*/  MOV R12, 0x1 ;  /* 0x00000001000c7802 */ /* 0x000fe40000000f00 */
[----:B------:R-:W-:-:S07]  /*57e0*/  MOV R13, RZ ;  /* 0x000000ff000d7202 */ /* 0x000fce0000000f00 */
[----:B------:R-:W-:-:S07]  /*57f0*/  LEPC R20, `(.L_x_35) ;  /* 0x000000001014794e */ /* 0x000fce0000000000 */
[----:B-12--5:R-:W-:Y:S05]  /*5800*/  CALL.ABS.NOINC R14 ;  /* 0x000000000e007343 */ /* 0x026fea0003c00000 */
.L_x_35:
[----:B------:R-:W-:-:S04]  /*5810*/  UIADD3 UR4, UR47, 0x4100, URZ ;  /* 0x000041002f047890 */ /* 0x000fc8000fffe03f */
[----:B------:R-:W-:-:S06]  /*5820*/  ULOP3.LUT UP0, URZ, UR4, 0x9f, URZ, 0xc0, !UPT ;  /* 0x0000009f043f7892 */ /* 0x000fcc000f80c03f */
[----:B------:R-:W-:-:S13]  /*5830*/  PLOP3.LUT P0, PT, PT, PT, UP0, 0x80, 0x0 ;  /* 0x000000000000781c */ /* 0x000fda0003f0f008 */
        /* <DEDUP_REMOVED lines=17> */
.L_x_36:
[----:B------:R-:W1:Y:S02]  /*5950*/  LDC.64 R4, c[0x0][0x590] ;  /* 0x00016400ff047b82 */ /* 0x000e640000000a00 */
[----:B-1----:R-:W-:-:S04]  /*5960*/  ISETP.NE.U32.AND P2, PT, R4, RZ, PT ;  /* 0x000000ff0400720c */ /* 0x002fc80003f45070 */
[----:B------:R-:W-:-:S13]  /*5970*/  ISETP.NE.AND.EX P2, PT, R5, RZ, PT, P2 ;  /* 0x000000ff0500720c */ /* 0x000fda0003f45320 */
[----:B------:R-:W-:Y:S05]  /*5980*/  @!P2 BRA `(.L_x_37) ;  /* 0x00000000003ca947 */ /* 0x000fea0003800000 */
[----:B------:R-:W-:Y:S02]  /*5990*/  ULDC.64 UR4, c[0x0][0x588] ;  /* 0x0001620000047ab9 */ /* 0x000fe40000000a00 */
[----:B------:R-:W-:-:S04]  /*59a0*/  ISETP.NE.U32.AND P0, PT, RZ, UR4, PT ;  /* 0x00000004ff007c0c */ /* 0x000fc8000bf05070 */
[----:B------:R-:W-:-:S13]  /*59b0*/  ISETP.NE.AND.EX P0, PT, RZ, UR5, PT, P0 ;  /* 0x00000005ff007c0c */ /* 0x000fda000bf05300 */
[----:B------:R-:W-:Y:S05]  /*59c0*/  @!P0 BRA `(.L_x_38) ;  /* 0x00000000001c8947 */ /* 0x000fea0003800000 */
[----:B------:R-:W1:Y:S01]  /*59d0*/  LDC.64 R6, c[0x0][0x588] ;  /* 0x00016200ff067b82 */ /* 0x000e620000000a00 */
[----:B------:R-:W-:-:S04]  /*59e0*/  IMAD R3, R4, UR51, RZ ;  /* 0x0000003304037c24 */ /* 0x000fc8000f8e02ff */
[----:B-1----:R-:W-:-:S05]  /*59f0*/  IMAD.WIDE R6, R3, 0x4, R6 ;  /* 0x0000000403067825 */ /* 0x002fca00078e0206 */
[----:B-----5:R1:W5:Y:S01]  /*5a00*/  LDG.E R16, desc[UR42][R6.64] ;  /* 0x0000002a06107981 */ /* 0x020362000c1e1900 */
[----:B------:R-:W-:-:S05]  /*5a10*/  MOV R0, 0x1 ;  /* 0x0000000100007802 */ /* 0x000fca0000000f00 */
[----:B------:R1:W-:Y:S01]  /*5a20*/  STL.S16 [R1+0xd0], R0 ;  /* 0x0000d00001007387 */ /* 0x0003e20000100600 */
[----:B------:R-:W-:Y:S05]  /*5a30*/  BRA `(.L_x_37) ;  /* 0x0000000000107947 */ /* 0x000fea0003800000 */
.L_x_38:
[----:B------:R-:W-:Y:S01]  /*5a40*/  MOV R0, 0x1 ;  /* 0x0000000100007802 */ /* 0x000fe20000000f00 */
[----:B------:R-:W-:Y:S02]  /*5a50*/  ULDC UR4, c[0x0][0x580] ;  /* 0x0001600000047ab9 */ /* 0x000fe40000000800 */
[----:B-----5:R-:W-:Y:S02]  /*5a60*/  MOV R16, UR4 ;  /* 0x0000000400107c02 */ /* 0x020fe40008000f00 */
[----:B------:R3:W-:Y:S05]  /*5a70*/  STL.S16 [R1+0xd0], R0 ;  /* 0x0000d00001007387 */ /* 0x0007ea0000100600 */
.L_x_37:
[----:B-1----:R-:W1:Y:S02]  /*5a80*/  LDC.64 R6, c[0x0][0x5b0] ;  /* 0x00016c00ff067b82 */ /* 0x002e640000000a00 */
[----:B-1----:R-:W-:-:S04]  /*5a90*/  ISETP.NE.U32.AND P0, PT, R6, RZ, PT ;  /* 0x000000ff0600720c */ /* 0x002fc80003f05070 */
[----:B------:R-:W-:-:S13]  /*5aa0*/  ISETP.NE.AND.EX P0, PT, R7, RZ, PT, P0 ;  /* 0x000000ff0700720c */ /* 0x000fda0003f05300 */
[----:B------:R-:W-:Y:S05]  /*5ab0*/  @!P0 BRA `(.L_x_39) ;  /* 0x00000000002c8947 */ /* 0x000fea0003800000 */
[----:B------:R-:W-:Y:S02]  /*5ac0*/  ULDC.64 UR4, c[0x0][0x5a8] ;  /* 0x00016a0000047ab9 */ /* 0x000fe40000000a00 */
[----:B------:R-:W-:-:S04]  /*5ad0*/  ISETP.NE.U32.AND P0, PT, RZ, UR4, PT ;  /* 0x00000004ff007c0c */ /* 0x000fc8000bf05070 */
[----:B------:R-:W-:-:S13]  /*5ae0*/  ISETP.NE.AND.EX P0, PT, RZ, UR5, PT, P0 ;  /* 0x00000005ff007c0c */ /* 0x000fda000bf05300 */
[----:B------:R-:W-:Y:S05]  /*5af0*/  @!P0 BRA `(.L_x_40) ;  /* 0x0000000000148947 */ /* 0x000fea0003800000 */
[----:B-----5:R-:W1:Y:S01]  /*5b00*/  LDC.64 R2, c[0x0][0x5a8] ;  /* 0x00016a00ff027b82 */ /* 0x020e620000000a00 */
[----:B------:R-:W-:-:S04]  /*5b10*/  IMAD R7, R6, UR51, RZ ;  /* 0x0000003306077c24 */ /* 0x000fc8000f8e02ff */
[----:B-1----:R-:W-:-:S06]  /*5b20*/  IMAD.WIDE R2, R7, 0x4, R2 ;  /* 0x0000000407027825 */ /* 0x002fcc00078e0202 */
[----:B------:R1:W5:Y:S01]  /*5b30*/  LDG.E R2, desc[UR42][R2.64] ;  /* 0x0000002a02027981 */ /* 0x000362000c1e1900 */
[----:B------:R-:W-:Y:S05]  /*5b40*/  BRA `(.L_x_39) ;  /* 0x0000000000087947 */ /* 0x000fea0003800000 */
.L_x_40:
[----:B------:R-:W-:Y:S02]  /*5b50*/  ULDC UR4, c[0x0][0x5a0] ;  /* 0x0001680000047ab9 */ /* 0x000fe40000000800 */
[----:B-----5:R-:W-:-:S07]  /*5b60*/  MOV R2, UR4 ;  /* 0x0000000400027c02 */ /* 0x020fce0008000f00 */
.L_x_39:
[----:B------:R-:W-:Y:S01]  /*5b70*/  ULDC.64 UR4, c[0x0][0x588] ;  /* 0x0001620000047ab9 */ /* 0x000fe20000000a00 */
[----:B------:R-:W-:Y:S01]  /*5b80*/  ISETP.NE.U32.AND P3, PT, R4, RZ, PT ;  /* 0x000000ff0400720c */ /* 0x000fe20003f65070 */
[----:B------:R-:W-:Y:S02]  /*5b90*/  UISETP.NE.U32.AND UP0, UPT, UR4, URZ, UPT ;  /* 0x0000003f0400728c */ /* 0x000fe4000bf05070 */
[----:B------:R-:W-:Y:S02]  /*5ba0*/  ISETP.NE.U32.AND P4, PT, RZ, UR4, PT ;  /* 0x00000004ff007c0c */ /* 0x000fe4000bf85070 */
[----:B------:R-:W-:Y:S01]  /*5bb0*/  ISETP.NE.AND.EX P3, PT, R5, RZ, PT, P3 ;  /* 0x000000ff0500720c */ /* 0x000fe20003f65330 */
[----:B------:R-:W-:Y:S02]  /*5bc0*/  UISETP.NE.AND.EX UP0, UPT, UR5, URZ, UPT, UP0 ;  /* 0x0000003f0500728c */ /* 0x000fe4000bf05300 */
[----:B------:R-:W-:Y:S02]  /*5bd0*/  ISETP.NE.AND.EX P4, PT, RZ, UR5, PT, P4 ;  /* 0x00000005ff007c0c */ /* 0x000fe4000bf85340 */
[----:B------:R-:W-:-:S02]  /*5be0*/  PLOP3.LUT P0, PT, PT, PT, PT, 0x8, 0x0 ;  /* 0x000000000000781c */ /* 0x000fc40003f0e170 */
[----:B------:R-:W-:-:S04]  /*5bf0*/  PLOP3.LUT P1, PT, PT, PT, UP0, 0x80, 0x0 ;  /* 0x000000000000781c */ /* 0x000fc80003f2f008 */
[----:B------:R-:W-:-:S05]  /*5c00*/  PLOP3.LUT P1, PT, P1, PT, PT, 0x8, 0x0 ;  /* 0x000000000000781c */ /* 0x000fca0000f2e170 */
[----:B------:R-:W-:Y:S08]  /*5c10*/  @P4 BRA P3, `(.L_x_41) ;  /* 0x0000000000284947 */ /* 0x000ff00001800000 */
[----:B------:R-:W-:Y:S04]  /*5c20*/  BSSY B0, `(.L_x_41) ;  /* 0x0000009000007945 */ /* 0x000fe80003800000 */
[----:B------:R-:W-:Y:S05]  /*5c30*/  @!P2 BRA `(.L_x_42) ;  /* 0x000000000018a947 */ /* 0x000fea0003800000 */
[----:B---3--:R-:W3:Y:S01]  /*5c40*/  LDL R0, [R1+0xd0] ;  /* 0x0000d00001007983 */ /* 0x008ee20000100800 */
[----:B------:R-:W-:Y:S02]  /*5c50*/  PLOP3.LUT P0, PT, P1, PT, PT, 0x80, 0x0 ;  /* 0x000000000000781c */ /* 0x000fe40000f0f070 */
[----:B---3--:R-:W-:-:S13]  /*5c60*/  LOP3.LUT P3, RZ, R0, 0xff, RZ, 0xc0, !PT ;  /* 0x000000ff00ff7812 */ /* 0x008fda000786c0ff */
[----:B------:R-:W-:Y:S05]  /*5c70*/  @!P3 BRA `(.L_x_43) ;  /* 0x00000000000cb947 */ /* 0x000fea0003800000 */
[----:B-----5:R-:W-:Y:S01]  /*5c80*/  FSETP.EQ.AND P0, PT, R16, RZ, PT ;  /* 0x000000ff1000720b */ /* 0x020fe20003f02000 */
[----:B------:R-:W-:-:S12]  /*5c90*/  BRA `(.L_x_43) ;  /* 0x0000000000047947 */ /* 0x000fd80003800000 */
.L_x_42:
[----:B-----5:R-:W-:-:S13]  /*5ca0*/  FSETP.EQ.AND P0, PT, R16, RZ, PT ;  /* 0x000000ff1000720b */ /* 0x020fda0003f02000 */
.L_x_43:
[----:B------:R-:W-:Y:S05]  /*5cb0*/  BSYNC B0 ;  /* 0x0000000000007941 */ /* 0x000fea0003800000 */
.L_x_41:
[----:B------:R-:W-:Y:S04]  /*5cc0*/  BSSY B0, `(.L_x_44) ;  /* 0x0000008000007945 */ /* 0x000fe80003800000 */
[----:B------:R-:W-:Y:S05]  /*5cd0*/  @!P2 BRA `(.L_x_45) ;  /* 0x000000000014a947 */ /* 0x000fea0003800000 */
[----:B---3--:R-:W3:Y:S02]  /*5ce0*/  LDL R0, [R1+0xd0] ;  /* 0x0000d00001007983 */ /* 0x008ee40000100800 */
[----:B---3--:R-:W-:-:S13]  /*5cf0*/  LOP3.LUT P2, RZ, R0, 0xff, RZ, 0xc0, !PT ;  /* 0x000000ff00ff7812 */ /* 0x008fda000784c0ff */
[----:B------:R-:W-:Y:S05]  /*5d00*/  @!P2 BRA `(.L_x_46) ;  /* 0x00000000000ca947 */ /* 0x000fea0003800000 */
[----:B-----5:R-:W-:Y:S01]  /*5d10*/  FSETP.EQ.AND P1, PT, R16, RZ, PT ;  /* 0x000000ff1000720b */ /* 0x020fe20003f22000 */
[----:B------:R-:W-:-:S12]  /*5d20*/  BRA `(.L_x_46) ;  /* 0x0000000000047947 */ /* 0x000fd80003800000 */
.L_x_45:
[----:B-----5:R-:W-:-:S13]  /*5d30*/  FSETP.EQ.AND P1, PT, R16, RZ, PT ;  /* 0x000000ff1000720b */ /* 0x020fda0003f22000 */
.L_x_46:
[----:B------:R-:W-:Y:S05]  /*5d40*/  BSYNC B0 ;  /* 0x0000000000007941 */ /* 0x000fea0003800000 */
.L_x_44:
[----:B------:R-:W-:Y:S01]  /*5d50*/  BSSY B0, `(.L_x_47) ;  /* 0x0000047000007945 */ /* 0x000fe20003800000 */
[----:B------:R-:W-:Y:S02]  /*5d60*/  CS2R R6, SRZ ;  /* 0x0000000000067805 */ /* 0x000fe4000001ff00 */
[----:B------:R-:W-:Y:S01]  /*5d70*/  CS2R R8, SRZ ;  /* 0x0000000000087805 */ /* 0x000fe2000001ff00 */
[----:B------:R-:W-:Y:S06]  /*5d80*/  @P0 BRA `(.L_x_48) ;  /* 0x00000004000c0947 */ /* 0x000fec0003800000 */
[----:B---3--:R-:W3:Y:S02]  /*5d90*/  LDL R0, [R1+0xcc] ;  /* 0x0000cc0001007983 */ /* 0x008ee40000100800 */
[----:B---3--:R-:W-:-:S13]  /*5da0*/  ISETP.NE.AND P3, PT, R0, 0x3, PT ;  /* 0x000000030000780c */ /* 0x008fda0003f65270 */
[----:B------:R-:W-:Y:S05]  /*5db0*/  @!P3 BRA `(.L_x_49) ;  /* 0x000000000004b947 */ /* 0x000fea0003800000 */
[----:B------:R-:W-:Y:S01]  /*5dc0*/  BPT.TRAP 0x1 ;  /* 0x000000040000795c */ /* 0x000fe20000300000 */
.L_x_49:
[----:B-1----:R-:W3:Y:S04]  /*5dd0*/  LDL R3, [R1+0xb4] ;  /* 0x0000b40001037983 */ /* 0x002ee80000100800 */
[----:B------:R-:W4:Y:S01]  /*5de0*/  LDL R0, [R1+0xb8] ;  /* 0x0000b80001007983 */ /* 0x000f220000100800 */
[----:B------:R-:W-:Y:S01]  /*5df0*/  BSSY B1, `(.L_x_50) ;  /* 0x0000006000017945 */ /* 0x000fe20003800000 */
[----:B------:R-:W-:Y:S02]  /*5e00*/  CS2R R6, SRZ ;  /* 0x0000000000067805 */ /* 0x000fe4000001ff00 */
[----:B---3--:R-:W-:Y:S02]  /*5e10*/  LEA R13, R3, UR47, 0x3 ;  /* 0x0000002f030d7c11 */ /* 0x008fe4000f8e18ff */
[----:B----4-:R-:W-:-:S04]  /*5e20*/  SHF.L.U32 R0, R0, 0x1f, RZ ;  /* 0x0000001f00007819 */ /* 0x010fc800000006ff */
[----:B------:R-:W1:Y:S02]  /*5e30*/  SYNCS.PHASECHK.TRANS64.TRYWAIT P2, [R13+URZ+0x80], R0 ;  /* 0x000080000d0075a7 */ /* 0x000e64000804017f */
[----:B-1----:R-:W-:Y:S05]  /*5e40*/  @!P2 BRA `(.L_x_51) ;  /* 0x0000014000b0a947 */ /* 0x002fea0003800000 */
.L_x_623:
[----:B------:R-:W-:Y:S05]  /*5e50*/  BSYNC B1 ;  /* 0x0000000000017941 */ /* 0x000fea0003800000 */
.L_x_50:
[----:B------:R3:W5:Y:S01]  /*5e60*/  LDL R12, [R1+0xb4] ;  /* 0x0000b400010c7983 */ /* 0x0007620000100800 */
[----:B------:R-:W-:Y:S01]  /*5e70*/  BSSY B1, `(.L_x_52) ;  /* 0x0000020000017945 */ /* 0x000fe20003800000 */
[----:B------:R-:W-:-:S03]  /*5e80*/  CS2R R8, SRZ ;  /* 0x0000000000087805 */ /* 0x000fc6000001ff00 */
[----:B------:R-:W-:Y:S05]  /*5e90*/  @P1 BRA `(.L_x_53) ;  /* 0x0000000000741947 */ /* 0x000fea0003800000 */
[----:B------:R-:W1:Y:S02]  /*5ea0*/  S2R R10, SR_TID.X ;  /* 0x00000000000a7919 */ /* 0x000e640000002100 */
[C---:B-1----:R-:W-:Y:S02]  /*5eb0*/  SHF.L.U32 R0, R10.reuse, 0x4, RZ ;  /* 0x000000040a007819 */ /* 0x042fe400000006ff */
[C---:B------:R-:W-:Y:S02]  /*5ec0*/  SHF.L.U32 R3, R10.reuse, 0x1, RZ ;  /* 0x000000010a037819 */ /* 0x040fe400000006ff */
[----:B------:R-:W-:Y:S02]  /*5ed0*/  SHF.L.U32 R5, R10, 0x3, RZ ;  /* 0x000000030a057819 */ /* 0x000fe400000006ff */
[----:B------:R-:W-:Y:S02]  /*5ee0*/  LOP3.LUT R0, R0, 0xe00, RZ, 0xc0, !PT ;  /* 0x00000e0000007812 */ /* 0x000fe400078ec0ff */
[----:B------:R-:W-:-:S02]  /*5ef0*/  LOP3.LUT R4, R5, 0x80, RZ, 0xc0, !PT ;  /* 0x0000008005047812 */ /* 0x000fc400078ec0ff */
[----:B------:R-:W-:Y:S02]  /*5f00*/  LOP3.LUT R0, R0, 0x6, R3, 0xf8, !PT ;  /* 0x0000000600007812 */ /* 0x000fe400078ef803 */
[--C-:B------:R-:W-:Y:S02]  /*5f10*/  LOP3.LUT R3, R4, 0x10, R10.reuse, 0xf8, !PT ;  /* 0x0000001004037812 */ /* 0x100fe400078ef80a */
[----:B------:R-:W-:Y:S02]  /*5f20*/  LOP3.LUT R0, R0, 0x60, R5, 0xf8, !PT ;  /* 0x0000006000007812 */ /* 0x000fe400078ef805 */
[----:B------:R-:W-:Y:S02]  /*5f30*/  SHF.R.U32.HI R4, RZ, 0x4, R10 ;  /* 0x00000004ff047819 */ /* 0x000fe4000001160a */
[----:B------:R-:W-:Y:S02]  /*5f40*/  LOP3.LUT R0, R0, R3, RZ, 0xfc, !PT ;  /* 0x0000000300007212 */ /* 0x000fe400078efcff */
[----:B------:R-:W-:-:S02]  /*5f50*/  LOP3.LUT P2, RZ, R4, 0x1, RZ, 0xc0, !PT ;  /* 0x0000000104ff7812 */ /* 0x000fc4000784c0ff */
[----:B-----5:R-:W-:-:S04]  /*5f60*/  LEA R0, R12, R0, 0xc ;  /* 0x000000000c007211 */ /* 0x020fc800078e60ff */
[----:B------:R-:W-:Y:S01]  /*5f70*/  IADD3 R3, R0, UR47, RZ ;  /* 0x0000002f00037c10 */ /* 0x000fe2000fffe0ff */
[----:B------:R-:W-:Y:S03]  /*5f80*/  LDS.U16 R9, [R0+UR47+0x200] ;  /* 0x0002002f00097984 */ /* 0x000fe60008000400 */
[C---:B------:R-:W-:Y:S01]  /*5f90*/  IADD3 R4, R3.reuse, 0x100, RZ ;  /* 0x0000010003047810 */ /* 0x040fe20007ffe0ff */
[----:B------:R-:W-:Y:S01]  /*5fa0*/  LDS.U16 R8, [R0+UR47+0x208] ;  /* 0x0002082f00087984 */ /* 0x000fe20008000400 */
[----:B------:R-:W-:Y:S02]  /*5fb0*/  IADD3 R5, R3, 0x110, RZ ;  /* 0x0000011003057810 */ /* 0x000fe40007ffe0ff */
[----:B------:R-:W-:Y:S01]  /*5fc0*/  @P2 IADD3 R5, R4, -0x10, RZ ;  /* 0xfffffff004052810 */ /* 0x000fe20007ffe0ff */
[----:B------:R-:W1:Y:S04]  /*5fd0*/  LDS.U16 R3, [R0+UR47+0x108] ;  /* 0x0001082f00037984 */ /* 0x000e680008000400 */
[----:B------:R-:W-:Y:S04]  /*5fe0*/  LDS.U16 R7, [R5+0x100] ;  /* 0x0001000005077984 */ /* 0x000fe80000000400 */
[----:B------:R-:W4:Y:S04]  /*5ff0*/  LDS.U16 R6, [R5] ;  /* 0x0000000005067984 */ /* 0x000f280000000400 */
[----:B------:R-:W2:Y:S04]  /*6000*/  LDS.U16 R4, [R0+UR47+0x100] ;  /* 0x0001002f00047984 */ /* 0x000ea80008000400 */
[----:B------:R-:W-:Y:S04]  /*6010*/  LDS.U16 R10, [R5+0x108] ;  /* 0x00010800050a7984 */ /* 0x000fe80000000400 */
[----:B------:R-:W3:Y:S01]  /*6020*/  LDS.U16 R11, [R5+0x8] ;  /* 0x00000800050b7984 */ /* 0x000ee20000000400 */
[----:B-1----:R-:W-:-:S02]  /*6030*/  PRMT R8, R3, 0x5410, R8 ;  /* 0x0000541003087816 */ /* 0x002fc40000000008 */
[----:B----4-:R-:W-:Y:S02]  /*6040*/  PRMT R7, R6, 0x5410, R7 ;  /* 0x0000541006077816 */ /* 0x010fe40000000007 */
[----:B--2---:R-:W-:Y:S02]  /*6050*/  PRMT R9, R4, 0x5410, R9 ;  /* 0x0000541004097816 */ /* 0x004fe40000000009 */
[----:B---3--:R-:W-:-:S07]  /*6060*/  PRMT R6, R11, 0x5410, R10 ;  /* 0x000054100b067816 */ /* 0x008fce000000000a */
.L_x_53:
[----:B------:R-:W-:Y:S05]  /*6070*/  BSYNC B1 ;  /* 0x0000000000017941 */ /* 0x000fea0003800000 */
.L_x_52:
[----:B------:R-:W-:Y:S01]  /*6080*/  @!PT LDS RZ, [RZ] ;  /* 0x00000000fffff984 */ /* 0x000fe20000000800 */
[----:B------:R-:W-:Y:S01]  /*6090*/  @!PT LDS RZ, [RZ] ;  /* 0x00000000fffff984 */ /* 0x000fe20000000800 */
[----:B------:R-:W-:Y:S01]  /*60a0*/  @!PT LDS RZ, [RZ] ;  /* 0x00000000fffff984 */ /* 0x000fe20000000800 */
[----:B------:R-:W-:Y:S01]  /*60b0*/  @!PT LDS RZ, [RZ] ;  /* 0x00000000fffff984 */ /* 0x000fe20000000800 */
[----:B------:R4:W-:Y:S06]  /*60c0*/  MEMBAR.ALL.CTA ;  /* 0x0000000000007992 */ /* 0x0009ec0000008000 */
[----:B----4-:R-:W4:Y:S01]  /*60d0*/  FENCE.VIEW.ASYNC.S ;  /* 0x00000000000073c6 */ /* 0x010f220000000000 */
[----:B------:R-:W-:Y:S05]  /*60e0*/  @!P3 BRA `(.L_x_54) ;  /* 0x000000000004b947 */ /* 0x000fea0003800000 */
[----:B------:R-:W-:Y:S01]  /*60f0*/  BPT.TRAP 0x1 ;  /* 0x000000040000795c */ /* 0x000fe20000300000 */
.L_x_54:
[----:B------:R-:W2:Y:S01]  /*6100*/  LDL.LU R4, [R1+0xb8] ;  /* 0x0000b80001047983 */ /* 0x000ea20000300800 */
[----:B-1----:R-:W-:Y:S01]  /*6110*/  IADD3 R0, R13, 0xa0, RZ ;  /* 0x000000a00d007810 */ /* 0x002fe20007ffe0ff */
[----:B------:R-:W1:Y:S03]  /*6120*/  S2R R3, SR_CgaCtaId ;  /* 0x0000000000037919 */ /* 0x000e660000008800 */
[----:B-1----:R-:W-:-:S04]  /*6130*/  PRMT R0, R3, 0x654, R0 ;  /* 0x0000065403007816 */ /* 0x002fc80000000000 */
[----:B----4-:R1:W-:Y:S02]  /*6140*/  SYNCS.ARRIVE.TRANS64.RED.A1T0 RZ, [R0+URZ], RZ ;  /* 0x000000ff00ff79a7 */ /* 0x0103e4000810043f */
[----:B-1---5:R-:W-:-:S04]  /*6150*/  IADD3 R0, R12, 0x1, RZ ;  /* 0x000000010c007810 */ /* 0x022fc80007ffe0ff */
[----:B------:R-:W-:-:S04]  /*6160*/  ISETP.NE.AND P2, PT, R0, 0x4, PT ;  /* 0x000000040000780c */ /* 0x000fc80003f45270 */
[----:B------:R-:W-:Y:S02]  /*6170*/  SEL R3, RZ, 0x1, P2 ;  /* 0x00000001ff037807 */ /* 0x000fe40001000000 */
[----:B------:R-:W-:Y:S02]  /*6180*/  SEL R0, R0, RZ, P2 ;  /* 0x000000ff00007207 */ /* 0x000fe40001000000 */
[----:B--2---:R-:W-:-:S05]  /*6190*/  LOP3.LUT R4, R4, R3, RZ, 0x3c, !PT ;  /* 0x0000000304047212 */ /* 0x004fca00078e3cff */
[----:B------:R4:W-:Y:S04]  /*61a0*/  STL [R1+0xb8], R4 ;  /* 0x0000b80401007387 */ /* 0x0009e80000100800 */
[----:B------:R4:W-:Y:S02]  /*61b0*/  STL [R1+0xb4], R0 ;  /* 0x0000b40001007387 */ /* 0x0009e40000100800 */
.L_x_48:
[----:B------:R-:W-:Y:S05]  /*61c0*/  BSYNC B0 ;  /* 0x0000000000007941 */ /* 0x000fea0003800000 */
.L_x_47:
[----:B---34-:R-:W-:Y:S01]  /*61d0*/  F2FP.F16.E4M3.UNPACK_B R0, R9 ;  /* 0x00000009ff00723e */ /* 0x018fe200020006ff */
[C---:B-----5:R-:W-:Y:S01]  /*61e0*/  FMUL R227, R2.reuse, R227 ;  /* 0x000000e302e37220 */ /* 0x060fe20000400000 */
[C---:B------:R-:W-:Y:S01]  /*61f0*/  FMUL R226, R2.reuse, R226 ;  /* 0x000000e202e27220 */ /* 0x040fe20000400000 */
[----:B------:R-:W-:Y:S01]  /*6200*/  F2FP.F16.E4M3.UNPACK_B R4, R8 ;  /* 0x00000008ff04723e */ /* 0x000fe200020006ff */
[C---:B------:R-:W-:Y:S01]  /*6210*/  FMUL R224, R2.reuse, R224 ;  /* 0x000000e002e07220 */ /* 0x040fe20000400000 */
[--C-:B-1----:R-:W-:Y:S02]  /*6220*/  HADD2.F32 R3, -RZ, R0.reuse.H0_H0 ;  /* 0x20000000ff037230 */ /* 0x102fe40000004100 */
[----:B------:R-:W-:Y:S01]  /*6230*/  FMUL R222, R2, R222 ;  /* 0x000000de02de7220 */ /* 0x000fe20000400000 */
[----:B------:R-:W-:Y:S01]  /*6240*/  HADD2.F32 R5, -RZ, R0.H1_H1 ;  /* 0x30000000ff057230 */ /* 0x000fe20000004100 */
[----:B------:R-:W-:Y:S01]  /*6250*/  F2FP.F16.E4M3.UNPACK_B R0, R9.H1 ;  /* 0x00000009ff00723e */ /* 0x000fe200030006ff */
[----:B------:R-:W-:-:S02]  /*6260*/  HADD2.F32 R11, -RZ, R4.H0_H0 ;  /* 0x20000004ff0b7230 */ /* 0x000fc40000004100 */
[C---:B------:R-:W-:Y:S01]  /*6270*/  FFMA R227, R16.reuse, R3, R227 ;  /* 0x0000000310e37223 */ /* 0x040fe200000000e3 */
[----:B------:R-:W-:Y:S02]  /*6280*/  HADD2.F32 R13, -RZ, R4.H1_H1 ;  /* 0x30000004ff0d7230 */ /* 0x000fe40000004100 */
[----:B------:R-:W-:Y:S01]  /*6290*/  FFMA R21, R16, R5, R226 ;  /* 0x0000000510157223 */ /* 0x000fe200000000e2 */
[--C-:B------:R-:W-:Y:S02]  /*62a0*/  HADD2.F32 R3, -RZ, R0.reuse.H0_H0 ;  /* 0x20000000ff037230 */ /* 0x100fe40000004100 */
[C---:B------:R-:W-:Y:S01]  /*62b0*/  FMUL R4, R2.reuse, R223 ;  /* 0x000000df02047220 */ /* 0x040fe20000400000 */
[----:B------:R-:W-:Y:S01]  /*62c0*/  HADD2.F32 R5, -RZ, R0.H1_H1 ;  /* 0x30000000ff057230 */ /* 0x000fe20000004100 */
[----:B------:R-:W-:Y:S01]  /*62d0*/  F2FP.F16.E4M3.UNPACK_B R0, R8.H1 ;  /* 0x00000008ff00723e */ /* 0x000fe200030006ff */
[----:B------:R-:W-:Y:S01]  /*62e0*/  FMUL R225, R2, R225 ;  /* 0x000000e102e17220 */ /* 0x000fe20000400000 */
[C---:B------:R-:W-:Y:S01]  /*62f0*/  FFMA R29, R16.reuse, R11, R4 ;  /* 0x0000000b101d7223 */ /* 0x040fe20000000004 */
[----:B------:R-:W-:Y:S01]  /*6300*/  F2FP.F16.E4M3.UNPACK_B R10, R7 ;  /* 0x00000007ff0a723e */ /* 0x000fe200020006ff */
[----:B------:R-:W-:Y:S01]  /*6310*/  FFMA R27, R16, R5, R224 ;  /* 0x00000005101b7223 */ /* 0x000fe200000000e0 */
[----:B------:R-:W-:-:S02]  /*6320*/  HADD2.F32 R5, -RZ, R0.H0_H0 ;  /* 0x20000000ff057230 */ /* 0x000fc40000004100 */
[C---:B------:R-:W-:Y:S01]  /*6330*/  FFMA R31, R16.reuse, R13, R222 ;  /* 0x0000000d101f7223 */ /* 0x040fe200000000de */
[----:B------:R-:W-:Y:S01]  /*6340*/  HADD2.F32 R11, -RZ, R0.H1_H1 ;  /* 0x30000000ff0b7230 */ /* 0x000fe20000004100 */
[----:B------:R-:W-:Y:S01]  /*6350*/  MOV R0, 0x3bbb989d ;  /* 0x3bbb989d00007802 */ /* 0x000fe20000000f00 */
[----:B------:R-:W-:Y:S01]  /*6360*/  FFMA R225, R16, R3, R225 ;  /* 0x0000000310e17223 */ /* 0x000fe200000000e1 */
[--C-:B------:R-:W-:Y:S02]  /*6370*/  HADD2.F32 R13, -RZ, R10.reuse.H0_H0 ;  /* 0x2000000aff0d7230 */ /* 0x100fe40000004100 */
[C---:B------:R-:W-:Y:S01]  /*6380*/  FMUL R4, R2.reuse, R219 ;  /* 0x000000db02047220 */ /* 0x040fe20000400000 */
[----:B------:R-:W-:Y:S01]  /*6390*/  MOV R3, 0x437c0000 ;  /* 0x437c000000037802 */ /* 0x000fe20000000f00 */
[----:B------:R-:W-:Y:S01]  /*63a0*/  FFMA.SAT R12, -R227, R0, 0.5 ;  /* 0x3f000000e30c7423 */ /* 0x000fe20000002100 */
[----:B------:R-:W-:Y:S01]  /*63b0*/  FMUL R220, R2, R220 ;  /* 0x000000dc02dc7220 */ /* 0x000fe20000400000 */
[----:B------:R-:W-:Y:S01]  /*63c0*/  FFMA R35, R16, R13, R4 ;  /* 0x0000000d10237223 */ /* 0x000fe20000000004 */
[----:B------:R-:W-:Y:S01]  /*63d0*/  FMUL R221, R2, R221 ;  /* 0x000000dd02dd7220 */ /* 0x000fe20000400000 */
[----:B------:R-:W-:Y:S01]  /*63e0*/  FFMA.RM R4, R12, R3, 12582913 ;  /* 0x4b4000010c047423 */ /* 0x000fe20000004003 */
[----:B------:R-:W-:Y:S01]  /*63f0*/  FFMA R33, R16, R11, R220 ;  /* 0x0000000b10217223 */ /* 0x000fe200000000dc */
[----:B------:R-:W-:-:S02]  /*6400*/  HADD2.F32 R11, -RZ, R10.H1_H1 ;  /* 0x3000000aff0b7230 */ /* 0x000fc40000004100 */
[-C--:B------:R-:W-:Y:S01]  /*6410*/  FFMA.SAT R12, -R21, R0.reuse, 0.5 ;  /* 0x3f000000150c7423 */ /* 0x080fe20000002100 */
[----:B------:R-:W-:Y:S01]  /*6420*/  FADD R10, R4, -12583039 ;  /* 0xcb40007f040a7421 */ /* 0x000fe20000000000 */
[----:B------:R-:W-:Y:S01]  /*6430*/  FFMA.SAT R14, -R225, R0, 0.5 ;  /* 0x3f000000e10e7423 */ /* 0x000fe20000002100 */
[----:B------:R-:W-:Y:S01]  /*6440*/  FFMA R221, R16, R5, R221 ;  /* 0x0000000510dd7223 */ /* 0x000fe200000000dd */
[----:B------:R-:W-:Y:S01]  /*6450*/  FMUL R15, R2, R218 ;  /* 0x000000da020f7220 */ /* 0x000fe20000400000 */
[-C--:B------:R-:W-:Y:S01]  /*6460*/  FFMA.RM R5, R12, R3.reuse, 12582913 ;  /* 0x4b4000010c057423 */ /* 0x080fe20000004003 */
[C---:B------:R-:W-:Y:S01]  /*6470*/  FFMA R12, -R227.reuse, 1.4426950216293334961, -R10 ;  /* 0x3fb8aa3be30c7823 */ /* 0x040fe2000000090a */
[----:B------:R-:W-:Y:S01]  /*6480*/  FFMA.RM R10, R14, R3, 12582913 ;  /* 0x4b4000010e0a7423 */ /* 0x000fe20000004003 */
[----:B------:R-:W-:Y:S01]  /*6490*/  F2FP.F16.E4M3.UNPACK_B R13, R7.H1 ;  /* 0x00000007ff0d723e */ /* 0x000fe200030006ff */
[----:B------:R-:W-:Y:S01]  /*64a0*/  FFMA R37, R16, R11, R15 ;  /* 0x0000000b10257223 */ /* 0x000fe2000000000f */
[----:B------:R-:W-:Y:S01]  /*64b0*/  FFMA R11, -R227, 1.925963033500011079e-08, R12 ;  /* 0x32a57060e30b7823 */ /* 0x000fe2000000010c */
[----:B------:R-:W-:Y:S01]  /*64c0*/  FADD R12, R10, -12583039 ;  /* 0xcb40007f0a0c7421 */ /* 0x000fe20000000000 */
[----:B------:R-:W-:Y:S01]  /*64d0*/  FADD R14, R5, -12583039 ;  /* 0xcb40007f050e7421 */ /* 0x000fe20000000000 */
[----:B------:R-:W-:-:S02]  /*64e0*/  HADD2.F32 R15, -RZ, R13.H0_H0 ;  /* 0x2000000dff0f7230 */ /* 0x000fc40000004100 */
[----:B------:R-:W-:Y:S01]  /*64f0*/  FMUL R217, R2, R217 ;  /* 0x000000d902d97220 */ /* 0x000fe20000400000 */
[----:B------:R-:W-:Y:S01]  /*6500*/  FFMA R12, -R225, 1.4426950216293334961, -R12 ;  /* 0x3fb8aa3be10c7823 */ /* 0x000fe2000000090c */
[----:B------:R-:W-:Y:S01]  /*6510*/  FFMA R14, -R21, 1.4426950216293334961, -R14 ;  /* 0x3fb8aa3b150e7823 */ /* 0x000fe2000000090e */
[----:B------:R-:W-:Y:S01]  /*6520*/  FFMA.SAT R20, -R27, R0, 0.5 ;  /* 0x3f0000001b147423 */ /* 0x000fe20000002100 */
[----:B------:R-:W-:Y:S01]  /*6530*/  FFMA R217, R16, R15, R217 ;  /* 0x0000000f10d97223 */ /* 0x000fe200000000d9 */
[----:B------:R-:W-:Y:S01]  /*6540*/  FFMA R15, -R225, 1.925963033500011079e-08, R12 ;  /* 0x32a57060e10f7823 */ /* 0x000fe2000000010c */
[----:B------:R-:W-:Y:S01]  /*6550*/  FFMA R14, -R21, 1.925963033500011079e-08, R14 ;  /* 0x32a57060150e7823 */ /* 0x000fe2000000010e */
[----:B------:R-:W-:Y:S01]  /*6560*/  FFMA.RM R12, R20, R3, 12582913 ;  /* 0x4b400001140c7423 */ /* 0x000fe20000004003 */
[----:B------:R-:W-:Y:S02]  /*6570*/  HADD2.F32 R21, -RZ, R13.H1_H1 ;  /* 0x3000000dff157230 */ /* 0x000fe40000004100 */
[----:B------:R-:W-:Y:S01]  /*6580*/  FMUL R39, R2, R216 ;  /* 0x000000d802277220 */ /* 0x000fe20000400000 */
[----:B------:R-:W-:Y:S01]  /*6590*/  FFMA.SAT R26, -R31, R0, 0.5 ;  /* 0x3f0000001f1a7423 */ /* 0x000fe20000002100 */
[----:B------:R-:W-:Y:S01]  /*65a0*/  FADD R20, R12, -12583039 ;  /* 0xcb40007f0c147421 */ /* 0x000fe20000000000 */
[----:B------:R-:W-:Y:S01]  /*65b0*/  F2FP.F16.E4M3.UNPACK_B R25, R6 ;  /* 0x00000006ff19723e */ /* 0x000fe200020006ff */
[----:B------:R-:W-:Y:S01]  /*65c0*/  FFMA R39, R16, R21, R39 ;  /* 0x0000001510277223 */ /* 0x000fe20000000027 */
[----:B------:R-:W-:Y:S01]  /*65d0*/  FFMA.RM R21, R26, R3, 12582913 ;  /* 0x4b4000011a157423 */ /* 0x000fe20000004003 */
[----:B------:R-:W-:Y:S01]  /*65e0*/  FFMA R20, -R27, 1.4426950216293334961, -R20 ;  /* 0x3fb8aa3b1b147823 */ /* 0x000fe20000000914 */
[-C--:B------:R-:W-:Y:S01]  /*65f0*/  FFMA.SAT R24, -R29, R0.reuse, 0.5 ;  /* 0x3f0000001d187423 */ /* 0x080fe20000002100 */
[----:B------:R-:W-:Y:S01]  /*6600*/  FFMA.SAT R30, -R221, R0, 0.5 ;  /* 0x3f000000dd1e7423 */ /* 0x000fe20000002100 */
[----:B------:R-:W-:Y:S01]  /*6610*/  FADD R26, R21, -12583039 ;  /* 0xcb40007f151a7421 */ /* 0x000fe20000000000 */
[----:B------:R-:W-:Y:S01]  /*6620*/  FFMA R20, -R27, 1.925963033500011079e-08, R20 ;  /* 0x32a570601b147823 */ /* 0x000fe20000000114 */
[----:B------:R-:W-:-:S02]  /*6630*/  HADD2.F32 R27, -RZ, R25.H0_H0 ;  /* 0x20000019ff1b7230 */ /* 0x000fc40000004100 */
[----:B------:R-:W-:Y:S01]  /*6640*/  FFMA.RM R13, R24, R3, 12582913 ;  /* 0x4b400001180d7423 */ /* 0x000fe20000004003 */
[----:B------:R-:W-:Y:S01]  /*6650*/  FMUL R215, R2, R215 ;  /* 0x000000d702d77220 */ /* 0x000fe20000400000 */
[----:B------:R-:W-:Y:S01]  /*6660*/  FFMA R28, -R31, 1.4426950216293334961, -R26 ;  /* 0x3fb8aa3b1f1c7823 */ /* 0x000fe2000000091a */
[----:B------:R-:W-:Y:S01]  /*6670*/  FFMA.RM R26, R30, R3, 12582913 ;  /* 0x4b4000011e1a7423 */ /* 0x000fe20000004003 */
[----:B------:R-:W-:Y:S01]  /*6680*/  FADD R24, R13, -12583039 ;  /* 0xcb40007f0d187421 */ /* 0x000fe20000000000 */
[----:B------:R-:W-:Y:S01]  /*6690*/  FFMA R215, R16, R27, R215 ;  /* 0x0000001b10d77223 */ /* 0x000fe200000000d7 */
[----:B------:R-:W-:Y:S01]  /*66a0*/  FFMA R27, -R31, 1.925963033500011079e-08, R28 ;  /* 0x32a570601f1b7823 */ /* 0x000fe2000000011c */
[----:B------:R-:W-:Y:S01]  /*66b0*/  FADD R28, R26, -12583039 ;  /* 0xcb40007f1a1c7421 */ /* 0x000fe20000000000 */
[----:B------:R-:W-:Y:S01]  /*66c0*/  FFMA R24, -R29, 1.4426950216293334961, -R24 ;  /* 0x3fb8aa3b1d187823 */ /* 0x000fe20000000918 */
[----:B------:R-:W-:Y:S01]  /*66d0*/  FFMA.SAT R30, -R33, R0, 0.5 ;  /* 0x3f000000211e7423 */ /* 0x000fe20000002100 */
[----:B------:R-:W-:Y:S01]  /*66e0*/  FMUL R31, R2, R214 ;  /* 0x000000d6021f7220 */ /* 0x000fe20000400000 */
[----:B------:R-:W-:Y:S01]  /*66f0*/  FFMA R28, -R221, 1.4426950216293334961, -R28 ;  /* 0x3fb8aa3bdd1c7823 */ /* 0x000fe2000000091c */
[----:B------:R-:W-:Y:S01]  /*6700*/  FFMA R24, -R29, 1.925963033500011079e-08, R24 ;  /* 0x32a570601d187823 */ /* 0x000fe20000000118 */
[----:B------:R-:W-:-:S02]  /*6710*/  HADD2.F32 R29, -RZ, R25.H1_H1 ;  /* 0x30000019ff1d7230 */ /* 0x000fc40000004100 */
[----:B------:R-:W-:Y:S01]  /*6720*/  FFMA.RM R25, R30, R3, 12582913 ;  /* 0x4b4000011e197423 */ /* 0x000fe20000004003 */
[----:B------:R-:W-:Y:S01]  /*6730*/  FFMA R221, -R221, 1.925963033500011079e-08, R28 ;  /* 0x32a57060dddd7823 */ /* 0x000fe2000000011c */
[----:B------:R-:W-:Y:S01]  /*6740*/  F2FP.F16.E4M3.UNPACK_B R28, R6.H1 ;  /* 0x00000006ff1c723e */ /* 0x000fe200030006ff */
[-C--:B------:R-:W-:Y:S01]  /*6750*/  FFMA.SAT R34, -R35, R0.reuse, 0.5 ;  /* 0x3f00000023227423 */ /* 0x080fe20000002100 */
[----:B------:R-:W-:Y:S01]  /*6760*/  FADD R30, R25, -12583039 ;  /* 0xcb40007f191e7421 */ /* 0x000fe20000000000 */
[----:B------:R-:W-:Y:S01]  /*6770*/  FFMA R31, R16, R29, R31 ;  /* 0x0000001d101f7223 */ /* 0x000fe2000000001f */
[----:B------:R-:W-:Y:S01]  /*6780*/  FMUL R213, R2, R213 ;  /* 0x000000d502d57220 */ /* 0x000fe20000400000 */
[--C-:B------:R-:W-:Y:S02]  /*6790*/  HADD2.F32 R29, -RZ, R28.reuse.H0_H0 ;  /* 0x2000001cff1d7230 */ /* 0x100fe40000004100 */
[----:B------:R-:W-:Y:S01]  /*67a0*/  FFMA R32, -R33, 1.4426950216293334961, -R30 ;  /* 0x3fb8aa3b21207823 */ /* 0x000fe2000000091e */
[----:B------:R-:W-:Y:S01]  /*67b0*/  FFMA.SAT R38, -R37, R0, 0.5 ;  /* 0x3f00000025267423 */ /* 0x000fe20000002100 */
[----:B------:R-:W-:Y:S01]  /*67c0*/  FFMA.RM R34, R34, R3, 12582913 ;  /* 0x4b40000122227423 */ /* 0x000fe20000004003 */
[----:B------:R-:W1:Y:S01]  /*67d0*/  MUFU.EX2 R11, R11 ;  /* 0x0000000b000b7308 */ /* 0x000e620000000800 */
[----:B------:R-:W-:Y:S01]  /*67e0*/  FFMA R213, R16, R29, R213 ;  /* 0x0000001d10d57223 */ /* 0x000fe200000000d5 */
[----:B------:R-:W-:Y:S01]  /*67f0*/  FFMA R32, -R33, 1.925963033500011079e-08, R32 ;  /* 0x32a5706021207823 */ /* 0x000fe20000000120 */
[----:B------:R-:W-:Y:S01]  /*6800*/  FFMA.RM R38, R38, R3, 12582913 ;  /* 0x4b40000126267423 */ /* 0x000fe20000004003 */
[----:B------:R-:W-:-:S02]  /*6810*/  HADD2.F32 R29, -RZ, R28.H1_H1 ;  /* 0x3000001cff1d7230 */ /* 0x000fc40000004100 */
[----:B------:R-:W-:Y:S01]  /*6820*/  FADD R36, R34, -12583039 ;  /* 0xcb40007f22247421 */ /* 0x000fe20000000000 */
[----:B------:R-:W-:Y:S01]  /*6830*/  FMUL R33, R2, R212 ;  /* 0x000000d402217220 */ /* 0x000fe20000400000 */
[----:B------:R-:W-:Y:S01]  /*6840*/  FADD R40, R38, -12583039 ;  /* 0xcb40007f26287421 */ /* 0x000fe20000000000 */
[-C--:B------:R-:W-:Y:S01]  /*6850*/  FFMA.SAT R48, -R31, R0.reuse, 0.5 ;  /* 0x3f0000001f307423 */ /* 0x080fe20000002100 */
[----:B------:R-:W-:Y:S01]  /*6860*/  FFMA R36, -R35, 1.4426950216293334961, -R36 ;  /* 0x3fb8aa3b23247823 */ /* 0x000fe20000000924 */
[----:B------:R-:W-:Y:S01]  /*6870*/  FFMA R29, R16, R29, R33 ;  /* 0x0000001d101d7223 */ /* 0x000fe20000000021 */
[----:B------:R-:W-:Y:S01]  /*6880*/  FFMA R40, -R37, 1.4426950216293334961, -R40 ;  /* 0x3fb8aa3b25287823 */ /* 0x000fe20000000928 */
[-C--:B------:R-:W-:Y:S01]  /*6890*/  FFMA.SAT R42, -R217, R0.reuse, 0.5 ;  /* 0x3f000000d92a7423 */ /* 0x080fe20000002100 */
[----:B------:R-:W-:Y:S01]  /*68a0*/  FFMA R36, -R35, 1.925963033500011079e-08, R36 ;  /* 0x32a5706023247823 */ /* 0x000fe20000000124 */
[-C--:B------:R-:W-:Y:S01]  /*68b0*/  FFMA.SAT R52, -R29, R0.reuse, 0.5 ;  /* 0x3f0000001d347423 */ /* 0x080fe20000002100 */
[-C--:B------:R-:W-:Y:S01]  /*68c0*/  FFMA.RM R35, R48, R3.reuse, 12582913 ;  /* 0x4b40000130237423 */ /* 0x080fe20000004003 */
[-C--:B------:R-:W-:Y:S01]  /*68d0*/  FFMA.SAT R46, -R215, R0.reuse, 0.5 ;  /* 0x3f000000d72e7423 */ /* 0x080fe20000002100 */
[----:B------:R-:W-:Y:S01]  /*68e0*/  FFMA R40, -R37, 1.925963033500011079e-08, R40 ;  /* 0x32a5706025287823 */ /* 0x000fe20000000128 */
[-C--:B------:R-:W-:Y:S01]  /*68f0*/  FFMA.SAT R44, -R39, R0.reuse, 0.5 ;  /* 0x3f000000272c7423 */ /* 0x080fe20000002100 */
[----:B------:R-:W-:Y:S01]  /*6900*/  FFMA.SAT R50, -R213, R0, 0.5 ;  /* 0x3f000000d5327423 */ /* 0x000fe20000002100 */
[-C--:B------:R-:W-:Y:S01]  /*6910*/  FFMA.RM R37, R52, R3.reuse, 12582913 ;  /* 0x4b40000134257423 */ /* 0x080fe20000004003 */
[----:B------:R-:W-:Y:S01]  /*6920*/  FADD R0, R35, -12583039 ;  /* 0xcb40007f23007421 */ /* 0x000fe20000000000 */
[----:B------:R-:W3:Y:S01]  /*6930*/  MUFU.EX2 R14, R14 ;  /* 0x0000000e000e7308 */ /* 0x000ee20000000800 */
[-C--:B------:R-:W-:Y:S01]  /*6940*/  FFMA.RM R42, R42, R3.reuse, 12582913 ;  /* 0x4b4000012a2a7423 */ /* 0x080fe20000004003 */
[-C--:B------:R-:W-:Y:S01]  /*6950*/  FFMA.RM R46, R46, R3.reuse, 12582913 ;  /* 0x4b4000012e2e7423 */ /* 0x080fe20000004003 */
[-C--:B------:R-:W-:Y:S01]  /*6960*/  FFMA.RM R44, R44, R3.reuse, 12582913 ;  /* 0x4b4000012c2c7423 */ /* 0x080fe20000004003 */
[----:B------:R-:W-:Y:S01]  /*6970*/  FFMA.RM R50, R50, R3, 12582913 ;  /* 0x4b40000132327423 */ /* 0x000fe20000004003 */
[----:B------:R-:W-:Y:S01]  /*6980*/  FADD R54, R37, -12583039 ;  /* 0xcb40007f25367421 */ /* 0x000fe20000000000 */
[----:B------:R-:W-:Y:S01]  /*6990*/  SHF.L.U32 R4, R4, 0x17, RZ ;  /* 0x0000001704047819 */ /* 0x000fe200000006ff */
[----:B------:R-:W-:Y:S01]  /*69a0*/  FFMA R0, -R31, 1.4426950216293334961, -R0 ;  /* 0x3fb8aa3b1f007823 */ /* 0x000fe20000000900 */
[----:B------:R-:W4:Y:S01]  /*69b0*/  MUFU.EX2 R20, R20 ;  /* 0x0000001400147308 */ /* 0x000f220000000800 */
[----:B------:R-:W-:Y:S01]  /*69c0*/  FADD R48, R46, -12583039 ;  /* 0xcb40007f2e307421 */ /* 0x000fe20000000000 */
[----:B------:R-:W-:Y:S01]  /*69d0*/  FADD R28, R44, -12583039 ;  /* 0xcb40007f2c1c7421 */ /* 0x000fe20000000000 */
[----:B------:R-:W-:Y:S01]  /*69e0*/  FADD R52, R50, -12583039 ;  /* 0xcb40007f32347421 */ /* 0x000fe20000000000 */
[----:B------:R-:W-:Y:S01]  /*69f0*/  FFMA R54, -R29, 1.4426950216293334961, -R54 ;  /* 0x3fb8aa3b1d367823 */ /* 0x000fe20000000936 */
[----:B------:R-:W-:Y:S01]  /*6a00*/  FFMA R0, -R31, 1.925963033500011079e-08, R0 ;  /* 0x32a570601f007823 */ /* 0x000fe20000000100 */
[----:B-1----:R-:W-:Y:S01]  /*6a10*/  FFMA R4, R4, R11, 1 ;  /* 0x3f80000004047423 */ /* 0x002fe2000000000b */
[----:B------:R-:W-:Y:S01]  /*6a20*/  FFMA R48, -R215, 1.4426950216293334961, -R48 ;  /* 0x3fb8aa3bd7307823 */ /* 0x000fe20000000930 */
[----:B------:R1:W-:Y:S01]  /*6a30*/  MUFU.EX2 R41, R32 ;  /* 0x0000002000297308 */ /* 0x0003e20000000800 */
[----:B------:R-:W-:Y:S01]  /*6a40*/  FFMA R28, -R39, 1.4426950216293334961, -R28 ;  /* 0x3fb8aa3b271c7823 */ /* 0x000fe2000000091c */
[----:B------:R-:W-:Y:S01]  /*6a50*/  FFMA R52, -R213, 1.4426950216293334961, -R52 ;  /* 0x3fb8aa3bd5347823 */ /* 0x000fe20000000934 */
[----:B------:R-:W-:Y:S01]  /*6a60*/  FFMA R54, -R29, 1.925963033500011079e-08, R54 ;  /* 0x32a570601d367823 */ /* 0x000fe20000000136 */
[----:B------:R-:W-:Y:S01]  /*6a70*/  FFMA R48, -R215, 1.925963033500011079e-08, R48 ;  /* 0x32a57060d7307823 */ /* 0x000fe20000000130 */
[----:B------:R-:W-:Y:S01]  /*6a80*/  SHF.L.U32 R5, R5, 0x17, RZ ;  /* 0x0000001705057819 */ /* 0x000fe200000006ff */
[----:B------:R-:W-:Y:S01]  /*6a90*/  FFMA R28, -R39, 1.925963033500011079e-08, R28 ;  /* 0x32a57060271c7823 */ /* 0x000fe2000000011c */
[----:B------:R-:W-:Y:S01]  /*6aa0*/  SHF.L.U32 R3, R12, 0x17, RZ ;  /* 0x000000170c037819 */ /* 0x000fe200000006ff */
[----:B------:R-:W2:Y:S01]  /*6ab0*/  MUFU.EX2 R15, R15 ;  /* 0x0000000f000f7308 */ /* 0x000ea20000000800 */
[----:B-1----:R-:W-:Y:S01]  /*6ac0*/  FADD R32, R42, -12583039 ;  /* 0xcb40007f2a207421 */ /* 0x002fe20000000000 */
[----:B------:R-:W-:Y:S01]  /*6ad0*/  FFMA R52, -R213, 1.925963033500011079e-08, R52 ;  /* 0x32a57060d5347823 */ /* 0x000fe20000000134 */
[----:B---3--:R-:W-:Y:S01]  /*6ae0*/  FFMA R14, R5, R14, 1 ;  /* 0x3f800000050e7423 */ /* 0x008fe2000000000e */
[----:B----4-:R-:W-:Y:S01]  /*6af0*/  FFMA R20, R3, R20, 1 ;  /* 0x3f80000003147423 */ /* 0x010fe20000000014 */
[C---:B------:R-:W-:Y:S01]  /*6b00*/  FFMA R32, -R217.reuse, 1.4426950216293334961, -R32 ;  /* 0x3fb8aa3bd9207823 */ /* 0x040fe20000000920 */
[----:B------:R-:W-:Y:S01]  /*6b10*/  SHF.L.U32 R10, R10, 0x17, RZ ;  /* 0x000000170a0a7819 */ /* 0x000fe200000006ff */
[----:B------:R-:W-:Y:S01]  /*6b20*/  BSSY B1, `(.L_x_55) ;  /* 0x0000033000017945 */ /* 0x000fe20003800000 */
[----:B------:R1:W-:Y:S01]  /*6b30*/  MUFU.EX2 R29, R0 ;  /* 0x00000000001d7308 */ /* 0x0003e20000000800 */
[----:B------:R-:W-:Y:S01]  /*6b40*/  FFMA R32, -R217, 1.925963033500011079e-08, R32 ;  /* 0x32a57060d9207823 */ /* 0x000fe20000000120 */
[----:B------:R-:W-:-:S02]  /*6b50*/  SHF.L.U32 R13, R13, 0x17, RZ ;  /* 0x000000170d0d7819 */ /* 0x000fc400000006ff */
[----:B------:R-:W-:Y:S02]  /*6b60*/  SHF.L.U32 R11, R26, 0x17, RZ ;  /* 0x000000171a0b7819 */ /* 0x000fe400000006ff */
[----:B------:R-:W-:Y:S02]  /*6b70*/  SHF.L.U32 R12, R25, 0x17, RZ ;  /* 0x00000017190c7819 */ /* 0x000fe400000006ff */
[----:B------:R-:W3:Y:S01]  /*6b80*/  MUFU.EX2 R24, R24 ;  /* 0x0000001800187308 */ /* 0x000ee20000000800 */
[----:B-1----:R-:W-:Y:S01]  /*6b90*/  IADD3 R0, R4, 0x1800000, RZ ;  /* 0x0180000004007810 */ /* 0x002fe20007ffe0ff */
[----:B--2---:R-:W-:Y:S01]  /*6ba0*/  FFMA R15, R10, R15, 1 ;  /* 0x3f8000000a0f7423 */ /* 0x004fe2000000000f */
[----:B------:R-:W-:Y:S01]  /*6bb0*/  SHF.L.U32 R10, R21, 0x17, RZ ;  /* 0x00000017150a7819 */ /* 0x000fe200000006ff */
[----:B------:R-:W-:Y:S01]  /*6bc0*/  FFMA R12, R12, R41, 1 ;  /* 0x3f8000000c0c7423 */ /* 0x000fe20000000029 */
[----:B------:R-:W-:Y:S02]  /*6bd0*/  LOP3.LUT R0, R0, 0x7f800000, RZ, 0xc0, !PT ;  /* 0x7f80000000007812 */ /* 0x000fe400078ec0ff */
[----:B------:R-:W-:Y:S01]  /*6be0*/  SHF.L.U32 R21, R38, 0x17, RZ ;  /* 0x0000001726157819 */ /* 0x000fe200000006ff */
[----:B------:R-:W1:Y:S01]  /*6bf0*/  MUFU.EX2 R27, R27 ;  /* 0x0000001b001b7308 */ /* 0x000e620000000800 */
[----:B------:R-:W-:-:S02]  /*6c00*/  ISETP.GT.U32.AND P2, PT, R0, 0x1ffffff, PT ;  /* 0x01ffffff0000780c */ /* 0x000fc40003f44070 */
[----:B------:R-:W-:Y:S02]  /*6c10*/  SHF.L.U32 R25, R42, 0x17, RZ ;  /* 0x000000172a197819 */ /* 0x000fe400000006ff */
[----:B------:R-:W-:Y:S02]  /*6c20*/  SHF.L.U32 R26, R44, 0x17, RZ ;  /* 0x000000172c1a7819 */ /* 0x000fe400000006ff */
[----:B------:R-:W-:Y:S01]  /*6c30*/  SHF.L.U32 R50, R50, 0x17, RZ ;  /* 0x0000001732327819 */ /* 0x000fe200000006ff */
[----:B------:R-:W2:Y:S01]  /*6c40*/  MUFU.EX2 R30, R221 ;  /* 0x000000dd001e7308 */ /* 0x000ea20000000800 */
[----:B---3--:R-:W-:Y:S01]  /*6c50*/  FFMA R24, R13, R24, 1 ;  /* 0x3f8000000d187423 */ /* 0x008fe20000000018 */
[----:B------:R-:W-:-:S06]  /*6c60*/  SHF.L.U32 R13, R34, 0x17, RZ ;  /* 0x00000017220d7819 */ /* 0x000fcc00000006ff */
[----:B------:R-:W3:Y:S01]  /*6c70*/  MUFU.EX2 R36, R36 ;  /* 0x0000002400247308 */ /* 0x000ee20000000800 */
[----:B-1----:R-:W-:Y:S01]  /*6c80*/  FFMA R10, R10, R27, 1 ;  /* 0x3f8000000a0a7423 */ /* 0x002fe2000000001b */
[----:B------:R-:W-:-:S06]  /*6c90*/  SHF.L.U32 R27, R46, 0x17, RZ ;  /* 0x000000172e1b7819 */ /* 0x000fcc00000006ff */
[----:B------:R-:W1:Y:S01]  /*6ca0*/  MUFU.EX2 R40, R40 ;  /* 0x0000002800287308 */ /* 0x000e620000000800 */
[----:B--2---:R-:W-:Y:S01]  /*6cb0*/  FFMA R11, R11, R30, 1 ;  /* 0x3f8000000b0b7423 */ /* 0x004fe2000000001e */
[----:B------:R-:W-:-:S06]  /*6cc0*/  SHF.L.U32 R30, R37, 0x17, RZ ;  /* 0x00000017251e7819 */ /* 0x000fcc00000006ff */
[----:B------:R-:W2:Y:S01]  /*6cd0*/  MUFU.EX2 R32, R32 ;  /* 0x0000002000207308 */ /* 0x000ea20000000800 */
[----:B---3--:R-:W-:-:S07]  /*6ce0*/  FFMA R13, R13, R36, 1 ;  /* 0x3f8000000d0d7423 */ /* 0x008fce0000000024 */
[----:B------:R3:W4:Y:S01]  /*6cf0*/  MUFU.EX2 R33, R28 ;  /* 0x0000001c00217308 */ /* 0x0007220000000800 */
[----:B-1----:R-:W-:-:S07]  /*6d00*/  FFMA R21, R21, R40, 1 ;  /* 0x3f80000015157423 */ /* 0x002fce0000000028 */
[----:B------:R-:W1:Y:S01]  /*6d10*/  MUFU.EX2 R48, R48 ;  /* 0x0000003000307308 */ /* 0x000e620000000800 */
[----:B---3--:R-:W-:Y:S01]  /*6d20*/  SHF.L.U32 R28, R35, 0x17, RZ ;  /* 0x00000017231c7819 */ /* 0x008fe200000006ff */
[----:B--2---:R-:W-:-:S04]  /*6d30*/  FFMA R25, R25, R32, 1 ;  /* 0x3f80000019197423 */ /* 0x004fc80000000020 */
[----:B------:R-:W-:Y:S02]  /*6d40*/  FFMA R28, R28, R29, 1 ;  /* 0x3f8000001c1c7423 */ /* 0x000fe4000000001d */
[----:B------:R-:W2:Y:S01]  /*6d50*/  MUFU.EX2 R3, R52 ;  /* 0x0000003400037308 */ /* 0x000ea20000000800 */
[----:B----4-:R-:W-:-:S07]  /*6d60*/  FFMA R26, R26, R33, 1 ;  /* 0x3f8000001a1a7423 */ /* 0x010fce0000000021 */
[----:B------:R-:W3:Y:S01]  /*6d70*/  MUFU.EX2 R5, R54 ;  /* 0x0000003600057308 */ /* 0x000ee20000000800 */
[----:B-1----:R-:W-:Y:S01]  /*6d80*/  FFMA R27, R27, R48, 1 ;  /* 0x3f8000001b1b7423 */ /* 0x002fe20000000030 */
[----:B--2---:R-:W-:Y:S01]  /*6d90*/  FFMA R29, R50, R3, 1 ;  /* 0x3f800000321d7423 */ /* 0x004fe20000000003 */
[----:B---3--:R-:W-:Y:S01]  /*6da0*/  FFMA R30, R30, R5, 1 ;  /* 0x3f8000001e1e7423 */ /* 0x008fe20000000005 */
[----:B------:R-:W-:Y:S06]  /*6db0*/  @P2 BRA `(.L_x_56) ;  /* 0x0000000000142947 */ /* 0x000fec0003800000 */
[----:B------:R-:W-:Y:S02]  /*6dc0*/  MOV R0, R4 ;  /* 0x0000000400007202 */ /* 0x000fe40000000f00 */
[----:B------:R-:W-:-:S07]  /*6dd0*/  MOV R4, 0x6df0 ;  /* 0x00006df000047802 */ /* 0x000fce0000000f00 */
[----:B------:R-:W-:Y:S05]  /*6de0*/  CALL.REL.NOINC `($__internal_0_$__cuda_sm20_rcp_rn_f32_slowpath) ;  /* 0x0000013c005c7944 */ /* 0x000fea0003c00000 */
[----:B------:R-:W-:Y:S01]  /*6df0*/  MOV R31, R0 ;  /* 0x00000000001f7202 */ /* 0x000fe20000000f00 */
[----:B------:R-:W-:Y:S06]  /*6e00*/  BRA `(.L_x_57) ;  /* 0x0000000000107947 */ /* 0x000fec0003800000 */
.L_x_56:
[----:B------:R-:W1:Y:S02]  /*6e10*/  MUFU.RCP R31, R4 ;  /* 0x00000004001f7308 */ /* 0x000e640000001000 */
[----:B-1----:R-:W-:-:S04]  /*6e20*/  FFMA R0, R4, R31, -1 ;  /* 0xbf80000004007423 */ /* 0x002fc8000000001f */
[----:B------:R-:W-:-:S04]  /*6e30*/  FADD.FTZ R0, -R0, -RZ ;  /* 0x800000ff00007221 */ /* 0x000fc80000010100 */
[----:B------:R-:W-:-:S07]  /*6e40*/  FFMA R31, R31, R0, R31 ;  /* 0x000000001f1f7223 */ /* 0x000fce000000001f */
.L_x_57:
[----:B------:R-:W-:Y:S05]  /*6e50*/  BSYNC B1 ;  /* 0x0000000000017941 */ /* 0x000fea0003800000 */
.L_x_55:
[----:B------:R-:W-:Y:S01]  /*6e60*/  IADD3 R0, R14, 0x1800000, RZ ;  /* 0x018000000e007810 */ /* 0x000fe20007ffe0ff */
[----:B------:R-:W-:Y:S03]  /*6e70*/  BSSY B1, `(.L_x_58) ;  /* 0x000000d000017945 */ /* 0x000fe60003800000 */
[----:B------:R-:W-:-:S04]  /*6e80*/  LOP3.LUT R0, R0, 0x7f800000, RZ, 0xc0, !PT ;  /* 0x7f80000000007812 */ /* 0x000fc800078ec0ff */
[----:B------:R-:W-:-:S13]  /*6e90*/  ISETP.GT.U32.AND P2, PT, R0, 0x1ffffff, PT ;  /* 0x01ffffff0000780c */ /* 0x000fda0003f44070 */
[----:B------:R-:W-:Y:S05]  /*6ea0*/  @P2 BRA `(.L_x_59) ;  /* 0x0000000000142947 */ /* 0x000fea0003800000 */
[----:B------:R-:W-:Y:S02]  /*6eb0*/  MOV R0, R14 ;  /* 0x0000000e00007202 */ /* 0x000fe40000000f00 */
[----:B------:R-:W-:-:S07]  /*6ec0*/  MOV R4, 0x6ee0 ;  /* 0x00006ee000047802 */ /* 0x000fce0000000f00 */
[----:B------:R-:W-:Y:S05]  /*6ed0*/  CALL.REL.NOINC `($__internal_0_$__cuda_sm20_rcp_rn_f32_slowpath) ;  /* 0x0000013c00207944 */ /* 0x000fea0003c00000 */
[----:B------:R-:W-:Y:S01]  /*6ee0*/  MOV R32, R0 ;  /* 0x0000000000207202 */ /* 0x000fe20000000f00 */
[----:B------:R-:W-:Y:S06]  /*6ef0*/  BRA `(.L_x_60) ;  /* 0x0000000000107947 */ /* 0x000fec0003800000 */
.L_x_59:
[----:B------:R-:W1:Y:S02]  /*6f00*/  MUFU.RCP R3, R14 ;  /* 0x0000000e00037308 */ /* 0x000e640000001000 */
[----:B-1----:R-:W-:-:S04]  /*6f10*/  FFMA R0, R14, R3, -1 ;  /* 0xbf8000000e007423 */ /* 0x002fc80000000003 */
[----:B------:R-:W-:-:S04]  /*6f20*/  FADD.FTZ R0, -R0, -RZ ;  /* 0x800000ff00007221 */ /* 0x000fc80000010100 */
[----:B------:R-:W-:-:S07]  /*6f30*/  FFMA R32, R3, R0, R3 ;  /* 0x0000000003207223 */ /* 0x000fce0000000003 */
.L_x_60:
[----:B------:R-:W-:Y:S05]  /*6f40*/  BSYNC B1 ;  /* 0x0000000000017941 */ /* 0x000fea0003800000 */
.L_x_58:
        /* <DEDUP_REMOVED lines=10> */
.L_x_62:
[----:B------:R-:W1:Y:S02]  /*6ff0*/  MUFU.RCP R14, R15 ;  /* 0x0000000f000e7308 */ /* 0x000e640000001000 */
[----:B-1----:R-:W-:-:S04]  /*7000*/  FFMA R0, R15, R14, -1 ;  /* 0xbf8000000f007423 */ /* 0x002fc8000000000e */
[----:B------:R-:W-:-:S04]  /*7010*/  FADD.FTZ R3, -R0, -RZ ;  /* 0x800000ff00037221 */ /* 0x000fc80000010100 */
[----:B------:R-:W-:-:S07]  /*7020*/  FFMA R14, R14, R3, R14 ;  /* 0x000000030e0e7223 */ /* 0x000fce000000000e */
.L_x_63:
[----:B------:R-:W-:Y:S05]  /*7030*/  BSYNC B1 ;  /* 0x0000000000017941 */ /* 0x000fea0003800000 */
.L_x_61:
        /* <DEDUP_REMOVED lines=10> */
.L_x_65:
[----:B------:R-:W1:Y:S02]  /*70e0*/  MUFU.RCP R15, R20 ;  /* 0x00000014000f7308 */ /* 0x000e640000001000 */
[----:B-1----:R-:W-:-:S04]  /*70f0*/  FFMA R0, R20, R15, -1 ;  /* 0xbf80000014007423 */ /* 0x002fc8000000000f */
[----:B------:R-:W-:-:S04]  /*7100*/  FADD.FTZ R0, -R0, -RZ ;  /* 0x800000ff00007221 */ /* 0x000fc80000010100 */
[----:B------:R-:W-:-:S07]  /*7110*/  FFMA R15, R15, R0, R15 ;  /* 0x000000000f0f7223 */ /* 0x000fce000000000f */
.L_x_66:
[----:B------:R-:W-:Y:S05]  /*7120*/  BSYNC B1 ;  /* 0x0000000000017941 */ /* 0x000fea0003800000 */
.L_x_64:
        /* <DEDUP_REMOVED lines=10> */
.L_x_68:
[----:B------:R-:W1:Y:S02]  /*71d0*/  MUFU.RCP R3, R24 ;  /* 0x0000001800037308 */ /* 0x000e640000001000 */
[----:B-1----:R-:W-:-:S04]  /*71e0*/  FFMA R0, R24, R3, -1 ;  /* 0xbf80000018007423 */ /* 0x002fc80000000003 */
[----:B------:R-:W-:-:S04]  /*71f0*/  FADD.FTZ R0, -R0, -RZ ;  /* 0x800000ff00007221 */ /* 0x000fc80000010100 */
[----:B------:R-:W-:-:S07]  /*7200*/  FFMA R20, R3, R0, R3 ;  /* 0x0000000003147223 */ /* 0x000fce0000000003 */
.L_x_69:
[----:B------:R-:W-:Y:S05]  /*7210*/  BSYNC B1 ;  /* 0x0000000000017941 */ /* 0x000fea0003800000 */
.L_x_67:
        /* <DEDUP_REMOVED lines=10> */
.L_x_71:
[----:B------:R-:W1:Y:S02]  /*72c0*/  MUFU.RCP R33, R10 ;  /* 0x0000000a00217308 */ /* 0x000e640000001000 */
[----:B-1----:R-:W-:-:S04]  /*72d0*/  FFMA R0, R10, R33, -1 ;  /* 0xbf8000000a007423 */ /* 0x002fc80000000021 */
[----:B------:R-:W-:-:S04]  /*72e0*/  FADD.FTZ R0, -R0, -RZ ;  /* 0x800000ff00007221 */ /* 0x000fc80000010100 */
[----:B------:R-:W-:-:S07]  /*72f0*/  FFMA R33, R33, R0, R33 ;  /* 0x0000000021217223 */ /* 0x000fce0000000021 */
.L_x_72:
[----:B------:R-:W-:Y:S05]  /*7300*/  BSYNC B1 ;  /* 0x0000000000017941 */ /* 0x000fea0003800000 */
.L_x_70:
        /* <DEDUP_REMOVED lines=10> */
.L_x_74:
[----:B------:R-:W1:Y:S02]  /*73b0*/  MUFU.RCP R10, R11 ;  /* 0x0000000b000a7308 */ /* 0x000e640000001000 */
[----:B-1----:R-:W-:-:S04]  /*73c0*/  FFMA R0, R11, R10, -1 ;  /* 0xbf8000000b007423 */ /* 0x002fc8000000000a */
[----:B------:R-:W-:-:S04]  /*73d0*/  FADD.FTZ R3, -R0, -RZ ;  /* 0x800000ff00037221 */ /* 0x000fc80000010100 */
[----:B------:R-:W-:-:S07]  /*73e0*/  FFMA R10, R10, R3, R10 ;  /* 0x000000030a0a7223 */ /* 0x000fce000000000a */
.L_x_75:
[----:B------:R-:W-:Y:S05]  /*73f0*/  BSYNC B1 ;  /* 0x0000000000017941 */ /* 0x000fea0003800000 */
.L_x_73:
        /* <DEDUP_REMOVED lines=10> */
.L_x_77:
[----:B------:R-:W1:Y:S02]  /*74a0*/  MUFU.RCP R11, R12 ;  /* 0x0000000c000b7308 */ /* 0x000e640000001000 */
[----:B-1----:R-:W-:-:S04]  /*74b0*/  FFMA R0, R12, R11, -1 ;  /* 0xbf8000000c007423 */ /* 0x002fc8000000000b */
[----:B------:R-:W-:-:S04]  /*74c0*/  FADD.FTZ R0, -R0, -RZ ;  /* 0x800000ff00007221 */ /* 0x000fc80000010100 */
[----:B------:R-:W-:-:S07]  /*74d0*/  FFMA R11, R11, R0, R11 ;  /* 0x000000000b0b7223 */ /* 0x000fce000000000b */
.L_x_78:
[----:B------:R-:W-:Y:S05]  /*74e0*/  BSYNC B1 ;  /* 0x0000000000017941 */ /* 0x000fea0003800000 */
.L_x_76:
        /* <DEDUP_REMOVED lines=10> */
.L_x_80:
[----:B------:R-:W1:Y:S02]  /*7590*/  MUFU.RCP R12, R13 ;  /* 0x0000000d000c7308 */ /* 0x000e640000001000 */
[----:B-1----:R-:W-:-:S04]  /*75a0*/  FFMA R0, R13, R12, -1 ;  /* 0xbf8000000d007423 */ /* 0x002fc8000000000c */
[----:B------:R-:W-:-:S04]  /*75b0*/  FADD.FTZ R3, -R0, -RZ ;  /* 0x800000ff00037221 */ /* 0x000fc80000010100 */
[----:B------:R-:W-:-:S07]  /*75c0*/  FFMA R12, R12, R3, R12 ;  /* 0x000000030c0c7223 */ /* 0x000fce000000000c */
.L_x_81:
[----:B------:R-:W-:Y:S05]  /*75d0*/  BSYNC B1 ;  /* 0x0000000000017941 */ /* 0x000fea0003800000 */
.L_x_79:
        /* <DEDUP_REMOVED lines=10> */
.L_x_83:
[----:B------:R-:W1:Y:S02]  /*7680*/  MUFU.RCP R0, R21 ;  /* 0x0000001500007308 */ /* 0x000e640000001000 */
[----:B-1----:R-:W-:-:S04]  /*7690*/  FFMA R3, R21, R0, -1 ;  /* 0xbf80000015037423 */ /* 0x002fc80000000000 */
[----:B------:R-:W-:-:S04]  /*76a0*/  FADD.FTZ R3, -R3, -RZ ;  /* 0x800000ff03037221 */ /* 0x000fc80000010100 */
[----:B------:R-:W-:-:S07]  /*76b0*/  FFMA R13, R0, R3, R0 ;  /* 0x00000003000d7223 */ /* 0x000fce0000000000 */
.L_x_84:
[----:B------:R-:W-:Y:S05]  /*76c0*/  BSYNC B1 ;  /* 0x0000000000017941 */ /* 0x000fea0003800000 */
.L_x_82:
        /* <DEDUP_REMOVED lines=10> */
.L_x_86:
[----:B------:R-:W1:Y:S02]  /*7770*/  MUFU.RCP R0, R25 ;  /* 0x0000001900007308 */ /* 0x000e640000001000 */
[----:B-1----:R-:W-:-:S04]  /*7780*/  FFMA R3, R25, R0, -1 ;  /* 0xbf80000019037423 */ /* 0x002fc80000000000 */
[----:B------:R-:W-:-:S04]  /*7790*/  FADD.FTZ R3, -R3, -RZ ;  /* 0x800000ff03037221 */ /* 0x000fc80000010100 */
[----:B------:R-:W-:-:S07]  /*77a0*/  FFMA R21, R0, R3, R0 ;  /* 0x0000000300157223 */ /* 0x000fce0000000000 */
.L_x_87:
[----:B------:R-:W-:Y:S05]  /*77b0*/  BSYNC B1 ;  /* 0x0000000000017941 */ /* 0x000fea0003800000 */
.L_x_85:
        /* <DEDUP_REMOVED lines=10> */
.L_x_89:
[----:B------:R-:W1:Y:S02]  /*7860*/  MUFU.RCP R3, R26 ;  /* 0x0000001a00037308 */ /* 0x000e640000001000 */
[----:B-1----:R-:W-:-:S04]  /*7870*/  FFMA R0, R26, R3, -1 ;  /* 0xbf8000001a007423 */ /* 0x002fc80000000003 */
[----:B------:R-:W-:-:S04]  /*7880*/  FADD.FTZ R0, -R0, -RZ ;  /* 0x800000ff00007221 */ /* 0x000fc80000010100 */
[----:B------:R-:W-:-:S07]  /*7890*/  FFMA R24, R3, R0, R3 ;  /* 0x0000000003187223 */ /* 0x000fce0000000003 */
.L_x_90:
[----:B------:R-:W-:Y:S05]  /*78a0*/  BSYNC B1 ;  /* 0x0000000000017941 */ /* 0x000fea0003800000 */
.L_x_88:
        /* <DEDUP_REMOVED lines=10> */
.L_x_92:
[----:B------:R-:W1:Y:S02]  /*7950*/  MUFU.RCP R0, R27 ;  /* 0x0000001b00007308 */ /* 0x000e640000001000 */
[----:B-1----:R-:W-:-:S04]  /*7960*/  FFMA R3, R27, R0, -1 ;  /* 0xbf8000001b037423 */ /* 0x002fc80000000000 */
[----:B------:R-:W-:-:S04]  /*7970*/  FADD.FTZ R3, -R3, -RZ ;  /* 0x800000ff03037221 */ /* 0x000fc80000010100 */
[----:B------:R-:W-:-:S07]  /*7980*/  FFMA R25, R0, R3, R0 ;  /* 0x0000000300197223 */ /* 0x000fce0000000000 */
.L_x_93:
[----:B------:R-:W-:Y:S05]  /*7990*/  BSYNC B1 ;  /* 0x0000000000017941 */ /* 0x000fea0003800000 */
.L_x_91:
        /* <DEDUP_REMOVED lines=10> */
.L_x_95:
[----:B------:R-:W1:Y:S02]  /*7a40*/  MUFU.RCP R3, R28 ;  /* 0x0000001c00037308 */ /* 0x000e640000001000 */
[----:B-1----:R-:W-:-:S04]  /*7a50*/  FFMA R0, R28, R3, -1 ;  /* 0xbf8000001c007423 */ /* 0x002fc80000000003 */
[----:B------:R-:W-:-:S04]  /*7a60*/  FADD.FTZ R0, -R0, -RZ ;  /* 0x800000ff00007221 */ /* 0x000fc80000010100 */
[----:B------:R-:W-:-:S07]  /*7a70*/  FFMA R26, R3, R0, R3 ;  /* 0x00000000031a7223 */ /* 0x000fce0000000003 */
.L_x_96:
[----:B------:R-:W-:Y:S05]  /*7a80*/  BSYNC B1 ;  /* 0x0000000000017941 */ /* 0x000fea0003800000 */
.L_x_94:
        /* <DEDUP_REMOVED lines=10> */
.L_x_98:
[----:B------:R-:W1:Y:S02]  /*7b30*/  MUFU.RCP R0, R29 ;  /* 0x0000001d00007308 */ /* 0x000e640000001000 */
[----:B-1----:R-:W-:-:S04]  /*7b40*/  FFMA R3, R29, R0, -1 ;  /* 0xbf8000001d037423 */ /* 0x002fc80000000000 */
[----:B------:R-:W-:-:S04]  /*7b50*/  FADD.FTZ R3, -R3, -RZ ;  /* 0x800000ff03037221 */ /* 0x000fc80000010100 */
[----:B------:R-:W-:-:S07]  /*7b60*/  FFMA R27, R0, R3, R0 ;  /* 0x00000003001b7223 */ /* 0x000fce0000000000 */
.L_x_99:
[----:B------:R-:W-:Y:S05]  /*7b70*/  BSYNC B1 ;  /* 0x0000000000017941 */ /* 0x000fea0003800000 */
.L_x_97:
        /* <DEDUP_REMOVED lines=8> */
[----:B------:R-:W-:Y:S05]  /*7c00*/  BRA `(.L_x_102) ;  /* 0x0000000000107947 */ /* 0x000fea0003800000 */
.L_x_101:
[----:B------:R-:W1:Y:S02]  /*7c10*/  MUFU.RCP R3, R30 ;  /* 0x0000001e00037308 */ /* 0x000e640000001000 */
[----:B-1----:R-:W-:-:S04]  /*7c20*/  FFMA R0, R30, R3, -1 ;  /* 0xbf8000001e007423 */ /* 0x002fc80000000003 */
[----:B------:R-:W-:-:S04]  /*7c30*/  FADD.FTZ R0, -R0, -RZ ;  /* 0x800000ff00007221 */ /* 0x000fc80000010100 */
[----:B------:R-:W-:-:S07]  /*7c40*/  FFMA R0, R3, R0, R3 ;  /* 0x0000000003007223 */ /* 0x000fce0000000003 */
.L_x_102:
[----:B------:R-:W-:Y:S05]  /*7c50*/  BSYNC B1 ;  /* 0x0000000000017941 */ /* 0x000fea0003800000 */
.L_x_100:
[----:B------:R-:W1:Y:S01]  /*7c60*/  S2R R29, SR_TID.X ;  /* 0x00000000001d7919 */ /* 0x000e620000002100 */
[----:B------:R-:W-:Y:S02]  /*7c70*/  F2FP.SATFINITE.E4M3.F32.PACK_AB_MERGE_C R3, R11, R10, RZ ;  /* 0x0000000a0b03723e */ /* 0x000fe400048070ff */
[----:B------:R-:W-:Y:S01]  /*7c80*/  F2FP.SATFINITE.E4M3.F32.PACK_AB_MERGE_C R31, R32, R31, RZ ;  /* 0x0000001f201f723e */ /* 0x000fe200048070ff */
[----:B------:R-:W2:Y:S01]  /*7c90*/  S2R R28, SR_TID.X ;  /* 0x00000000001c7919 */ /* 0x000ea20000002100 */
[----:B------:R-:W-:Y:S02]  /*7ca0*/  F2FP.SATFINITE.E4M3.F32.PACK_AB_MERGE_C R15, R15, R14, RZ ;  /* 0x0000000e0f0f723e */ /* 0x000fe400048070ff */
[----:B------:R-:W-:Y:S02]  /*7cb0*/  F2FP.SATFINITE.E4M3.F32.PACK_AB_MERGE_C R33, R33, R20, RZ ;  /* 0x000000142121723e */ /* 0x000fe400048070ff */
[----:B------:R-:W-:Y:S02]  /*7cc0*/  F2FP.SATFINITE.E4M3.F32.PACK_AB_MERGE_C R13, R13, R12, RZ ;  /* 0x0000000c0d0d723e */ /* 0x000fe400048070ff */
[----:B------:R-:W-:-:S02]  /*7cd0*/  F2FP.SATFINITE.E4M3.F32.PACK_AB_MERGE_C R21, R24, R21, RZ ;  /* 0x000000151815723e */ /* 0x000fc400048070ff */
[----:B------:R-:W-:Y:S02]  /*7ce0*/  F2FP.SATFINITE.E4M3.F32.PACK_AB_MERGE_C R25, R26, R25, RZ ;  /* 0x000000191a19723e */ /* 0x000fe400048070ff */
[----:B------:R-:W-:Y:S02]  /*7cf0*/  F2FP.SATFINITE.E4M3.F32.PACK_AB_MERGE_C R27, R0, R27, RZ ;  /* 0x0000001b001b723e */ /* 0x000fe400048070ff */
[----:B-1----:R-:W-:-:S04]  /*7d00*/  LOP3.LUT R29, R29, 0xff, RZ, 0xc0, !PT ;  /* 0x000000ff1d1d7812 */ /* 0x002fc800078ec0ff */
[----:B------:R-:W-:Y:S02]  /*7d10*/  IADD3 R29, R29, 0x1f, RZ ;  /* 0x0000001f1d1d7810 */ /* 0x000fe40007ffe0ff */
[C---:B--2---:R-:W-:Y:S02]  /*7d20*/  SHF.L.U32 R4, R28.reuse, 0x4, RZ ;  /* 0x000000041c047819 */ /* 0x044fe400000006ff */
[----:B------:R-:W-:Y:S02]  /*7d30*/  ISETP.GT.U32.AND P5, PT, R29, 0x3e, PT ;  /* 0x0000003e1d00780c */ /* 0x000fe40003fa4070 */
[----:B------:R-:W-:Y:S02]  /*7d40*/  SHF.L.U32 R5, R28, 0x1, RZ ;  /* 0x000000011c057819 */ /* 0x000fe400000006ff */
[----:B------:R-:W-:Y:S02]  /*7d50*/  LOP3.LUT R4, R4, 0xe00, RZ, 0xc0, !PT ;  /* 0x00000e0004047812 */ /* 0x000fe400078ec0ff */
[----:B------:R-:W-:-:S02]  /*7d60*/  SHF.L.U32 R11, R28, 0x3, RZ ;  /* 0x000000031c0b7819 */ /* 0x000fc400000006ff */
[----:B------:R-:W-:Y:S02]  /*7d70*/  LOP3.LUT R4, R4, 0x6, R5, 0xf8, !PT ;  /* 0x0000000604047812 */ /* 0x000fe400078ef805 */
[--C-:B------:R-:W-:Y:S02]  /*7d80*/  SHF.R.U32.HI R10, RZ, 0x4, R28.reuse ;  /* 0x00000004ff0a7819 */ /* 0x100fe4000001161c */
[----:B------:R-:W-:Y:S02]  /*7d90*/  LOP3.LUT R5, R11, 0x80, RZ, 0xc0, !PT ;  /* 0x000000800b057812 */ /* 0x000fe400078ec0ff */
[----:B------:R-:W-:Y:S02]  /*7da0*/  LOP3.LUT R4, R4, 0x60, R11, 0xf8, !PT ;  /* 0x0000006004047812 */ /* 0x000fe400078ef80b */
[----:B------:R-:W-:Y:S02]  /*7db0*/  LOP3.LUT P2, RZ, R10, 0x1, RZ, 0xc0, !PT ;  /* 0x000000010aff7812 */ /* 0x000fe4000784c0ff */
[----:B------:R-:W-:-:S02]  /*7dc0*/  LOP3.LUT R5, R5, 0x10, R28, 0xf8, !PT ;  /* 0x0000001005057812 */ /* 0x000fc400078ef81c */
[----:B------:R-:W-:Y:S02]  /*7dd0*/  MOV R11, 0x10 ;  /* 0x00000010000b7802 */ /* 0x000fe40000000f00 */
[----:B------:R-:W-:Y:S02]  /*7de0*/  LOP3.LUT R10, R4, R5, RZ, 0xfc, !PT ;  /* 0x00000005040a7212 */ /* 0x000fe400078efcff */
[----:B------:R-:W-:Y:S01]  /*7df0*/  SEL R11, R11, 0xfffffff0, !P2 ;  /* 0xfffffff00b0b7807 */ /* 0x000fe20005000000 */
[----:B------:R-:W-:Y:S06]  /*7e00*/  @P5 BRA `(.L_x_103) ;  /* 0x0000000000045947 */ /* 0x000fec0003800000 */
[----:B------:R-:W-:-:S04]  /*7e10*/  DEPBAR.LE SB0, 0x1 ;  /* 0x000080400000791a */ /* 0x000fc80000000000 */
.L_x_103:
[----:B------:R-:W-:Y:S05]  /*7e20*/  WARPSYNC.ALL ;  /* 0x0000000000007948 */ /* 0x000fea0003800000 */
[----:B------:R-:W-:Y:S01]  /*7e30*/  BAR.SYNC.DEFER_BLOCKING 0x1, 0x100 ;  /* 0x0044000000007b1d */ /* 0x000fe20000010000 */
[----:B------:R-:W-:-:S04]  /*7e40*/  IADD3 R12, R10, UR47, RZ ;  /* 0x0000002f0a0c7c10 */ /* 0x000fc8000fffe0ff */
[----:B------:R-:W-:Y:S01]  /*7e50*/  IADD3 R12, R12, R11, RZ ;  /* 0x0000000b0c0c7210 */ /* 0x000fe20007ffe0ff */
[----:B------:R-:W-:Y:S01]  /*7e60*/  BSSY B0, `(.L_x_104) ;  /* 0x0000016000007945 */ /* 0x000fe20003800000 */
[----:B------:R1:W-:Y:S04]  /*7e70*/  STS.U16 [R10+UR47+0x4100], R31 ;  /* 0x0041001f0a007988 */ /* 0x0003e8000800042f */
[----:B------:R1:W-:Y:S04]  /*7e80*/  STS.U16 [R10+UR47+0x4200], R15 ;  /* 0x0042000f0a007988 */ /* 0x0003e8000800042f */
[----:B------:R1:W-:Y:S04]  /*7e90*/  STS.U16 [R10+UR47+0x4108], R33 ;  /* 0x004108210a007988 */ /* 0x0003e8000800042f */
[----:B------:R1:W-:Y:S04]  /*7ea0*/  STS.U16 [R10+UR47+0x4208], R3 ;  /* 0x004208030a007988 */ /* 0x0003e8000800042f */
[----:B------:R1:W-:Y:S04]  /*7eb0*/  STS.U16 [R12+0x4100], R13 ;  /* 0x0041000d0c007388 */ /* 0x0003e80000000400 */
[----:B------:R1:W-:Y:S04]  /*7ec0*/  STS.U16 [R12+0x4200], R21 ;  /* 0x004200150c007388 */ /* 0x0003e80000000400 */
[----:B------:R1:W-:Y:S04]  /*7ed0*/  STS.U16 [R12+0x4108], R25 ;  /* 0x004108190c007388 */ /* 0x0003e80000000400 */
[----:B------:R1:W-:Y:S01]  /*7ee0*/  STS.U16 [R12+0x4208], R27 ;  /* 0x0042081b0c007388 */ /* 0x0003e20000000400 */
[----:B------:R-:W-:Y:S01]  /*7ef0*/  @!PT LDS RZ, [RZ] ;  /* 0x00000000fffff984 */ /* 0x000fe20000000800 */
[----:B------:R-:W-:Y:S01]  /*7f00*/  @!PT LDS RZ, [RZ] ;  /* 0x00000000fffff984 */ /* 0x000fe20000000800 */
[----:B------:R-:W-:Y:S01]  /*7f10*/  @!PT LDS RZ, [RZ] ;  /* 0x00000000fffff984 */ /* 0x000fe20000000800 */
[----:B------:R-:W-:Y:S01]  /*7f20*/  @!PT LDS RZ, [RZ] ;  /* 0x00000000fffff984 */ /* 0x000fe20000000800 */
[----:B------:R2:W-:Y:S06]  /*7f30*/  MEMBAR.ALL.CTA ;  /* 0x0000000000007992 */ /* 0x0005ec0000008000 */
[----:B--2---:R-:W2:Y:S02]  /*7f40*/  FENCE.VIEW.ASYNC.S ;  /* 0x00000000000073c6 */ /* 0x004ea40000000000 */
[----:B--2---:R-:W-:Y:S06]  /*7f50*/  BAR.SYNC.DEFER_BLOCKING 0x1, 0x100 ;  /* 0x0044000000007b1d */ /* 0x004fec0000010000 */
[----:B-1----:R-:W-:Y:S05]  /*7f60*/  @P5 BRA `(.L_x_105) ;  /* 0x0000000000145947 */ /* 0x002fea0003800000 */
[----:B------:R-:W-:Y:S02]  /*7f70*/  UIADD3 UR4, UP0, UR44, 0x4f0, URZ ;  /* 0x000004f02c047890 */ /* 0x000fe4000ff1e03f */
[----:B------:R-:W-:Y:S02]  /*7f80*/  UIADD3 UR48, UR47, 0x4100, URZ ;  /* 0x000041002f307890 */ /* 0x000fe4000fffe03f */
[----:B------:R-:W-:-:S09]  /*7f90*/  UIADD3.X UR5, URZ, UR45, URZ, UP0, !UPT ;  /* 0x0000002d3f057290 */ /* 0x000fd200087fe43f */
[----:B------:R1:W-:Y:S02]  /*7fa0*/  UTMASTG.3D [UR48], [UR4] ;  /* 0x00000030040073b5 */ /* 0x0003e40008010000 */
[----:B-1----:R0:W-:Y:S02]  /*7fb0*/  UTMACMDFLUSH ;  /* 0x00000000000079b7 */ /* 0x0021e40000000000 */
.L_x_105:
[----:B------:R-:W-:Y:S05]  /*7fc0*/  BSYNC B0 ;  /* 0x0000000000007941 */ /* 0x000fea0003800000 */
.L_x_104:
[----:B------:R-:W-:Y:S04]  /*7fd0*/  BSSY B0, `(.L_x_106) ;  /* 0x0000036000007945 */ /* 0x000fe80003800000 */
[----:B------:R-:W-:Y:S05]  /*7fe0*/  @P0 BRA `(.L_x_107) ;  /* 0x0000000000d00947 */ /* 0x000fea0003800000 */
[----:B------:R-:W2:Y:S02]  /*7ff0*/  LDL R0, [R1+0xcc] ;  /* 0x0000cc0001007983 */ /* 0x000ea40000100800 */
[----:B--2---:R-:W-:-:S13]  /*8000*/  ISETP.NE.AND P3, PT, R0, 0x3, PT ;  /* 0x000000030000780c */ /* 0x004fda0003f65270 */
[----:B------:R-:W-:Y:S05]  /*8010*/  @!P3 BRA `(.L_x_108) ;  /* 0x000000000004b947 */ /* 0x000fea0003800000 */
[----:B------:R-:W-:Y:S01]  /*8020*/  BPT.TRAP 0x1 ;  /* 0x000000040000795c */ /* 0x000fe20000300000 */
.L_x_108:
[----:B------:R-:W2:Y:S04]  /*8030*/  LDL R3, [R1+0xb4] ;  /* 0x0000b40001037983 */ /* 0x000ea80000100800 */
[----:B------:R-:W3:Y:S01]  /*8040*/  LDL R0, [R1+0xb8] ;  /* 0x0000b80001007983 */ /* 0x000ee20000100800 */
[----:B------:R-:W-:Y:S01]  /*8050*/  BSSY B1, `(.L_x_109) ;  /* 0x0000005000017945 */ /* 0x000fe20003800000 */
[----:B--2---:R-:W-:Y:S02]  /*8060*/  LEA R14, R3, UR47, 0x3 ;  /* 0x0000002f030e7c11 */ /* 0x004fe4000f8e18ff */
[----:B---3--:R-:W-:-:S04]  /*8070*/  SHF.L.U32 R3, R0, 0x1f, RZ ;  /* 0x0000001f00037819 */ /* 0x008fc800000006ff */
[----:B------:R-:W1:Y:S02]  /*8080*/  SYNCS.PHASECHK.TRANS64.TRYWAIT P2, [R14+URZ+0x80], R3 ;  /* 0x000080030e0075a7 */ /* 0x000e64000804017f */
[----:B-1----:R-:W-:Y:S05]  /*8090*/  @!P2 BRA `(.L_x_110) ;  /* 0x000001200030a947 */ /* 0x002fea0003800000 */
.L_x_624:
[----:B------:R-:W-:Y:S05]  /*80a0*/  BSYNC B1 ;  /* 0x0000000000017941 */ /* 0x000fea0003800000 */
.L_x_109:
[----:B------:R-:W-:Y:S04]  /*80b0*/  BSSY B1, `(.L_x_111) ;  /* 0x0000012000017945 */ /* 0x000fe80003800000 */
[----:B------:R-:W-:Y:S05]  /*80c0*/  @P1 BRA `(.L_x_112) ;  /* 0x0000000000401947 */ /* 0x000fea0003800000 */
[----:B------:R-:W2:Y:S02]  /*80d0*/  LDL R0, [R1+0xb4] ;  /* 0x0000b40001007983 */ /* 0x000ea40000100800 */
[----:B--2---:R-:W-:-:S04]  /*80e0*/  LEA R15, R0, R10, 0xc ;  /* 0x0000000a000f7211 */ /* 0x004fc800078e60ff */
[----:B------:R-:W-:Y:S01]  /*80f0*/  IADD3 R0, R15, UR47, RZ ;  /* 0x0000002f0f007c10 */ /* 0x000fe2000fffe0ff */
[----:B------:R-:W-:Y:S03]  /*8100*/  LDS.U16 R9, [R15+UR47+0x200] ;  /* 0x0002002f0f097984 */ /* 0x000fe60008000400 */
[----:B------:R-:W-:Y:S01]  /*8110*/  IADD3 R13, R0, R11, RZ ;  /* 0x0000000b000d7210 */ /* 0x000fe20007ffe0ff */
[----:B------:R-:W-:Y:S04]  /*8120*/  LDS.U16 R8, [R15+UR47+0x208] ;  /* 0x0002082f0f087984 */ /* 0x000fe80008000400 */
[----:B------:R-:W2:Y:S04]  /*8130*/  LDS.U16 R0, [R15+UR47+0x100] ;  /* 0x0001002f0f007984 */ /* 0x000ea80008000400 */
[----:B-1----:R-:W1:Y:S04]  /*8140*/  LDS.U16 R3, [R15+UR47+0x108] ;  /* 0x0001082f0f037984 */ /* 0x002e680008000400 */
[----:B------:R-:W-:Y:S04]  /*8150*/  LDS.U16 R7, [R13+0x200] ;  /* 0x000200000d077984 */ /* 0x000fe80000000400 */
[----:B------:R-:W3:Y:S04]  /*8160*/  LDS.U16 R4, [R13+0x100] ;  /* 0x000100000d047984 */ /* 0x000ee80000000400 */
[----:B------:R-:W-:Y:S04]  /*8170*/  LDS.U16 R6, [R13+0x208] ;  /* 0x000208000d067984 */ /* 0x000fe80000000400 */
[----:B------:R-:W4:Y:S01]  /*8180*/  LDS.U16 R5, [R13+0x108] ;  /* 0x000108000d057984 */ /* 0x000f220000000400 */
[----:B--2---:R-:W-:-:S02]  /*8190*/  PRMT R9, R0, 0x5410, R9 ;  /* 0x0000541000097816 */ /* 0x004fc40000000009 */
[----:B-1----:R-:W-:Y:S02]  /*81a0*/  PRMT R8, R3, 0x5410, R8 ;  /* 0x0000541003087816 */ /* 0x002fe40000000008 */
[----:B---3--:R-:W-:Y:S02]  /*81b0*/  PRMT R7, R4, 0x5410, R7 ;  /* 0x0000541004077816 */ /* 0x008fe40000000007 */
[----:B----4-:R-:W-:-:S07]  /*81c0*/  PRMT R6, R5, 0x5410, R6 ;  /* 0x0000541005067816 */ /* 0x010fce0000000006 */
.L_x_112:
[----:B------:R-:W-:Y:S05]  /*81d0*/  BSYNC B1 ;  /* 0x0000000000017941 */ /* 0x000fea0003800000 */
.L_x_111:
[----:B------:R-:W-:Y:S01]  /*81e0*/  @!PT LDS RZ, [RZ] ;  /* 0x00000000fffff984 */ /* 0x000fe20000000800 */
[----:B------:R-:W-:Y:S01]  /*81f0*/  @!PT LDS RZ, [RZ] ;  /* 0x00000000fffff984 */ /* 0x000fe20000000800 */
[----:B------:R-:W-:Y:S01]  /*8200*/  @!PT LDS RZ, [RZ] ;  /* 0x00000000fffff984 */ /* 0x000fe20000000800 */
[----:B------:R-:W-:Y:S01]  /*8210*/  @!PT LDS RZ, [RZ] ;  /* 0x00000000fffff984 */ /* 0x000fe20000000800 */
[----:B------:R2:W-:Y:S06]  /*8220*/  MEMBAR.ALL.CTA ;  /* 0x0000000000007992 */ /* 0x0005ec0000008000 */
[----:B--2---:R-:W2:Y:S01]  /*8230*/  FENCE.VIEW.ASYNC.S ;  /* 0x00000000000073c6 */ /* 0x004ea20000000000 */
[----:B------:R-:W-:Y:S05]  /*8240*/  @!P3 BRA `(.L_x_113) ;  /* 0x000000000004b947 */ /* 0x000fea0003800000 */
[----:B------:R-:W-:Y:S01]  /*8250*/  BPT.TRAP 0x1 ;  /* 0x000000040000795c */ /* 0x000fe20000300000 */
.L_x_113:
[----:B------:R-:W3:Y:S04]  /*8260*/  LDL.LU R5, [R1+0xb4] ;  /* 0x0000b40001057983 */ /* 0x000ee80000300800 */
[----:B------:R-:W4:Y:S01]  /*8270*/  LDL.LU R4, [R1+0xb8] ;  /* 0x0000b80001047983 */ /* 0x000f220000300800 */
[----:B------:R-:W-:Y:S01]  /*8280*/  IADD3 R0, R14, 0xa0, RZ ;  /* 0x000000a00e007810 */ /* 0x000fe20007ffe0ff */
[----:B-1----:R-:W1:Y:S03]  /*8290*/  S2R R3, SR_CgaCtaId ;  /* 0x0000000000037919 */ /* 0x002e660000008800 */
[----:B-1----:R-:W-:-:S04]  /*82a0*/  PRMT R0, R3, 0x654, R0 ;  /* 0x0000065403007816 */ /* 0x002fc80000000000 */
[----:B--2---:R3:W-:Y:S02]  /*82b0*/  SYNCS.ARRIVE.TRANS64.RED.A1T0 RZ, [R0+URZ], RZ ;  /* 0x000000ff00ff79a7 */ /* 0x0047e4000810043f */
[----:B---3--:R-:W-:-:S04]  /*82c0*/  IADD3 R0, R5, 0x1, RZ ;  /* 0x0000000105007810 */ /* 0x008fc80007ffe0ff */
[----:B------:R-:W-:-:S04]  /*82d0*/  ISETP.NE.AND P2, PT, R0, 0x4, PT ;  /* 0x000000040000780c */ /* 0x000fc80003f45270 */
[----:B------:R-:W-:Y:S02]  /*82e0*/  SEL R3, RZ, 0x1, P2 ;  /* 0x00000001ff037807 */ /* 0x000fe40001000000 */
[----:B------:R-:W-:Y:S02]  /*82f0*/  SEL R0, R0, RZ, P2 ;  /* 0x000000ff00007207 */ /* 0x000fe40001000000 */
[----:B----4-:R-:W-:-:S05]  /*8300*/  LOP3.LUT R4, R4, R3, RZ, 0x3c, !PT ;  /* 0x0000000304047212 */ /* 0x010fca00078e3cff */
[----:B------:R1:W-:Y:S04]  /*8310*/  STL [R1+0xb8], R4 ;  /* 0x0000b80401007387 */ /* 0x0003e80000100800 */
[----:B------:R1:W-:Y:S02]  /*8320*/  STL [R1+0xb4], R0 ;  /* 0x0000b40001007387 */ /* 0x0003e40000100800 */
.L_x_107:
[----:B------:R-:W-:Y:S05]  /*8330*/  BSYNC B0 ;  /* 0x0000000000007941 */ /* 0x000fea0003800000 */
.L_x_106:
[----:B-1----:R-:W-:Y:S01]  /*8340*/  F2FP.F16.E4M3.UNPACK_B R0, R9 ;  /* 0x00000009ff00723e */ /* 0x002fe200020006ff */
[C---:B------:R-:W-:Y:S01]  /*8350*/  FMUL R3, R2.reuse, R162 ;  /* 0x000000a202037220 */ /* 0x040fe20000400000 */
[----:B------:R-:W-:Y:S01]  /*8360*/  F2FP.F16.E4M3.UNPACK_B R4, R8 ;  /* 0x00000008ff04723e */ /* 0x000fe200020006ff */
[C---:B------:R-:W-:Y:S01]  /*8370*/  FMUL R5, R2.reuse, R158 ;  /* 0x0000009e02057220 */ /* 0x040fe20000400000 */
[C---:B------:R-:W-:Y:S01]  /*8380*/  FMUL R163, R2.reuse, R163 ;  /* 0x000000a302a37220 */ /* 0x040fe20000400000 */
[--C-:B------:R-:W-:Y:S02]  /*8390*/  HADD2.F32 R14, -RZ, R0.reuse.H0_H0 ;  /* 0x20000000ff0e7230 */ /* 0x100fe40000004100 */
[----:B------:R-:W-:Y:S01]  /*83a0*/  FMUL R161, R2, R161 ;  /* 0x000000a102a17220 */ /* 0x000fe20000400000 */
[----:B------:R-:W-:Y:S01]  /*83b0*/  HADD2.F32 R20, -RZ, R0.H1_H1 ;  /* 0x30000000ff147230 */ /* 0x000fe20000004100 */
[----:B------:R-:W-:Y:S01]  /*83c0*/  F2FP.F16.E4M3.UNPACK_B R0, R9.H1 ;  /* 0x00000009ff00723e */ /* 0x000fe200030006ff */
[----:B------:R-:W-:-:S02]  /*83d0*/  HADD2.F32 R30, -RZ, R4.H1_H1 ;  /* 0x30000004ff1e7230 */ /* 0x000fc40000004100 */
[C---:B------:R-:W-:Y:S01]  /*83e0*/  FFMA R14, R16.reuse, R14, R163 ;  /* 0x0000000e100e7223 */ /* 0x040fe200000000a3 */
[----:B------:R-:W-:Y:S01]  /*83f0*/  HADD2.F32 R28, -RZ, R4.H0_H0 ;  /* 0x20000004ff1c7230 */ /* 0x000fe20000004100 */
[----:B------:R-:W-:Y:S01]  /*8400*/  F2FP.F16.E4M3.UNPACK_B R4, R8.H1 ;  /* 0x00000008ff04723e */ /* 0x000fe200030006ff */
[--C-:B------:R-:W-:Y:S02]  /*8410*/  HADD2.F32 R24, -RZ, R0.reuse.H0_H0 ;  /* 0x20000000ff187230 */ /* 0x100fe40000004100 */
[----:B------:R-:W-:Y:S01]  /*8420*/  FFMA R20, R16, R20, R3 ;  /* 0x0000001410147223 */ /* 0x000fe20000000003 */
[----:B------:R-:W-:Y:S02]  /*8430*/  HADD2.F32 R0, -RZ, R0.H1_H1 ;  /* 0x30000000ff007230 */ /* 0x000fe40000004100 */
[----:B------:R-:W-:Y:S01]  /*8440*/  FMUL R3, R2, R160 ;  /* 0x000000a002037220 */ /* 0x000fe20000400000 */
[----:B------:R-:W-:Y:S01]  /*8450*/  FFMA R30, R16, R30, R5 ;  /* 0x0000001e101e7223 */ /* 0x000fe20000000005 */
[----:B------:R-:W-:Y:S01]  /*8460*/  MOV R5, 0x3bbb989d ;  /* 0x3bbb989d00057802 */ /* 0x000fe20000000f00 */
[----:B------:R-:W-:-:S02]  /*8470*/  HADD2.F32 R32, -RZ, R4.H0_H0 ;  /* 0x20000004ff207230 */ /* 0x000fc40000004100 */
[----:B------:R-:W-:Y:S01]  /*8480*/  FFMA R26, R16, R0, R3 ;  /* 0x00000000101a7223 */ /* 0x000fe20000000003 */
[----:B------:R-:W-:Y:S02]  /*8490*/  HADD2.F32 R4, -RZ, R4.H1_H1 ;  /* 0x30000004ff047230 */ /* 0x000fe40000004100 */
[----:B------:R-:W-:Y:S01]  /*84a0*/  FMUL R3, R2, R156 ;  /* 0x0000009c02037220 */ /* 0x000fe20000400000 */
[----:B------:R-:W-:Y:S01]  /*84b0*/  MOV R0, 0x437c0000 ;  /* 0x437c000000007802 */ /* 0x000fe20000000f00 */
[----:B------:R-:W-:Y:S01]  /*84c0*/  FFMA.SAT R13, -R14, R5, 0.5 ;  /* 0x3f0000000e0d7423 */ /* 0x000fe20000002105 */
[----:B------:R-:W-:Y:S01]  /*84d0*/  F2FP.F16.E4M3.UNPACK_B R15, R7 ;  /* 0x00000007ff0f723e */ /* 0x000fe200020006ff */
[C---:B------:R-:W-:Y:S01]  /*84e0*/  FFMA R34, R16.reuse, R4, R3 ;  /* 0x0000000410227223 */ /* 0x040fe20000000003 */
[----:B------:R-:W-:Y:S01]  /*84f0*/  FFMA R24, R16, R24, R161 ;  /* 0x0000001810187223 */ /* 0x000fe200000000a1 */
[----:B------:R-:W-:Y:S01]  /*8500*/  FFMA.RM R3, R13, R0, 12582913 ;  /* 0x4b4000010d037423 */ /* 0x000fe20000004000 */
[----:B------:R-:W-:Y:S01]  /*8510*/  FMUL R13, R2, R154 ;  /* 0x0000009a020d7220 */ /* 0x000fe20000400000 */
[----:B------:R-:W-:-:S02]  /*8520*/  HADD2.F32 R36, -RZ, R15.H0_H0 ;  /* 0x2000000fff247230 */ /* 0x000fc40000004100 */
[-C--:B------:R-:W-:Y:S01]  /*8530*/  FFMA.SAT R25, -R24, R5.reuse, 0.5 ;  /* 0x3f00000018197423 */ /* 0x080fe20000002105 */
[----:B------:R-:W-:Y:S02]  /*8540*/  HADD2.F32 R38, -RZ, R15.H1_H1 ;  /* 0x3000000fff267230 */ /* 0x000fe40000004100 */
[----:B------:R-:W-:Y:S01]  /*8550*/  FADD R15, R3, -12583039 ;  /* 0xcb40007f030f7421 */ /* 0x000fe20000000000 */
[----:B------:R-:W-:Y:S01]  /*8560*/  FFMA.SAT R21, -R20, R5, 0.5 ;  /* 0x3f00000014157423 */ /* 0x000fe20000002105 */
[----:B------:R-:W-:Y:S01]  /*8570*/  FMUL R159, R2, R159 ;  /* 0x0000009f029f7220 */ /* 0x000fe20000400000 */
[----:B------:R-:W-:Y:S01]  /*8580*/  F2FP.F16.E4M3.UNPACK_B R27, R7.H1 ;  /* 0x00000007ff1b723e */ /* 0x000fe200030006ff */
[----:B------:R-:W-:Y:S01]  /*8590*/  FFMA R15, -R14, 1.4426950216293334961, -R15 ;  /* 0x3fb8aa3b0e0f7823 */ /* 0x000fe2000000090f */
[----:B------:R-:W-:Y:S01]  /*85a0*/  FFMA R38, R16, R38, R13 ;  /* 0x0000002610267223 */ /* 0x000fe2000000000d */
[-C--:B------:R-:W-:Y:S01]  /*85b0*/  FFMA.RM R13, R25, R0.reuse, 12582913 ;  /* 0x4b400001190d7423 */ /* 0x080fe20000004000 */
[----:B------:R-:W-:Y:S01]  /*85c0*/  FFMA.RM R4, R21, R0, 12582913 ;  /* 0x4b40000115047423 */ /* 0x000fe20000004000 */
[----:B------:R-:W-:Y:S01]  /*85d0*/  FFMA R14, -R14, 1.925963033500011079e-08, R15 ;  /* 0x32a570600e0e7823 */ /* 0x000fe2000000010f */
[----:B------:R-:W-:Y:S01]  /*85e0*/  FFMA.SAT R25, -R26, R5, 0.5 ;  /* 0x3f0000001a197423 */ /* 0x000fe20000002105 */
[----:B------:R-:W-:Y:S01]  /*85f0*/  FADD R15, R13, -12583039 ;  /* 0xcb40007f0d0f7421 */ /* 0x000fe20000000000 */
[----:B------:R-:W-:Y:S01]  /*8600*/  FADD R21, R4, -12583039 ;  /* 0xcb40007f04157421 */ /* 0x000fe20000000000 */
[----:B------:R-:W-:Y:S01]  /*8610*/  FFMA R28, R16, R28, R159 ;  /* 0x0000001c101c7223 */ /* 0x000fe2000000009f */
[----:B------:R-:W-:-:S02]  /*8620*/  HADD2.F32 R40, -RZ, R27.H0_H0 ;  /* 0x2000001bff287230 */ /* 0x000fc40000004100 */
[----:B------:R-:W-:Y:S01]  /*8630*/  FFMA R15, -R24, 1.4426950216293334961, -R15 ;  /* 0x3fb8aa3b180f7823 */ /* 0x000fe2000000090f */
[----:B------:R-:W-:Y:S01]  /*8640*/  FFMA R21, -R20, 1.4426950216293334961, -R21 ;  /* 0x3fb8aa3b14157823 */ /* 0x000fe20000000915 */
[----:B------:R-:W-:Y:S01]  /*8650*/  HADD2.F32 R42, -RZ, R27.H1_H1 ;  /* 0x3000001bff2a7230 */ /* 0x000fe20000004100 */
[----:B------:R-:W-:Y:S01]  /*8660*/  F2FP.F16.E4M3.UNPACK_B R35, R6 ;  /* 0x00000006ff23723e */ /* 0x000fe200020006ff */
[----:B------:R-:W-:Y:S01]  /*8670*/  FFMA R24, -R24, 1.925963033500011079e-08, R15 ;  /* 0x32a5706018187823 */ /* 0x000fe2000000010f */
[----:B------:R-:W-:Y:S01]  /*8680*/  FFMA.RM R15, R25, R0, 12582913 ;  /* 0x4b400001190f7423 */ /* 0x000fe20000004000 */
[----:B------:R-:W-:Y:S01]  /*8690*/  FFMA R20, -R20, 1.925963033500011079e-08, R21 ;  /* 0x32a5706014147823 */ /* 0x000fe20000000115 */
[-C--:B------:R-:W-:Y:S01]  /*86a0*/  FFMA.SAT R21, -R28, R5.reuse, 0.5 ;  /* 0x3f0000001c157423 */ /* 0x080fe20000002105 */
[----:B------:R-:W-:Y:S01]  /*86b0*/  FMUL R25, R2, R152 ;  /* 0x0000009802197220 */ /* 0x000fe20000400000 */
[----:B------:R-:W-:Y:S01]  /*86c0*/  FADD R27, R15, -12583039 ;  /* 0xcb40007f0f1b7421 */ /* 0x000fe20000000000 */
[----:B------:R-:W-:Y:S01]  /*86d0*/  FFMA.SAT R29, -R30, R5, 0.5 ;  /* 0x3f0000001e1d7423 */ /* 0x000fe20000002105 */
[----:B------:R-:W-:Y:S01]  /*86e0*/  FFMA.RM R21, R21, R0, 12582913 ;  /* 0x4b40000115157423 */ /* 0x000fe20000004000 */
[----:B------:R-:W-:Y:S01]  /*86f0*/  FFMA R42, R16, R42, R25 ;  /* 0x0000002a102a7223 */ /* 0x000fe20000000019 */
[----:B------:R-:W-:Y:S01]  /*8700*/  FFMA R27, -R26, 1.4426950216293334961, -R27 ;  /* 0x3fb8aa3b1a1b7823 */ /* 0x000fe2000000091b */
[----:B------:R-:W-:Y:S01]  /*8710*/  FFMA.RM R29, R29, R0, 12582913 ;  /* 0x4b4000011d1d7423 */ /* 0x000fe20000004000 */
[----:B------:R-:W-:Y:S01]  /*8720*/  FADD R25, R21, -12583039 ;  /* 0xcb40007f15197421 */ /* 0x000fe20000000000 */
[----:B------:R-:W-:Y:S01]  /*8730*/  FMUL R23, R2, R23 ;  /* 0x0000001702177220 */ /* 0x000fe20000400000 */
[----:B------:R-:W-:Y:S01]  /*8740*/  FFMA R27, -R26, 1.925963033500011079e-08, R27 ;  /* 0x32a570601a1b7823 */ /* 0x000fe2000000011b */
[----:B------:R-:W-:-:S02]  /*8750*/  HADD2.F32 R26, -RZ, R35.H0_H0 ;  /* 0x20000023ff1a7230 */ /* 0x000fc40000004100 */
[----:B------:R-:W-:Y:S01]  /*8760*/  FFMA R25, -R28, 1.4426950216293334961, -R25 ;  /* 0x3fb8aa3b1c197823 */ /* 0x000fe20000000919 */
[----:B------:R-:W-:Y:S01]  /*8770*/  FADD R31, R29, -12583039 ;  /* 0xcb40007f1d1f7421 */ /* 0x000fe20000000000 */
[C---:B------:R-:W-:Y:S01]  /*8780*/  FMUL R157, R2.reuse, R157 ;  /* 0x0000009d029d7220 */ /* 0x040fe20000400000 */
[----:B------:R-:W-:Y:S01]  /*8790*/  FMUL R155, R2, R155 ;  /* 0x0000009b029b7220 */ /* 0x000fe20000400000 */
[----:B------:R-:W-:Y:S01]  /*87a0*/  FFMA R26, R16, R26, R23 ;  /* 0x0000001a101a7223 */ /* 0x000fe20000000017 */
[-C--:B------:R-:W-:Y:S01]  /*87b0*/  FFMA.SAT R23, -R34, R5.reuse, 0.5 ;  /* 0x3f00000022177423 */ /* 0x080fe20000002105 */
[----:B------:R-:W-:Y:S01]  /*87c0*/  FFMA R25, -R28, 1.925963033500011079e-08, R25 ;  /* 0x32a570601c197823 */ /* 0x000fe20000000119 */
[----:B------:R-:W-:Y:S01]  /*87d0*/  FFMA R31, -R30, 1.4426950216293334961, -R31 ;  /* 0x3fb8aa3b1e1f7823 */ /* 0x000fe2000000091f */
[----:B------:R-:W-:Y:S02]  /*87e0*/  HADD2.F32 R28, -RZ, R35.H1_H1 ;  /* 0x30000023ff1c7230 */ /* 0x000fe40000004100 */
[----:B------:R-:W-:Y:S01]  /*87f0*/  FFMA R32, R16, R32, R157 ;  /* 0x0000002010207223 */ /* 0x000fe2000000009d */
[----:B------:R-:W-:Y:S01]  /*8800*/  FFMA.RM R35, R23, R0, 12582913 ;  /* 0x4b40000117237423 */ /* 0x000fe20000004000 */
[----:B------:R-:W-:Y:S01]  /*8810*/  FMUL R23, R2, R22 ;  /* 0x0000001602177220 */ /* 0x000fe20000400000 */
[----:B------:R-:W-:Y:S01]  /*8820*/  FFMA R36, R16, R36, R155 ;  /* 0x0000002410247223 */ /* 0x000fe2000000009b */
[----:B------:R-:W-:Y:S01]  /*8830*/  FFMA R31, -R30, 1.925963033500011079e-08, R31 ;  /* 0x32a570601e1f7823 */ /* 0x000fe2000000011f */
[----:B------:R-:W-:Y:S01]  /*8840*/  F2FP.F16.E4M3.UNPACK_B R30, R6.H1 ;  /* 0x00000006ff1e723e */ /* 0x000fe200030006ff */
[----:B------:R-:W-:Y:S01]  /*8850*/  FFMA.SAT R33, -R32, R5, 0.5 ;  /* 0x3f00000020217423 */ /* 0x000fe20000002105 */
[----:B------:R-:W-:Y:S01]  /*8860*/  FFMA R22, R16, R28, R23 ;  /* 0x0000001c10167223 */ /* 0x000fe20000000017 */
[----:B------:R-:W-:Y:S01]  /*8870*/  FMUL R153, R2, R153 ;  /* 0x0000009902997220 */ /* 0x000fe20000400000 */
[-C--:B------:R-:W-:Y:S01]  /*8880*/  FFMA.SAT R23, -R36, R5.reuse, 0.5 ;  /* 0x3f00000024177423 */ /* 0x080fe20000002105 */
[----:B------:R-:W-:Y:S01]  /*8890*/  FFMA.SAT R39, -R38, R5, 0.5 ;  /* 0x3f00000026277423 */ /* 0x000fe20000002105 */
[----:B------:R-:W-:Y:S01]  /*88a0*/  FFMA.RM R33, R33, R0, 12582913 ;  /* 0x4b40000121217423 */ /* 0x000fe20000004000 */
[----:B------:R-:W-:-:S02]  /*88b0*/  HADD2.F32 R28, -RZ, R30.H0_H0 ;  /* 0x2000001eff1c7230 */ /* 0x000fc40000004100 */
[----:B------:R-:W-:Y:S01]  /*88c0*/  FADD R37, R35, -12583039 ;  /* 0xcb40007f23257421 */ /* 0x000fe20000000000 */
[----:B------:R-:W-:Y:S01]  /*88d0*/  FMUL R19, R2, R19 ;  /* 0x0000001302137220 */ /* 0x000fe20000400000 */
[----:B------:R-:W-:Y:S01]  /*88e0*/  FFMA R40, R16, R40, R153 ;  /* 0x0000002810287223 */ /* 0x000fe20000000099 */
[-C--:B------:R-:W-:Y:S01]  /*88f0*/  FFMA.RM R23, R23, R0.reuse, 12582913 ;  /* 0x4b40000117177423 */ /* 0x080fe20000004000 */
[----:B------:R-:W-:Y:S01]  /*8900*/  FFMA.RM R39, R39, R0, 12582913 ;  /* 0x4b40000127277423 */ /* 0x000fe20000004000 */
[----:B------:R1:W-:Y:S01]  /*8910*/  MUFU.EX2 R44, R27 ;  /* 0x0000001b002c7308 */ /* 0x0003e20000000800 */
[----:B------:R-:W-:Y:S01]  /*8920*/  FFMA R37, -R34, 1.4426950216293334961, -R37 ;  /* 0x3fb8aa3b22257823 */ /* 0x000fe20000000925 */
[----:B------:R-:W-:Y:S01]  /*8930*/  FFMA R28, R16, R28, R19 ;  /* 0x0000001c101c7223 */ /* 0x000fe20000000013 */
[----:B------:R-:W-:Y:S01]  /*8940*/  FADD R19, R39, -12583039 ;  /* 0xcb40007f27137421 */ /* 0x000fe20000000000 */
[-C--:B------:R-:W-:Y:S01]  /*8950*/  FFMA.SAT R41, -R40, R5.reuse, 0.5 ;  /* 0x3f00000028297423 */ /* 0x080fe20000002105 */
[----:B------:R-:W-:Y:S01]  /*8960*/  FFMA R37, -R34, 1.925963033500011079e-08, R37 ;  /* 0x32a5706022257823 */ /* 0x000fe20000000125 */
[----:B------:R-:W-:Y:S01]  /*8970*/  FFMA.SAT R43, -R42, R5, 0.5 ;  /* 0x3f0000002a2b7423 */ /* 0x000fe20000002105 */
[C---:B------:R-:W-:Y:S01]  /*8980*/  FFMA R19, -R38.reuse, 1.4426950216293334961, -R19 ;  /* 0x3fb8aa3b26137823 */ /* 0x040fe20000000913 */
[----:B------:R2:W3:Y:S01]  /*8990*/  MUFU.EX2 R46, R25 ;  /* 0x00000019002e7308 */ /* 0x0004e20000000800 */
[----:B-1----:R-:W-:Y:S01]  /*89a0*/  FADD R27, R33, -12583039 ;  /* 0xcb40007f211b7421 */ /* 0x002fe20000000000 */
[----:B------:R-:W-:Y:S01]  /*89b0*/  FFMA.RM R41, R41, R0, 12582913 ;  /* 0x4b40000129297423 */ /* 0x000fe20000004000 */
[----:B------:R-:W-:Y:S01]  /*89c0*/  FFMA R38, -R38, 1.925963033500011079e-08, R19 ;  /* 0x32a5706026267823 */ /* 0x000fe20000000113 */
[----:B------:R-:W-:-:S02]  /*89d0*/  HADD2.F32 R30, -RZ, R30.H1_H1 ;  /* 0x3000001eff1e7230 */ /* 0x000fc40000004100 */
[----:B------:R-:W-:Y:S01]  /*89e0*/  FFMA R27, -R32, 1.4426950216293334961, -R27 ;  /* 0x3fb8aa3b201b7823 */ /* 0x000fe2000000091b */
[----:B------:R-:W-:Y:S01]  /*89f0*/  FMUL R19, R2, R18 ;  /* 0x0000001202137220 */ /* 0x000fe20000400000 */
[----:B------:R-:W-:Y:S01]  /*8a00*/  FFMA.RM R45, R43, R0, 12582913 ;  /* 0x4b4000012b2d7423 */ /* 0x000fe20000004000 */
[----:B------:R-:W1:Y:S01]  /*8a10*/  MUFU.EX2 R14, R14 ;  /* 0x0000000e000e7308 */ /* 0x000e620000000800 */
[----:B--2---:R-:W-:Y:S01]  /*8a20*/  FADD R25, R23, -12583039 ;  /* 0xcb40007f17197421 */ /* 0x004fe20000000000 */
[----:B------:R-:W-:Y:S01]  /*8a30*/  FFMA R27, -R32, 1.925963033500011079e-08, R27 ;  /* 0x32a57060201b7823 */ /* 0x000fe2000000011b */
[----:B------:R-:W-:Y:S01]  /*8a40*/  FFMA R18, R16, R30, R19 ;  /* 0x0000001e10127223 */ /* 0x000fe20000000013 */
[-C--:B------:R-:W-:Y:S01]  /*8a50*/  FFMA.SAT R19, -R26, R5.reuse, 0.5 ;  /* 0x3f0000001a137423 */ /* 0x080fe20000002105 */
[----:B------:R-:W-:Y:S01]  /*8a60*/  FFMA R25, -R36, 1.4426950216293334961, -R25 ;  /* 0x3fb8aa3b24197823 */ /* 0x000fe20000000919 */
[-C--:B------:R-:W-:Y:S01]  /*8a70*/  FFMA.SAT R49, -R28, R5.reuse, 0.5 ;  /* 0x3f0000001c317423 */ /* 0x080fe20000002105 */
[-C--:B------:R-:W-:Y:S01]  /*8a80*/  FFMA.SAT R51, -R18, R5.reuse, 0.5 ;  /* 0x3f00000012337423 */ /* 0x080fe20000002105 */
[----:B------:R2:W-:Y:S01]  /*8a90*/  MUFU.EX2 R32, R37 ;  /* 0x0000002500207308 */ /* 0x0005e20000000800 */
[----:B------:R-:W-:Y:S01]  /*8aa0*/  FFMA R25, -R36, 1.925963033500011079e-08, R25 ;  /* 0x32a5706024197823 */ /* 0x000fe20000000119 */
[-C--:B------:R-:W-:Y:S01]  /*8ab0*/  FFMA.RM R19, R19, R0.reuse, 12582913 ;  /* 0x4b40000113137423 */ /* 0x080fe20000004000 */
[-C--:B------:R-:W-:Y:S01]  /*8ac0*/  FFMA.RM R51, R51, R0.reuse, 12582913 ;  /* 0x4b40000133337423 */ /* 0x080fe20000004000 */
[-C--:B------:R-:W-:Y:S01]  /*8ad0*/  FFMA.RM R49, R49, R0.reuse, 12582913 ;  /* 0x4b40000131317423 */ /* 0x080fe20000004000 */
[----:B------:R-:W-:Y:S01]  /*8ae0*/  SHF.L.U32 R3, R3, 0x17, RZ ;  /* 0x0000001703037819 */ /* 0x000fe200000006ff */
[----:B------:R-:W-:Y:S01]  /*8af0*/  FADD R47, R45, -12583039 ;  /* 0xcb40007f2d2f7421 */ /* 0x000fe20000000000 */
[----:B------:R-:W-:Y:S01]  /*8b00*/  FADD R53, R51, -12583039 ;  /* 0xcb40007f33357421 */ /* 0x000fe20000000000 */
[----:B------:R4:W-:Y:S01]  /*8b10*/  MUFU.EX2 R34, R25 ;  /* 0x0000001900227308 */ /* 0x0009e20000000800 */
[----:B--2---:R-:W-:Y:S01]  /*8b20*/  FADD R37, R41, -12583039 ;  /* 0xcb40007f29257421 */ /* 0x004fe20000000000 */
[----:B------:R-:W-:Y:S01]  /*8b30*/  FFMA R47, -R42, 1.4426950216293334961, -R47 ;  /* 0x3fb8aa3b2a2f7823 */ /* 0x000fe2000000092f */
[----:B------:R-:W-:Y:S01]  /*8b40*/  FFMA R53, -R18, 1.4426950216293334961, -R53 ;  /* 0x3fb8aa3b12357823 */ /* 0x000fe20000000935 */
[----:B------:R-:W-:Y:S01]  /*8b50*/  SHF.L.U32 R13, R13, 0x17, RZ ;  /* 0x000000170d0d7819 */ /* 0x000fe200000006ff */
[----:B------:R-:W-:Y:S01]  /*8b60*/  FFMA R43, -R40, 1.4426950216293334961, -R37 ;  /* 0x3fb8aa3b282b7823 */ /* 0x000fe20000000925 */
[----:B------:R-:W-:Y:S01]  /*8b70*/  FFMA R47, -R42, 1.925963033500011079e-08, R47 ;  /* 0x32a570602a2f7823 */ /* 0x000fe2000000012f */
[----:B------:R-:W-:Y:S01]  /*8b80*/  FFMA R53, -R18, 1.925963033500011079e-08, R53 ;  /* 0x32a5706012357823 */ /* 0x000fe20000000135 */
[----:B------:R-:W2:Y:S01]  /*8b90*/  MUFU.EX2 R20, R20 ;  /* 0x0000001400147308 */ /* 0x000ea20000000800 */
[----:B----4-:R-:W-:Y:S01]  /*8ba0*/  FFMA.SAT R25, -R22, R5, 0.5 ;  /* 0x3f00000016197423 */ /* 0x010fe20000002105 */
[----:B------:R-:W-:Y:S01]  /*8bb0*/  FFMA R43, -R40, 1.925963033500011079e-08, R43 ;  /* 0x32a57060282b7823 */ /* 0x000fe2000000012b */
[----:B------:R-:W-:Y:S01]  /*8bc0*/  SHF.L.U32 R15, R15, 0x17, RZ ;  /* 0x000000170f0f7819 */ /* 0x000fe200000006ff */
[----:B------:R-:W-:Y:S01]  /*8bd0*/  BSSY B1, `(.L_x_114) ;  /* 0x000003f000017945 */ /* 0x000fe20003800000 */
[----:B------:R-:W-:Y:S01]  /*8be0*/  FFMA.RM R40, R25, R0, 12582913 ;  /* 0x4b40000119287423 */ /* 0x000fe20000004000 */
[----:B------:R-:W-:Y:S01]  /*8bf0*/  FADD R25, R19, -12583039 ;  /* 0xcb40007f13197421 */ /* 0x000fe20000000000 */
[----:B------:R-:W-:Y:S01]  /*8c00*/  SHF.L.U32 R21, R21, 0x17, RZ ;  /* 0x0000001715157819 */ /* 0x000fe200000006ff */
[----:B------:R4:W-:Y:S01]  /*8c10*/  MUFU.EX2 R36, R43 ;  /* 0x0000002b00247308 */ /* 0x0009e20000000800 */
[----:B------:R-:W-:Y:S01]  /*8c20*/  FADD R5, R40, -12583039 ;  /* 0xcb40007f28057421 */ /* 0x000fe20000000000 */
[----:B------:R-:W-:Y:S01]  /*8c30*/  FFMA R25, -R26, 1.4426950216293334961, -R25 ;  /* 0x3fb8aa3b1a197823 */ /* 0x000fe20000000919 */
[----:B------:R-:W-:Y:S01]  /*8c40*/  SHF.L.U32 R30, R29, 0x17, RZ ;  /* 0x000000171d1e7819 */ /* 0x000fe200000006ff */
[----:B---3--:R-:W-:Y:S01]  /*8c50*/  FFMA R46, R21, R46, 1 ;  /* 0x3f800000152e7423 */ /* 0x008fe2000000002e */
[----:B------:R-:W-:Y:S01]  /*8c60*/  FFMA R5, -R22, 1.4426950216293334961, -R5 ;  /* 0x3fb8aa3b16057823 */ /* 0x000fe20000000905 */
[----:B------:R-:W-:Y:S01]  /*8c70*/  FFMA R25, -R26, 1.925963033500011079e-08, R25 ;  /* 0x32a570601a197823 */ /* 0x000fe20000000119 */
[----:B-1----:R-:W-:Y:S01]  /*8c80*/  FFMA R26, R3, R14, 1 ;  /* 0x3f800000031a7423 */ /* 0x002fe2000000000e */
[----:B------:R-:W1:Y:S01]  /*8c90*/  MUFU.EX2 R24, R24 ;  /* 0x0000001800187308 */ /* 0x000e620000000800 */
[----:B------:R-:W-:Y:S01]  /*8ca0*/  FFMA R22, -R22, 1.925963033500011079e-08, R5 ;  /* 0x32a5706016167823 */ /* 0x000fe20000000105 */
[----:B----4-:R-:W-:Y:S01]  /*8cb0*/  FADD R43, R49, -12583039 ;  /* 0xcb40007f312b7421 */ /* 0x010fe20000000000 */
[----:B------:R-:W-:-:S02]  /*8cc0*/  SHF.L.U32 R5, R4, 0x17, RZ ;  /* 0x0000001704057819 */ /* 0x000fc400000006ff */
[----:B------:R-:W-:Y:S01]  /*8cd0*/  SHF.L.U32 R29, R35, 0x17, RZ ;  /* 0x00000017231d7819 */ /* 0x000fe200000006ff */
[----:B------:R-:W-:Y:S01]  /*8ce0*/  FFMA R43, -R28, 1.4426950216293334961, -R43 ;  /* 0x3fb8aa3b1c2b7823 */ /* 0x000fe2000000092b */
[----:B------:R-:W-:Y:S01]  /*8cf0*/  SHF.L.U32 R14, R39, 0x17, RZ ;  /* 0x00000017270e7819 */ /* 0x000fe200000006ff */
[----:B--2---:R-:W-:Y:S01]  /*8d00*/  FFMA R55, R5, R20, 1 ;  /* 0x3f80000005377423 */ /* 0x004fe20000000014 */
[----:B------:R-:W-:Y:S01]  /*8d10*/  IADD3 R5, R26, 0x1800000, RZ ;  /* 0x018000001a057810 */ /* 0x000fe20007ffe0ff */
[----:B------:R-:W-:Y:S01]  /*8d20*/  FFMA R43, -R28, 1.925963033500011079e-08, R43 ;  /* 0x32a570601c2b7823 */ /* 0x000fe2000000012b */
[----:B------:R-:W2:Y:S01]  /*8d30*/  MUFU.EX2 R31, R31 ;  /* 0x0000001f001f7308 */ /* 0x000ea20000000800 */
[----:B------:R-:W-:Y:S01]  /*8d40*/  SHF.L.U32 R28, R33, 0x17, RZ ;  /* 0x00000017211c7819 */ /* 0x000fe200000006ff */
[----:B------:R-:W-:Y:S01]  /*8d50*/  FFMA R33, R15, R44, 1 ;  /* 0x3f8000000f217423 */ /* 0x000fe2000000002c */
[----:B------:R-:W-:Y:S01]  /*8d60*/  LOP3.LUT R5, R5, 0x7f800000, RZ, 0xc0, !PT ;  /* 0x7f80000005057812 */ /* 0x000fe200078ec0ff */
[----:B------:R-:W-:Y:S01]  /*8d70*/  FFMA R29, R29, R32, 1 ;  /* 0x3f8000001d1d7423 */ /* 0x000fe20000000020 */
[----:B------:R-:W-:Y:S01]  /*8d80*/  SHF.L.U32 R15, R41, 0x17, RZ ;  /* 0x00000017290f7819 */ /* 0x000fe200000006ff */
[----:B-1----:R-:W-:Y:S01]  /*8d90*/  FFMA R42, R13, R24, 1 ;  /* 0x3f8000000d2a7423 */ /* 0x002fe20000000018 */
[----:B------:R-:W-:Y:S01]  /*8da0*/  ISETP.GT.U32.AND P2, PT, R5, 0x1ffffff, PT ;  /* 0x01ffffff0500780c */ /* 0x000fe20003f44070 */
[----:B------:R-:W1:Y:S01]  /*8db0*/  MUFU.EX2 R27, R27 ;  /* 0x0000001b001b7308 */ /* 0x000e620000000800 */
[----:B------:R-:W-:Y:S01]  /*8dc0*/  SHF.L.U32 R13, R23, 0x17, RZ ;  /* 0x00000017170d7819 */ /* 0x000fe200000006ff */
[----:B------:R-:W-:Y:S01]  /*8dd0*/  FFMA R15, R15, R36, 1 ;  /* 0x3f8000000f0f7423 */ /* 0x000fe20000000024 */
[----:B------:R-:W-:-:S02]  /*8de0*/  SHF.L.U32 R18, R45, 0x17, RZ ;  /* 0x000000172d127819 */ /* 0x000fc400000006ff */
[----:B------:R-:W-:Y:S01]  /*8df0*/  SHF.L.U32 R19, R19, 0x17, RZ ;  /* 0x0000001713137819 */ /* 0x000fe200000006ff */
[----:B------:R-:W-:Y:S01]  /*8e00*/  FFMA R13, R13, R34, 1 ;  /* 0x3f8000000d0d7423 */ /* 0x000fe20000000022 */
[----:B------:R-:W-:Y:S01]  /*8e10*/  SHF.L.U32 R20, R40, 0x17, RZ ;  /* 0x0000001728147819 */ /* 0x000fe200000006ff */
[----:B------:R-:W3:Y:S01]  /*8e20*/  MUFU.EX2 R37, R38 ;  /* 0x0000002600257308 */ /* 0x000ee20000000800 */
[----:B------:R-:W-:Y:S01]  /*8e30*/  SHF.L.U32 R21, R49, 0x17, RZ ;  /* 0x0000001731157819 */ /* 0x000fe200000006ff */
[----:B--2---:R-:W-:-:S06]  /*8e40*/  FFMA R30, R30, R31, 1 ;  /* 0x3f8000001e1e7423 */ /* 0x004fcc000000001f */
[----:B------:R-:W2:Y:S01]  /*8e50*/  MUFU.EX2 R47, R47 ;  /* 0x0000002f002f7308 */ /* 0x000ea20000000800 */
[----:B-1----:R-:W-:-:S07]  /*8e60*/  FFMA R28, R28, R27, 1 ;  /* 0x3f8000001c1c7423 */ /* 0x002fce000000001b */
[----:B------:R-:W1:Y:S01]  /*8e70*/  MUFU.EX2 R0, R25 ;  /* 0x0000001900007308 */ /* 0x000e620000000800 */
[----:B---3--:R-:W-:-:S07]  /*8e80*/  FFMA R14, R14, R37, 1 ;  /* 0x3f8000000e0e7423 */ /* 0x008fce0000000025 */
[----:B------:R3:W4:Y:S01]  /*8e90*/  MUFU.EX2 R3, R22 ;  /* 0x0000001600037308 */ /* 0x0007220000000800 */
[----:B--2---:R-:W-:-:S07]  /*8ea0*/  FFMA R18, R18, R47, 1 ;  /* 0x3f80000012127423 */ /* 0x004fce000000002f */
[----:B------:R-:W2:Y:S01]  /*8eb0*/  MUFU.EX2 R4, R43 ;  /* 0x0000002b00047308 */ /* 0x000ea20000000800 */
[----:B---3--:R-:W-:Y:S01]  /*8ec0*/  SHF.L.U32 R22, R51, 0x17, RZ ;  /* 0x0000001733167819 */ /* 0x008fe200000006ff */
[----:B-1----:R-:W-:-:S06]  /*8ed0*/  FFMA R19, R19, R0, 1 ;  /* 0x3f80000013137423 */ /* 0x002fcc0000000000 */
[----:B------:R-:W1:Y:S01]  /*8ee0*/  MUFU.EX2 R53, R53 ;  /* 0x0000003500357308 */ /* 0x000e620000000800 */
[----:B----4-:R-:W-:Y:S01]  /*8ef0*/  FFMA R20, R20, R3, 1 ;  /* 0x3f80000014147423 */ /* 0x010fe20000000003 */
[----:B--2---:R-:W-:Y:S01]  /*8f00*/  FFMA R21, R21, R4, 1 ;  /* 0x3f80000015157423 */ /* 0x004fe20000000004 */
[----:B-1----:R-:W-:Y:S01]  /*8f10*/  FFMA R22, R22, R53, 1 ;  /* 0x3f80000016167423 */ /* 0x002fe20000000035 */
[----:B------:R-:W-:Y:S06]  /*8f20*/  @P2 BRA `(.L_x_115) ;  /* 0x0000000000142947 */ /* 0x000fec0003800000 */
[----:B------:R-:W-:Y:S02]  /*8f30*/  MOV R0, R26 ;  /* 0x0000001a00007202 */ /* 0x000fe40000000f00 */
[----:B------:R-:W-:-:S07]  /*8f40*/  MOV R4, 0x8f60 ;  /* 0x00008f6000047802 */ /* 0x000fce0000000f00 */
[----:B------:R-:W-:Y:S05]  /*8f50*/  CALL.REL.NOINC `($__internal_0_$__cuda_sm20_rcp_rn_f32_slowpath) ;  /* 0x0000011c00007944 */ /* 0x000fea0003c00000 */
[----:B------:R-:W-:Y:S01]  /*8f60*/  MOV R23, R0 ;  /* 0x0000000000177202 */ /* 0x000fe20000000f00 */
[----:B------:R-:W-:Y:S06]  /*8f70*/  BRA `(.L_x_116) ;  /* 0x0000000000107947 */ /* 0x000fec0003800000 */
.L_x_115:
[----:B------:R-:W1:Y:S02]  /*8f80*/  MUFU.RCP R23, R26 ;  /* 0x0000001a00177308 */ /* 0x000e640000001000 */
[----:B-1----:R-:W-:-:S04]  /*8f90*/  FFMA R0, R26, R23, -1 ;  /* 0xbf8000001a007423 */ /* 0x002fc80000000017 */
[----:B------:R-:W-:-:S04]  /*8fa0*/  FADD.FTZ R0, -R0, -RZ ;  /* 0x800000ff00007221 */ /* 0x000fc80000010100 */
[----:B------:R-:W-:-:S07]  /*8fb0*/  FFMA R23, R23, R0, R23 ;  /* 0x0000000017177223 */ /* 0x000fce0000000017 */
.L_x_116:
[----:B------:R-:W-:Y:S05]  /*8fc0*/  BSYNC B1 ;  /* 0x0000000000017941 */ /* 0x000fea0003800000 */
.L_x_114:
        /* <DEDUP_REMOVED lines=10> */
.L_x_118:
[----:B------:R-:W1:Y:S02]  /*9070*/  MUFU.RCP R24, R55 ;  /* 0x0000003700187308 */ /* 0x000e640000001000 */
[----:B-1----:R-:W-:-:S04]  /*9080*/  FFMA R0, R55, R24, -1 ;  /* 0xbf80000037007423 */ /* 0x002fc80000000018 */
[----:B------:R-:W-:-:S04]  /*9090*/  FADD.FTZ R3, -R0, -RZ ;  /* 0x800000ff00037221 */ /* 0x000fc80000010100 */
[----:B------:R-:W-:-:S07]  /*90a0*/  FFMA R24, R24, R3, R24 ;  /* 0x0000000318187223 */ /* 0x000fce0000000018 */
.L_x_119:
[----:B------:R-:W-:Y:S05]  /*90b0*/  BSYNC B1 ;  /* 0x0000000000017941 */ /* 0x000fea0003800000 */
.L_x_117:
        /* <DEDUP_REMOVED lines=10> */
.L_x_121:
[----:B------:R-:W1:Y:S02]  /*9160*/  MUFU.RCP R25, R42 ;  /* 0x0000002a00197308 */ /* 0x000e640000001000 */
[----:B-1----:R-:W-:-:S04]  /*9170*/  FFMA R0, R42, R25, -1 ;  /* 0xbf8000002a007423 */ /* 0x002fc80000000019 */
[----:B------:R-:W-:-:S04]  /*9180*/  FADD.FTZ R0, -R0, -RZ ;  /* 0x800000ff00007221 */ /* 0x000fc80000010100 */
[----:B------:R-:W-:-:S07]  /*9190*/  FFMA R25, R25, R0, R25 ;  /* 0x0000000019197223 */ /* 0x000fce0000000019 */
.L_x_122:
[----:B------:R-:W-:Y:S05]  /*91a0*/  BSYNC B1 ;  /* 0x0000000000017941 */ /* 0x000fea0003800000 */
.L_x_120:
        /* <DEDUP_REMOVED lines=10> */
.L_x_124:
[----:B------:R-:W1:Y:S02]  /*9250*/  MUFU.RCP R26, R33 ;  /* 0x00000021001a7308 */ /* 0x000e640000001000 */
[----:B-1----:R-:W-:-:S04]  /*9260*/  FFMA R0, R33, R26, -1 ;  /* 0xbf80000021007423 */ /* 0x002fc8000000001a */
[----:B------:R-:W-:-:S04]  /*9270*/  FADD.FTZ R3, -R0, -RZ ;  /* 0x800000ff00037221 */ /* 0x000fc80000010100 */
[----:B------:R-:W-:-:S07]  /*9280*/  FFMA R26, R26, R3, R26 ;  /* 0x000000031a1a7223 */ /* 0x000fce000000001a */
.L_x_125:
[----:B------:R-:W-:Y:S05]  /*9290*/  BSYNC B1 ;  /* 0x0000000000017941 */ /* 0x000fea0003800000 */
.L_x_123:
        /* <DEDUP_REMOVED lines=10> */
.L_x_127:
[----:B------:R-:W1:Y:S02]  /*9340*/  MUFU.RCP R27, R46 ;  /* 0x0000002e001b7308 */ /* 0x000e640000001000 */
[----:B-1----:R-:W-:-:S04]  /*9350*/  FFMA R0, R46, R27, -1 ;  /* 0xbf8000002e007423 */ /* 0x002fc8000000001b */
[----:B------:R-:W-:-:S04]  /*9360*/  FADD.FTZ R0, -R0, -RZ ;  /* 0x800000ff00007221 */ /* 0x000fc80000010100 */
[----:B------:R-:W-:-:S07]  /*9370*/  FFMA R27, R27, R0, R27 ;  /* 0x000000001b1b7223 */ /* 0x000fce000000001b */
.L_x_128:
[----:B------:R-:W-:Y:S05]  /*9380*/  BSYNC B1 ;  /* 0x0000000000017941 */ /* 0x000fea0003800000 */
.L_x_126:
        /* <DEDUP_REMOVED lines=10> */
.L_x_130:
[----:B------:R-:W1:Y:S02]  /*9430*/  MUFU.RCP R3, R30 ;  /* 0x0000001e00037308 */ /* 0x000e640000001000 */
[----:B-1----:R-:W-:-:S04]  /*9440*/  FFMA R0, R30, R3, -1 ;  /* 0xbf8000001e007423 */ /* 0x002fc80000000003 */
[----:B------:R-:W-:-:S04]  /*9450*/  FADD.FTZ R0, -R0, -RZ ;  /* 0x800000ff00007221 */ /* 0x000fc80000010100 */
[----:B------:R-:W-:-:S07]  /*9460*/  FFMA R32, R3, R0, R3 ;  /* 0x0000000003207223 */ /* 0x000fce0000000003 */
.L_x_131:
[----:B------:R-:W-:Y:S05]  /*9470*/  BSYNC B1 ;  /* 0x0000000000017941 */ /* 0x000fea0003800000 */
.L_x_129:
        /* <DEDUP_REMOVED lines=10> */
.L_x_133:
[----:B------:R-:W1:Y:S02]  /*9520*/  MUFU.RCP R3, R28 ;  /* 0x0000001c00037308 */ /* 0x000e640000001000 */
[----:B-1----:R-:W-:-:S04]  /*9530*/  FFMA R0, R28, R3, -1 ;  /* 0xbf8000001c007423 */ /* 0x002fc80000000003 */
[----:B------:R-:W-:-:S04]  /*9540*/  FADD.FTZ R0, -R0, -RZ ;  /* 0x800000ff00007221 */ /* 0x000fc80000010100 */
[----:B------:R-:W-:-:S07]  /*9550*/  FFMA R30, R3, R0, R3 ;  /* 0x00000000031e7223 */ /* 0x000fce0000000003 */
.L_x_134:
[----:B------:R-:W-:Y:S05]  /*9560*/  BSYNC B1 ;  /* 0x0000000000017941 */ /* 0x000fea0003800000 */
.L_x_132:
        /* <DEDUP_REMOVED lines=10> */
.L_x_136:
[----:B------:R-:W1:Y:S02]  /*9610*/  MUFU.RCP R0, R29 ;  /* 0x0000001d00007308 */ /* 0x000e640000001000 */
[----:B-1----:R-:W-:-:S04]  /*9620*/  FFMA R3, R29, R0, -1 ;  /* 0xbf8000001d037423 */ /* 0x002fc80000000000 */
[----:B------:R-:W-:-:S04]  /*9630*/  FADD.FTZ R3, -R3, -RZ ;  /* 0x800000ff03037221 */ /* 0x000fc80000010100 */
[----:B------:R-:W-:-:S07]  /*9640*/  FFMA R31, R0, R3, R0 ;  /* 0x00000003001f7223 */ /* 0x000fce0000000000 */
.L_x_137:
[----:B------:R-:W-:Y:S05]  /*9650*/  BSYNC B1 ;  /* 0x0000000000017941 */ /* 0x000fea0003800000 */
.L_x_135:
        /* <DEDUP_REMOVED lines=10> */
.L_x_139:
[----:B------:R-:W1:Y:S02]  /*9700*/  MUFU.RCP R28, R13 ;  /* 0x0000000d001c7308 */ /* 0x000e640000001000 */
[----:B-1----:R-:W-:-:S04]  /*9710*/  FFMA R0, R13, R28, -1 ;  /* 0xbf8000000d007423 */ /* 0x002fc8000000001c */
[----:B------:R-:W-:-:S04]  /*9720*/  FADD.FTZ R3, -R0, -RZ ;  /* 0x800000ff00037221 */ /* 0x000fc80000010100 */
[----:B------:R-:W-:-:S07]  /*9730*/  FFMA R28, R28, R3, R28 ;  /* 0x000000031c1c7223 */ /* 0x000fce000000001c */
.L_x_140:
[----:B------:R-:W-:Y:S05]  /*9740*/  BSYNC B1 ;  /* 0x0000000000017941 */ /* 0x000fea0003800000 */
.L_x_138:
        /* <DEDUP_REMOVED lines=10> */
.L_x_142:
[----:B------:R-:W1:Y:S02]  /*97f0*/  MUFU.RCP R13, R14 ;  /* 0x0000000e000d7308 */ /* 0x000e640000001000 */
[----:B-1----:R-:W-:-:S04]  /*9800*/  FFMA R0, R14, R13, -1 ;  /* 0xbf8000000e007423 */ /* 0x002fc8000000000d */
[----:B------:R-:W-:-:S04]  /*9810*/  FADD.FTZ R0, -R0, -RZ ;  /* 0x800000ff00007221 */ /* 0x000fc80000010100 */
[----:B------:R-:W-:-:S07]  /*9820*/  FFMA R13, R13, R0, R13 ;  /* 0x000000000d0d7223 */ /* 0x000fce000000000d */
.L_x_143:
[----:B------:R-:W-:Y:S05]  /*9830*/  BSYNC B1 ;  /* 0x0000000000017941 */ /* 0x000fea0003800000 */
.L_x_141:
        /* <DEDUP_REMOVED lines=10> */
.L_x_145:
[----:B------:R-:W1:Y:S02]  /*98e0*/  MUFU.RCP R14, R15 ;  /* 0x0000000f000e7308 */ /* 0x000e640000001000 */
[----:B-1----:R-:W-:-:S04]  /*98f0*/  FFMA R0, R15, R14, -1 ;  /* 0xbf8000000f007423 */ /* 0x002fc8000000000e */
[----:B------:R-:W-:-:S04]  /*9900*/  FADD.FTZ R3, -R0, -RZ ;  /* 0x800000ff00037221 */ /* 0x000fc80000010100 */
[----:B------:R-:W-:-:S07]  /*9910*/  FFMA R14, R14, R3, R14 ;  /* 0x000000030e0e7223 */ /* 0x000fce000000000e */
.L_x_146:
[----:B------:R-:W-:Y:S05]  /*9920*/  BSYNC B1 ;  /* 0x0000000000017941 */ /* 0x000fea0003800000 */
.L_x_144:
        /* <DEDUP_REMOVED lines=10> */
.L_x_148:
[----:B------:R-:W1:Y:S02]  /*99d0*/  MUFU.RCP R15, R18 ;  /* 0x00000012000f7308 */ /* 0x000e640000001000 */
[----:B-1----:R-:W-:-:S04]  /*99e0*/  FFMA R0, R18, R15, -1 ;  /* 0xbf80000012007423 */ /* 0x002fc8000000000f */
[----:B------:R-:W-:-:S04]  /*99f0*/  FADD.FTZ R0, -R0, -RZ ;  /* 0x800000ff00007221 */ /* 0x000fc80000010100 */
[----:B------:R-:W-:-:S07]  /*9a00*/  FFMA R15, R15, R0, R15 ;  /* 0x000000000f0f7223 */ /* 0x000fce000000000f */
.L_x_149:
[----:B------:R-:W-:Y:S05]  /*9a10*/  BSYNC B1 ;  /* 0x0000000000017941 */ /* 0x000fea0003800000 */
.L_x_147:
        /* <DEDUP_REMOVED lines=10> */
.L_x_151:
[----:B------:R-:W1:Y:S02]  /*9ac0*/  MUFU.RCP R18, R19 ;  /* 0x0000001300127308 */ /* 0x000e640000001000 */
[----:B-1----:R-:W-:-:S04]  /*9ad0*/  FFMA R0, R19, R18, -1 ;  /* 0xbf80000013007423 */ /* 0x002fc80000000012 */
[----:B------:R-:W-:-:S04]  /*9ae0*/  FADD.FTZ R3, -R0, -RZ ;  /* 0x800000ff00037221 */ /* 0x000fc80000010100 */
[----:B------:R-:W-:-:S07]  /*9af0*/  FFMA R18, R18, R3, R18 ;  /* 0x0000000312127223 */ /* 0x000fce0000000012 */
.L_x_152:
[----:B------:R-:W-:Y:S05]  /*9b00*/  BSYNC B1 ;  /* 0x0000000000017941 */ /* 0x000fea0003800000 */
.L_x_150:
        /* <DEDUP_REMOVED lines=10> */
.L_x_154:
[----:B------:R-:W1:Y:S02]  /*9bb0*/  MUFU.RCP R19, R20 ;  /* 0x0000001400137308 */ /* 0x000e640000001000 */
[----:B-1----:R-:W-:-:S04]  /*9bc0*/  FFMA R0, R20, R19, -1 ;  /* 0xbf80000014007423 */ /* 0x002fc80000000013 */
[----:B------:R-:W-:-:S04]  /*9bd0*/  FADD.FTZ R0, -R0, -RZ ;  /* 0x800000ff00007221 */ /* 0x000fc80000010100 */
[----:B------:R-:W-:-:S07]  /*9be0*/  FFMA R19, R19, R0, R19 ;  /* 0x0000000013137223 */ /* 0x000fce0000000013 */
.L_x_155:
[----:B------:R-:W-:Y:S05]  /*9bf0*/  BSYNC B1 ;  /* 0x0000000000017941 */ /* 0x000fea0003800000 */
.L_x_153:
        /* <DEDUP_REMOVED lines=10> */
.L_x_157:
[----:B------:R-:W1:Y:S02]  /*9ca0*/  MUFU.RCP R20, R21 ;  /* 0x0000001500147308 */ /* 0x000e640000001000 */
[----:B-1----:R-:W-:-:S04]  /*9cb0*/  FFMA R0, R21, R20, -1 ;  /* 0xbf80000015007423 */ /* 0x002fc80000000014 */
[----:B------:R-:W-:-:S04]  /*9cc0*/  FADD.FTZ R3, -R0, -RZ ;  /* 0x800000ff00037221 */ /* 0x000fc80000010100 */
[----:B------:R-:W-:-:S07]  /*9cd0*/  FFMA R20, R20, R3, R20 ;  /* 0x0000000314147223 */ /* 0x000fce0000000014 */
.L_x_158:
[----:B------:R-:W-:Y:S05]  /*9ce0*/  BSYNC B1 ;  /* 0x0000000000017941 */ /* 0x000fea0003800000 */
.L_x_156:
        /* <DEDUP_REMOVED lines=9> */
.L_x_160:
[----:B------:R-:W1:Y:S02]  /*9d80*/  MUFU.RCP R3, R22 ;  /* 0x0000001600037308 */ /* 0x000e640000001000 */
[----:B-1----:R-:W-:-:S04]  /*9d90*/  FFMA R0, R22, R3, -1 ;  /* 0xbf80000016007423 */ /* 0x002fc80000000003 */
[----:B------:R-:W-:-:S04]  /*9da0*/  FADD.FTZ R0, -R0, -RZ ;  /* 0x800000ff00007221 */ /* 0x000fc80000010100 */
[----:B------:R-:W-:-:S07]  /*9db0*/  FFMA R0, R3, R0, R3 ;  /* 0x0000000003007223 */ /* 0x000fce0000000003 */
.L_x_161:
[----:B------:R-:W-:Y:S05]  /*9dc0*/  BSYNC B1 ;  /* 0x0000000000017941 */ /* 0x000fea0003800000 */
.L_x_159:
[----:B------:R-:W-:Y:S02]  /*9dd0*/  F2FP.SATFINITE.E4M3.F32.PACK_AB_MERGE_C R23, R24, R23, RZ ;  /* 0x000000171817723e */ /* 0x000fe400048070ff */
[----:B------:R-:W-:Y:S02]  /*9de0*/  F2FP.SATFINITE.E4M3.F32.PACK_AB_MERGE_C R25, R26, R25, RZ ;  /* 0x000000191a19723e */ /* 0x000fe400048070ff */
[----:B------:R-:W-:Y:S02]  /*9df0*/  F2FP.SATFINITE.E4M3.F32.PACK_AB_MERGE_C R27, R32, R27, RZ ;  /* 0x0000001b201b723e */ /* 0x000fe400048070ff */
[----:B------:R-:W-:Y:S02]  /*9e00*/  F2FP.SATFINITE.E4M3.F32.PACK_AB_MERGE_C R31, R31, R30, RZ ;  /* 0x0000001e1f1f723e */ /* 0x000fe400048070ff */
[----:B------:R-:W-:Y:S02]  /*9e10*/  F2FP.SATFINITE.E4M3.F32.PACK_AB_MERGE_C R13, R13, R28, RZ ;  /* 0x0000001c0d0d723e */ /* 0x000fe400048070ff */
[----:B------:R-:W-:-:S02]  /*9e20*/  F2FP.SATFINITE.E4M3.F32.PACK_AB_MERGE_C R15, R15, R14, RZ ;  /* 0x0000000e0f0f723e */ /* 0x000fc400048070ff */
[----:B------:R-:W-:Y:S02]  /*9e30*/  F2FP.SATFINITE.E4M3.F32.PACK_AB_MERGE_C R19, R19, R18, RZ ;  /* 0x000000121313723e */ /* 0x000fe400048070ff */
[----:B------:R-:W-:Y:S01]  /*9e40*/  F2FP.SATFINITE.E4M3.F32.PACK_AB_MERGE_C R3, R0, R20, RZ ;  /* 0x000000140003723e */ /* 0x000fe200048070ff */
[----:B------:R-:W-:Y:S06]  /*9e50*/  @P5 BRA `(.L_x_162) ;  /* 0x0000000000045947 */ /* 0x000fec0003800000 */
[----:B------:R-:W-:-:S04]  /*9e60*/  DEPBAR.LE SB0, 0x1 ;  /* 0x000080400000791a */ /* 0x000fc80000000000 */
.L_x_162:
[----:B------:R-:W-:Y:S05]  /*9e70*/  WARPSYNC.ALL ;  /* 0x0000000000007948 */ /* 0x000fea0003800000 */
[----:B------:R-:W-:Y:S06]  /*9e80*/  BAR.SYNC.DEFER_BLOCKING 0x1, 0x100 ;  /* 0x0044000000007b1d */ /* 0x000fec0000010000 */
        /* <DEDUP_REMOVED lines=19> */
[----:B------:R-:W-:Y:S02]  /*9fc0*/  UIADD3 UR4, UR47, 0x5100, URZ ;  /* 0x000051002f047890 */ /* 0x000fe4000fffe03f */
[----:B------:R-:W-:Y:S01]  /*9fd0*/  UIADD3.X UR9, URZ, UR45, URZ, UP0, !UPT ;  /* 0x0000002d3f097290 */ /* 0x000fe200087fe43f */
[----:B------:R-:W-:Y:S01]  /*9fe0*/  UMOV UR5, UR49 ;  /* 0x0000003100057c82 */ /* 0x000fe20008000000 */
[----:B------:R-:W-:-:S07]  /*9ff0*/  UMOV UR7, UR51 ;  /* 0x0000003300077c82 */ /* 0x000fce0008000000 */
[----:B------:R1:W-:Y:S02]  /*a000*/  UTMASTG.3D [UR4], [UR8] ;  /* 0x00000004080073b5 */ /* 0x0003e40008010000 */
[----:B-1----:R0:W-:Y:S02]  /*a010*/  UTMACMDFLUSH ;  /* 0x00000000000079b7 */ /* 0x0021e40000000000 */
.L_x_164:
[----:B------:R-:W-:Y:S05]  /*a020*/  BSYNC B0 ;  /* 0x0000000000007941 */ /* 0x000fea0003800000 */
.L_x_163:
[----:B------:R-:W2:Y:S04]  /*a030*/  LDL R3, [R1+0xb4] ;  /* 0x0000b40001037983 */ /* 0x000ea80000100800 */
[----:B------:R-:W3:Y:S01]  /*a040*/  LDL R0, [R1+0xb8] ;  /* 0x0000b80001007983 */ /* 0x000ee20000100800 */
[----:B------:R-:W-:Y:S01]  /*a050*/  BSSY B0, `(.L_x_165) ;  /* 0x0000036000007945 */ /* 0x000fe20003800000 */
[----:B--2---:R-:W-:Y:S02]  /*a060*/  MOV R13, R3 ;  /* 0x00000003000d7202 */ /* 0x004fe40000000f00 */
[----:B---3--:R-:W-:Y:S01]  /*a070*/  MOV R14, R0 ;  /* 0x00000000000e7202 */ /* 0x008fe20000000f00 */
[----:B------:R-:W-:Y:S06]  /*a080*/  @P0 BRA `(.L_x_166) ;  /* 0x0000000000c80947 */ /* 0x000fec0003800000 */
[----:B------:R-:W2:Y:S02]  /*a090*/  LDL R4, [R1+0xcc] ;  /* 0x0000cc0001047983 */ /* 0x000ea40000100800 */
[----:B--2---:R-:W-:-:S13]  /*a0a0*/  ISETP.NE.AND P3, PT, R4, 0x3, PT ;  /* 0x000000030400780c */ /* 0x004fda0003f65270 */
[----:B------:R-:W-:Y:S05]  /*a0b0*/  @!P3 BRA `(.L_x_167) ;  /* 0x000000000004b947 */ /* 0x000fea0003800000 */
[----:B------:R-:W-:Y:S01]  /*a0c0*/  BPT.TRAP 0x1 ;  /* 0x000000040000795c */ /* 0x000fe20000300000 */
.L_x_167:
[----:B------:R-:W-:Y:S01]  /*a0d0*/  LEA R13, R3, UR47, 0x3 ;  /* 0x0000002f030d7c11 */ /* 0x000fe2000f8e18ff */
[----:B------:R-:W-:Y:S01]  /*a0e0*/  BSSY B1, `(.L_x_168) ;  /* 0x0000004000017945 */ /* 0x000fe20003800000 */
[----:B------:R-:W-:-:S04]  /*a0f0*/  SHF.L.U32 R0, R0, 0x1f, RZ ;  /* 0x0000001f00007819 */ /* 0x000fc800000006ff */
[----:B------:R-:W1:Y:S02]  /*a100*/  SYNCS.PHASECHK.TRANS64.TRYWAIT P2, [R13+URZ+0x80], R0 ;  /* 0x000080000d0075a7 */ /* 0x000e64000804017f */
[----:B-1----:R-:W-:Y:S05]  /*a110*/  @!P2 BRA `(.L_x_169) ;  /* 0x000001000024a947 */ /* 0x002fea0003800000 */
.L_x_625:
[----:B------:R-:W-:Y:S05]  /*a120*/  BSYNC B1 ;  /* 0x0000000000017941 */ /* 0x000fea0003800000 */
.L_x_168:
[----:B------:R-:W-:Y:S04]  /*a130*/  BSSY B1, `(.L_x_170) ;  /* 0x0000012000017945 */ /* 0x000fe80003800000 */
[----:B------:R-:W-:Y:S05]  /*a140*/  @P1 BRA `(.L_x_171) ;  /* 0x0000000000401947 */ /* 0x000fea0003800000 */
[----:B------:R-:W2:Y:S02]  /*a150*/  LDL R3, [R1+0xb4] ;  /* 0x0000b40001037983 */ /* 0x000ea40000100800 */
[----:B--2---:R-:W-:-:S04]  /*a160*/  LEA R14, R3, R10, 0xc ;  /* 0x0000000a030e7211 */ /* 0x004fc800078e60ff */
[----:B-1----:R-:W-:Y:S01]  /*a170*/  IADD3 R0, R14, UR47, RZ ;  /* 0x0000002f0e007c10 */ /* 0x002fe2000fffe0ff */
[----:B------:R-:W-:Y:S03]  /*a180*/  LDS.U16 R9, [R14+UR47+0x200] ;  /* 0x0002002f0e097984 */ /* 0x000fe60008000400 */
[----:B------:R-:W-:Y:S01]  /*a190*/  IADD3 R15, R0, R11, RZ ;  /* 0x0000000b000f7210 */ /* 0x000fe20007ffe0ff */
[----:B------:R-:W-:Y:S04]  /*a1a0*/  LDS.U16 R8, [R14+UR47+0x208] ;  /* 0x0002082f0e087984 */ /* 0x000fe80008000400 */
[----:B------:R-:W1:Y:S04]  /*a1b0*/  LDS.U16 R0, [R14+UR47+0x100] ;  /* 0x0001002f0e007984 */ /* 0x000e680008000400 */
[----:B------:R-:W2:Y:S04]  /*a1c0*/  LDS.U16 R3, [R14+UR47+0x108] ;  /* 0x0001082f0e037984 */ /* 0x000ea80008000400 */
[----:B------:R-:W-:Y:S04]  /*a1d0*/  LDS.U16 R7, [R15+0x200] ;  /* 0x000200000f077984 */ /* 0x000fe80000000400 */
[----:B------:R-:W3:Y:S04]  /*a1e0*/  LDS.U16 R4, [R15+0x100] ;  /* 0x000100000f047984 */ /* 0x000ee80000000400 */
[----:B------:R-:W-:Y:S04]  /*a1f0*/  LDS.U16 R6, [R15+0x208] ;  /* 0x000208000f067984 */ /* 0x000fe80000000400 */
[----:B------:R-:W4:Y:S01]  /*a200*/  LDS.U16 R5, [R15+0x108] ;  /* 0x000108000f057984 */ /* 0x000f220000000400 */
[----:B-1----:R-:W-:-:S02]  /*a210*/  PRMT R9, R0, 0x5410, R9 ;  /* 0x0000541000097816 */ /* 0x002fc40000000009 */
[----:B--2---:R-:W-:Y:S02]  /*a220*/  PRMT R8, R3, 0x5410, R8 ;  /* 0x0000541003087816 */ /* 0x004fe40000000008 */
[----:B---3--:R-:W-:Y:S02]  /*a230*/  PRMT R7, R4, 0x5410, R7 ;  /* 0x0000541004077816 */ /* 0x008fe40000000007 */
[----:B----4-:R-:W-:-:S07]  /*a240*/  PRMT R6, R5, 0x5410, R6 ;  /* 0x0000541005067816 */ /* 0x010fce0000000006 */
.L_x_171:
[----:B------:R-:W-:Y:S05]  /*a250*/  BSYNC B1 ;  /* 0x0000000000017941 */ /* 0x000fea0003800000 */
.L_x_170:
        /* <DEDUP_REMOVED lines=8> */
.L_x_172:
[----:B------:R-:W3:Y:S04]  /*a2e0*/  LDL.LU R5, [R1+0xb4] ;  /* 0x0000b40001057983 */ /* 0x000ee80000300800 */
[----:B------:R-:W4:Y:S01]  /*a2f0*/  LDL.LU R4, [R1+0xb8] ;  /* 0x0000b80001047983 */ /* 0x000f220000300800 */
[----:B-1----:R-:W-:Y:S01]  /*a300*/  IADD3 R0, R13, 0xa0, RZ ;  /* 0x000000a00d007810 */ /* 0x002fe20007ffe0ff */
[----:B------:R-:W1:Y:S03]  /*a310*/  S2R R3, SR_CgaCtaId ;  /* 0x0000000000037919 */ /* 0x000e660000008800 */
[----:B-1----:R-:W-:-:S04]  /*a320*/  PRMT R0, R3, 0x654, R0 ;  /* 0x0000065403007816 */ /* 0x002fc80000000000 */
[----:B--2---:R1:W-:Y:S01]  /*a330*/  SYNCS.ARRIVE.TRANS64.RED.A1T0 RZ, [R0+URZ], RZ ;  /* 0x000000ff00ff79a7 */ /* 0x0043e2000810043f */
[----:B---3--:R-:W-:-:S04]  /*a340*/  IADD3 R13, R5, 0x1, RZ ;  /* 0x00000001050d7810 */ /* 0x008fc80007ffe0ff */
[----:B------:R-:W-:-:S04]  /*a350*/  ISETP.NE.AND P2, PT, R13, 0x4, PT ;  /* 0x000000040d00780c */ /* 0x000fc80003f45270 */
[----:B------:R-:W-:Y:S02]  /*a360*/  SEL R14, RZ, 0x1, P2 ;  /* 0x00000001ff0e7807 */ /* 0x000fe40001000000 */
[----:B------:R-:W-:Y:S02]  /*a370*/  SEL R13, R13, RZ, P2 ;  /* 0x000000ff0d0d7207 */ /* 0x000fe40001000000 */
[----:B----4-:R-:W-:-:S03]  /*a380*/  LOP3.LUT R14, R4, R14, RZ, 0x3c, !PT ;  /* 0x0000000e040e7212 */ /* 0x010fc600078e3cff */
[----:B------:R1:W-:Y:S04]  /*a390*/  STL [R1+0xb4], R13 ;  /* 0x0000b40d01007387 */ /* 0x0003e80000100800 */
[----:B------:R1:W-:Y:S02]  /*a3a0*/  STL [R1+0xb8], R14 ;  /* 0x0000b80e01007387 */ /* 0x0003e40000100800 */
.L_x_166:
[----:B------:R-:W-:Y:S05]  /*a3b0*/  BSYNC B0 ;  /* 0x0000000000007941 */ /* 0x000fea0003800000 */
.L_x_165:
[----:B-1----:R-:W-:Y:S01]  /*a3c0*/  F2FP.F16.E4M3.UNPACK_B R0, R9 ;  /* 0x00000009ff00723e */ /* 0x002fe200020006ff */
[C---:B------:R-:W-:Y:S01]  /*a3d0*/  FMUL R3, R2.reuse, R210 ;  /* 0x000000d202037220 */ /* 0x040fe20000400000 */
[----:B------:R-:W-:Y:S01]  /*a3e0*/  F2FP.F16.E4M3.UNPACK_B R4, R8 ;  /* 0x00000008ff04723e */ /* 0x000fe200020006ff */
[C---:B------:R-:W-:Y:S01]  /*a3f0*/  FMUL R211, R2.reuse, R211 ;  /* 0x000000d302d37220 */ /* 0x040fe20000400000 */
[----:B------:R-:W-:Y:S01]  /*a400*/  FMUL R5, R2, R206 ;  /* 0x000000ce02057220 */ /* 0x000fe20000400000 */
[--C-:B------:R-:W-:Y:S01]  /*a410*/  HADD2.F32 R18, -RZ, R0.reuse.H0_H0 ;  /* 0x20000000ff127230 */ /* 0x100fe20000004100 */
[----:B------:R-:W-:Y:S01]  /*a420*/  MOV R15, 0x3bbb989d ;  /* 0x3bbb989d000f7802 */ /* 0x000fe20000000f00 */
[----:B------:R-:W-:Y:S01]  /*a430*/  HADD2.F32 R20, -RZ, R0.H1_H1 ;  /* 0x30000000ff147230 */ /* 0x000fe20000004100 */
[----:B------:R-:W-:Y:S01]  /*a440*/  F2FP.F16.E4M3.UNPACK_B R0, R9.H1 ;  /* 0x00000009ff00723e */ /* 0x000fe200030006ff */
[--C-:B------:R-:W-:Y:S02]  /*a450*/  HADD2.F32 R26, -RZ, R4.reuse.H0_H0 ;  /* 0x20000004ff1a7230 */ /* 0x100fe40000004100 */
[----:B------:R-:W-:Y:S01]  /*a460*/  FFMA R18, R16, R18, R211 ;  /* 0x0000001210127223 */ /* 0x000fe200000000d3 */
[----:B------:R-:W-:-:S02]  /*a470*/  HADD2.F32 R28, -RZ, R4.H1_H1 ;  /* 0x30000004ff1c7230 */ /* 0x000fc40000004100 */
[----:B------:R-:W-:Y:S01]  /*a480*/  FFMA R20, R16, R20, R3 ;  /* 0x0000001410147223 */ /* 0x000fe20000000003 */
[--C-:B------:R-:W-:Y:S01]  /*a490*/  HADD2.F32 R22, -RZ, R0.reuse.H0_H0 ;  /* 0x20000000ff167230 */ /* 0x100fe20000004100 */
[----:B------:R-:W-:Y:S01]  /*a4a0*/  F2FP.F16.E4M3.UNPACK_B R4, R8.H1 ;  /* 0x00000008ff04723e */ /* 0x000fe200030006ff */
[----:B------:R-:W-:Y:S02]  /*a4b0*/  HADD2.F32 R0, -RZ, R0.H1_H1 ;  /* 0x30000000ff007230 */ /* 0x000fe40000004100 */
[C---:B------:R-:W-:Y:S01]  /*a4c0*/  FMUL R3, R2.reuse, R208 ;  /* 0x000000d002037220 */ /* 0x040fe20000400000 */
[----:B------:R-:W-:Y:S01]  /*a4d0*/  FMUL R209, R2, R209 ;  /* 0x000000d102d17220 */ /* 0x000fe20000400000 */
[C---:B------:R-:W-:Y:S01]  /*a4e0*/  FFMA R28, R16.reuse, R28, R5 ;  /* 0x0000001c101c7223 */ /* 0x040fe20000000005 */
[--C-:B------:R-:W-:Y:S02]  /*a4f0*/  HADD2.F32 R32, -RZ, R4.reuse.H1_H1 ;  /* 0x30000004ff207230 */ /* 0x100fe40000004100 */
[----:B------:R-:W-:Y:S01]  /*a500*/  FFMA R24, R16, R0, R3 ;  /* 0x0000000010187223 */ /* 0x000fe20000000003 */
[----:B------:R-:W-:-:S02]  /*a510*/  HADD2.F32 R30, -RZ, R4.H0_H0 ;  /* 0x20000004ff1e7230 */ /* 0x000fc40000004100 */
[----:B------:R-:W-:Y:S01]  /*a520*/  FMUL R3, R2, R204 ;  /* 0x000000cc02037220 */ /* 0x000fe20000400000 */
[----:B------:R-:W-:Y:S01]  /*a530*/  F2FP.F16.E4M3.UNPACK_B R19, R7 ;  /* 0x00000007ff13723e */ /* 0x000fe200020006ff */
[-C--:B------:R-:W-:Y:S01]  /*a540*/  FFMA.SAT R5, -R18, R15.reuse, 0.5 ;  /* 0x3f00000012057423 */ /* 0x080fe2000000210f */
[----:B------:R-:W-:Y:S01]  /*a550*/  MOV R4, 0x437c0000 ;  /* 0x437c000000047802 */ /* 0x000fe20000000f00 */
[C---:B------:R-:W-:Y:S01]  /*a560*/  FFMA R22, R16.reuse, R22, R209 ;  /* 0x0000001610167223 */ /* 0x040fe200000000d1 */
[----:B------:R-:W-:Y:S01]  /*a570*/  FFMA R32, R16, R32, R3 ;  /* 0x0000002010207223 */ /* 0x000fe20000000003 */
[-C--:B------:R-:W-:Y:S01]  /*a580*/  FFMA.SAT R3, -R20, R15.reuse, 0.5 ;  /* 0x3f00000014037423 */ /* 0x080fe2000000210f */
[--C-:B------:R-:W-:Y:S02]  /*a590*/  HADD2.F32 R36, -RZ, R19.reuse.H1_H1 ;  /* 0x30000013ff247230 */ /* 0x100fe40000004100 */
[----:B------:R-:W-:Y:S01]  /*a5a0*/  FFMA.RM R0, R5, R4, 12582913 ;  /* 0x4b40000105007423 */ /* 0x000fe20000004004 */
[----:B------:R-:W-:Y:S01]  /*a5b0*/  FMUL R5, R2, R202 ;  /* 0x000000ca02057220 */ /* 0x000fe20000400000 */
[----:B------:R-:W-:Y:S01]  /*a5c0*/  FFMA.SAT R21, -R22, R15, 0.5 ;  /* 0x3f00000016157423 */ /* 0x000fe2000000210f */
[----:B------:R-:W-:-:S02]  /*a5d0*/  HADD2.F32 R34, -RZ, R19.H0_H0 ;  /* 0x20000013ff227230 */ /* 0x000fc40000004100 */
[----:B------:R-:W-:Y:S01]  /*a5e0*/  FFMA.RM R3, R3, R4, 12582913 ;  /* 0x4b40000103037423 */ /* 0x000fe20000004004 */
[----:B------:R-:W-:Y:S01]  /*a5f0*/  FADD R19, R0, -12583039 ;  /* 0xcb40007f00137421 */ /* 0x000fe20000000000 */
[----:B------:R-:W-:Y:S01]  /*a600*/  FFMA R36, R16, R36, R5 ;  /* 0x0000002410247223 */ /* 0x000fe20000000005 */
[----:B------:R-:W-:Y:S01]  /*a610*/  FMUL R207, R2, R207 ;  /* 0x000000cf02cf7220 */ /* 0x000fe20000400000 */
[----:B------:R-:W-:Y:S01]  /*a620*/  FFMA.RM R5, R21, R4, 12582913 ;  /* 0x4b40000115057423 */ /* 0x000fe20000004004 */
[----:B------:R-:W-:Y:S01]  /*a630*/  FADD R21, R3, -12583039 ;  /* 0xcb40007f03157421 */ /* 0x000fe20000000000 */
[----:B------:R-:W-:Y:S01]  /*a640*/  FFMA R19, -R18, 1.4426950216293334961, -R19 ;  /* 0x3fb8aa3b12137823 */ /* 0x000fe20000000913 */
[----:B------:R-:W-:Y:S01]  /*a650*/  FFMA R26, R16, R26, R207 ;  /* 0x0000001a101a7223 */ /* 0x000fe200000000cf */
[----:B------:R-:W-:Y:S01]  /*a660*/  F2FP.F16.E4M3.UNPACK_B R29, R7.H1 ;  /* 0x00000007ff1d723e */ /* 0x000fe200030006ff */
[----:B------:R-:W-:Y:S01]  /*a670*/  FFMA R23, -R20, 1.4426950216293334961, -R21 ;  /* 0x3fb8aa3b14177823 */ /* 0x000fe20000000915 */
[----:B------:R-:W-:Y:S01]  /*a680*/  FFMA R19, -R18, 1.925963033500011079e-08, R19 ;  /* 0x32a5706012137823 */ /* 0x000fe20000000113 */
[-C--:B------:R-:W-:Y:S01]  /*a690*/  FFMA.SAT R31, -R26, R15.reuse, 0.5 ;  /* 0x3f0000001a1f7423 */ /* 0x080fe2000000210f */
[----:B------:R-:W-:Y:S01]  /*a6a0*/  FFMA.SAT R27, -R24, R15, 0.5 ;  /* 0x3f000000181b7423 */ /* 0x000fe2000000210f */
[----:B------:R-:W-:Y:S01]  /*a6b0*/  FFMA R23, -R20, 1.925963033500011079e-08, R23 ;  /* 0x32a5706014177823 */ /* 0x000fe20000000117 */
[----:B------:R1:W2:Y:S01]  /*a6c0*/  MUFU.EX2 R21, R19 ;  /* 0x0000001300157308 */ /* 0x0002a20000000800 */
[----:B------:R-:W-:-:S02]  /*a6d0*/  HADD2.F32 R20, -RZ, R29.H1_H1 ;  /* 0x3000001dff147230 */ /* 0x000fc40000004100 */
[-C--:B------:R-:W-:Y:S01]  /*a6e0*/  FFMA.RM R31, R31, R4.reuse, 12582913 ;  /* 0x4b4000011f1f7423 */ /* 0x080fe20000004004 */
[----:B------:R-:W-:Y:S01]  /*a6f0*/  FFMA.RM R27, R27, R4, 12582913 ;  /* 0x4b4000011b1b7423 */ /* 0x000fe20000004004 */
[----:B------:R-:W-:Y:S02]  /*a700*/  HADD2.F32 R18, -RZ, R29.H0_H0 ;  /* 0x2000001dff127230 */ /* 0x000fe40000004100 */
[----:B------:R-:W-:Y:S01]  /*a710*/  FADD R25, R5, -12583039 ;  /* 0xcb40007f05197421 */ /* 0x000fe20000000000 */
[----:B------:R-:W-:Y:S01]  /*a720*/  F2FP.F16.E4M3.UNPACK_B R35, R6 ;  /* 0x00000006ff23723e */ /* 0x000fe200020006ff */
[----:B------:R-:W-:Y:S01]  /*a730*/  FADD R29, R27, -12583039 ;  /* 0xcb40007f1b1d7421 */ /* 0x000fe20000000000 */
[C---:B------:R-:W-:Y:S01]  /*a740*/  FMUL R203, R2.reuse, R203 ;  /* 0x000000cb02cb7220 */ /* 0x040fe20000400000 */
[----:B-1----:R-:W-:Y:S01]  /*a750*/  FMUL R19, R2, R200 ;  /* 0x000000c802137220 */ /* 0x002fe20000400000 */
[----:B------:R-:W-:Y:S01]  /*a760*/  FFMA R25, -R22, 1.4426950216293334961, -R25 ;  /* 0x3fb8aa3b16197823 */ /* 0x000fe20000000919 */
[----:B------:R-:W-:Y:S01]  /*a770*/  FFMA R29, -R24, 1.4426950216293334961, -R29 ;  /* 0x3fb8aa3b181d7823 */ /* 0x000fe2000000091d */
[C---:B------:R-:W-:Y:S01]  /*a780*/  FFMA R34, R16.reuse, R34, R203 ;  /* 0x0000002210227223 */ /* 0x040fe200000000cb */
[----:B------:R-:W-:Y:S01]  /*a790*/  FFMA R20, R16, R20, R19 ;  /* 0x0000001410147223 */ /* 0x000fe20000000013 */
[----:B------:R-:W-:Y:S01]  /*a7a0*/  FADD R19, R31, -12583039 ;  /* 0xcb40007f1f137421 */ /* 0x000fe20000000000 */
[----:B------:R-:W-:Y:S01]  /*a7b0*/  FFMA R25, -R22, 1.925963033500011079e-08, R25 ;  /* 0x32a5706016197823 */ /* 0x000fe20000000119 */
[----:B------:R-:W-:Y:S01]  /*a7c0*/  FFMA R29, -R24, 1.925963033500011079e-08, R29 ;  /* 0x32a57060181d7823 */ /* 0x000fe2000000011d */
[----:B------:R-:W-:-:S02]  /*a7d0*/  HADD2.F32 R22, -RZ, R35.H0_H0 ;  /* 0x20000023ff167230 */ /* 0x000fc40000004100 */
[----:B------:R-:W-:Y:S01]  /*a7e0*/  FFMA R19, -R26, 1.4426950216293334961, -R19 ;  /* 0x3fb8aa3b1a137823 */ /* 0x000fe20000000913 */
[----:B------:R-:W-:Y:S02]  /*a7f0*/  HADD2.F32 R24, -RZ, R35.H1_H1 ;  /* 0x30000023ff187230 */ /* 0x000fe40000004100 */
[----:B------:R-:W-:Y:S01]  /*a800*/  FFMA.SAT R33, -R28, R15, 0.5 ;  /* 0x3f0000001c217423 */ /* 0x000fe2000000210f */
[----:B------:R-:W-:Y:S01]  /*a810*/  FMUL R205, R2, R205 ;  /* 0x000000cd02cd7220 */ /* 0x000fe20000400000 */
[----:B------:R-:W-:Y:S01]  /*a820*/  FFMA R26, -R26, 1.925963033500011079e-08, R19 ;  /* 0x32a570601a1a7823 */ /* 0x000fe20000000113 */
[-C--:B------:R-:W-:Y:S01]  /*a830*/  FFMA.SAT R19, -R32, R15.reuse, 0.5 ;  /* 0x3f00000020137423 */ /* 0x080fe2000000210f */
[----:B------:R-:W-:Y:S01]  /*a840*/  FFMA.RM R33, R33, R4, 12582913 ;  /* 0x4b40000121217423 */ /* 0x000fe20000004004 */
[----:B------:R-:W-:Y:S01]  /*a850*/  FFMA R30, R16, R30, R205 ;  /* 0x0000001e101e7223 */ /* 0x000fe200000000cd */
[----:B------:R1:W3:Y:S01]  /*a860*/  MUFU.EX2 R38, R23 ;  /* 0x0000001700267308 */ /* 0x0002e20000000800 */
[----:B------:R-:W-:Y:S01]  /*a870*/  FFMA.RM R35, R19, R4, 12582913 ;  /* 0x4b40000113237423 */ /* 0x000fe20000004004 */
[----:B------:R-:W-:Y:S01]  /*a880*/  FMUL R19, R2, R198 ;  /* 0x000000c602137220 */ /* 0x000fe20000400000 */
[----:B------:R-:W-:Y:S01]  /*a890*/  FFMA.SAT R41, -R36, R15, 0.5 ;  /* 0x3f00000024297423 */ /* 0x000fe2000000210f */
[C---:B------:R-:W-:Y:S01]  /*a8a0*/  FMUL R197, R2.reuse, R197 ;  /* 0x000000c502c57220 */ /* 0x040fe20000400000 */
[----:B------:R-:W-:Y:S01]  /*a8b0*/  FMUL R201, R2, R201 ;  /* 0x000000c902c97220 */ /* 0x000fe20000400000 */
[----:B------:R-:W-:Y:S01]  /*a8c0*/  FFMA R24, R16, R24, R19 ;  /* 0x0000001810187223 */ /* 0x000fe20000000013 */
[----:B------:R-:W-:Y:S01]  /*a8d0*/  FFMA.SAT R19, -R34, R15, 0.5 ;  /* 0x3f00000022137423 */ /* 0x000fe2000000210f */
[----:B------:R4:W-:Y:S01]  /*a8e0*/  MUFU.EX2 R40, R25 ;  /* 0x0000001900287308 */ /* 0x0009e20000000800 */
[----:B-1----:R-:W-:Y:S01]  /*a8f0*/  FADD R23, R33, -12583039 ;  /* 0xcb40007f21177421 */ /* 0x002fe20000000000 */
[----:B------:R-:W-:Y:S01]  /*a900*/  FMUL R199, R2, R199 ;  /* 0x000000c702c77220 */ /* 0x000fe20000400000 */
[-C--:B------:R-:W-:Y:S01]  /*a910*/  FFMA.RM R39, R19, R4.reuse, 12582913 ;  /* 0x4b40000113277423 */ /* 0x080fe20000004004 */
[----:B------:R-:W-:Y:S01]  /*a920*/  FFMA.RM R41, R41, R4, 12582913 ;  /* 0x4b40000129297423 */ /* 0x000fe20000004004 */
[----:B------:R-:W-:Y:S01]  /*a930*/  FFMA R23, -R28, 1.4426950216293334961, -R23 ;  /* 0x3fb8aa3b1c177823 */ /* 0x000fe20000000917 */
[----:B------:R-:W-:Y:S01]  /*a940*/  FFMA R18, R16, R18, R201 ;  /* 0x0000001210127223 */ /* 0x000fe200000000c9 */
[----:B------:R-:W-:Y:S01]  /*a950*/  FADD R19, R39, -12583039 ;  /* 0xcb40007f27137421 */ /* 0x000fe20000000000 */
[----:B------:R1:W-:Y:S01]  /*a960*/  MUFU.EX2 R42, R29 ;  /* 0x0000001d002a7308 */ /* 0x0003e20000000800 */
[-C--:B----4-:R-:W-:Y:S01]  /*a970*/  FFMA.SAT R25, -R30, R15.reuse, 0.5 ;  /* 0x3f0000001e197423 */ /* 0x090fe2000000210f */
[----:B------:R-:W-:Y:S01]  /*a980*/  FFMA R23, -R28, 1.925963033500011079e-08, R23 ;  /* 0x32a570601c177823 */ /* 0x000fe20000000117 */
[----:B------:R-:W-:Y:S01]  /*a990*/  FFMA R19, -R34, 1.4426950216293334961, -R19 ;  /* 0x3fb8aa3b22137823 */ /* 0x000fe20000000913 */
[----:B------:R-:W-:Y:S01]  /*a9a0*/  F2FP.F16.E4M3.UNPACK_B R28, R6.H1 ;  /* 0x00000006ff1c723e */ /* 0x000fe200030006ff */
[----:B------:R-:W-:Y:S01]  /*a9b0*/  FFMA.RM R25, R25, R4, 12582913 ;  /* 0x4b40000119197423 */ /* 0x000fe20000004004 */
[----:B------:R-:W-:Y:S01]  /*a9c0*/  FFMA R22, R16, R22, R199 ;  /* 0x0000001610167223 */ /* 0x000fe200000000c7 */
[----:B------:R-:W-:Y:S01]  /*a9d0*/  FFMA R34, -R34, 1.925963033500011079e-08, R19 ;  /* 0x32a5706022227823 */ /* 0x000fe20000000113 */
[-C--:B------:R-:W-:Y:S01]  /*a9e0*/  FFMA.SAT R19, -R20, R15.reuse, 0.5 ;  /* 0x3f00000014137423 */ /* 0x080fe2000000210f */
[----:B-1----:R-:W-:Y:S01]  /*a9f0*/  FADD R29, R25, -12583039 ;  /* 0xcb40007f191d7421 */ /* 0x002fe20000000000 */
[----:B------:R1:W-:Y:S01]  /*aa00*/  MUFU.EX2 R44, R26 ;  /* 0x0000001a002c7308 */ /* 0x0003e20000000800 */
[----:B------:R-:W-:Y:S01]  /*aa10*/  FADD R37, R35, -12583039 ;  /* 0xcb40007f23257421 */ /* 0x000fe20000000000 */
[----:B------:R-:W-:Y:S01]  /*aa20*/  FFMA.RM R43, R19, R4, 12582913 ;  /* 0x4b400001132b7423 */ /* 0x000fe20000004004 */
[----:B------:R-:W-:Y:S01]  /*aa30*/  FFMA R29, -R30, 1.4426950216293334961, -R29 ;  /* 0x3fb8aa3b1e1d7823 */ /* 0x000fe2000000091d */
[----:B------:R-:W-:Y:S01]  /*aa40*/  FMUL R19, R2, R196 ;  /* 0x000000c402137220 */ /* 0x000fe20000400000 */
[----:B------:R-:W-:Y:S01]  /*aa50*/  FFMA R37, -R32, 1.4426950216293334961, -R37 ;  /* 0x3fb8aa3b20257823 */ /* 0x000fe20000000925 */
[----:B------:R-:W-:Y:S01]  /*aa60*/  FFMA.SAT R47, -R24, R15, 0.5 ;  /* 0x3f000000182f7423 */ /* 0x000fe2000000210f */
[----:B------:R-:W-:Y:S01]  /*aa70*/  FFMA R29, -R30, 1.925963033500011079e-08, R29 ;  /* 0x32a570601e1d7823 */ /* 0x000fe2000000011d */
[----:B------:R4:W-:Y:S01]  /*aa80*/  MUFU.EX2 R46, R23 ;  /* 0x00000017002e7308 */ /* 0x0009e20000000800 */
[----:B-1----:R-:W-:-:S02]  /*aa90*/  HADD2.F32 R26, -RZ, R28.H0_H0 ;  /* 0x2000001cff1a7230 */ /* 0x002fc40000004100 */
[----:B------:R-:W-:Y:S01]  /*aaa0*/  FFMA R37, -R32, 1.925963033500011079e-08, R37 ;  /* 0x32a5706020257823 */ /* 0x000fe20000000125 */
[----:B------:R-:W-:Y:S02]  /*aab0*/  HADD2.F32 R28, -RZ, R28.H1_H1 ;  /* 0x3000001cff1c7230 */ /* 0x000fe40000004100 */
[----:B------:R-:W-:Y:S01]  /*aac0*/  FFMA.RM R47, R47, R4, 12582913 ;  /* 0x4b4000012f2f7423 */ /* 0x000fe20000004004 */
[----:B------:R-:W-:Y:S01]  /*aad0*/  SHF.L.U32 R0, R0, 0x17, RZ ;  /* 0x0000001700007819 */ /* 0x000fe200000006ff */
[C---:B------:R-:W-:Y:S01]  /*aae0*/  FFMA R26, R16.reuse, R26, R197 ;  /* 0x0000001a101a7223 */ /* 0x040fe200000000c5 */
[----:B------:R-:W-:Y:S01]  /*aaf0*/  FADD R45, R43, -12583039 ;  /* 0xcb40007f2b2d7421 */ /* 0x000fe20000000000 */
[----:B------:R-:W-:Y:S01]  /*ab00*/  FFMA R28, R16, R28, R19 ;  /* 0x0000001c101c7223 */ /* 0x000fe20000000013 */
[----:B----4-:R-:W-:Y:S01]  /*ab10*/  FADD R23, R41, -12583039 ;  /* 0xcb40007f29177421 */ /* 0x010fe20000000000 */
[----:B------:R1:W-:Y:S01]  /*ab20*/  MUFU.EX2 R30, R29 ;  /* 0x0000001d001e7308 */ /* 0x0003e20000000800 */
[-C--:B------:R-:W-:Y:S01]  /*ab30*/  FFMA.SAT R49, -R26, R15.reuse, 0.5 ;  /* 0x3f0000001a317423 */ /* 0x080fe2000000210f */
[-C--:B------:R-:W-:Y:S01]  /*ab40*/  FFMA.SAT R19, -R22, R15.reuse, 0.5 ;  /* 0x3f00000016137423 */ /* 0x080fe2000000210f */
[----:B------:R-:W-:Y:S01]  /*ab50*/  FFMA R23, -R36, 1.4426950216293334961, -R23 ;  /* 0x3fb8aa3b24177823 */ /* 0x000fe20000000917 */
[-C--:B------:R-:W-:Y:S01]  /*ab60*/  FFMA.SAT R51, -R28, R15.reuse, 0.5 ;  /* 0x3f0000001c337423 */ /* 0x080fe2000000210f */
[-C--:B------:R-:W-:Y:S01]  /*ab70*/  FFMA.RM R49, R49, R4.reuse, 12582913 ;  /* 0x4b40000131317423 */ /* 0x080fe20000004004 */
[-C--:B------:R-:W-:Y:S01]  /*ab80*/  FFMA.RM R19, R19, R4.reuse, 12582913 ;  /* 0x4b40000113137423 */ /* 0x080fe20000004004 */
[----:B------:R-:W-:Y:S01]  /*ab90*/  FFMA R23, -R36, 1.925963033500011079e-08, R23 ;  /* 0x32a5706024177823 */ /* 0x000fe20000000117 */
[----:B------:R4:W-:Y:S01]  /*aba0*/  MUFU.EX2 R32, R37 ;  /* 0x0000002500207308 */ /* 0x0009e20000000800 */
[----:B-1----:R-:W-:Y:S01]  /*abb0*/  FFMA.SAT R29, -R18, R15, 0.5 ;  /* 0x3f000000121d7423 */ /* 0x002fe2000000210f */
[----:B------:R-:W-:Y:S01]  /*abc0*/  FADD R15, R47, -12583039 ;  /* 0xcb40007f2f0f7421 */ /* 0x000fe20000000000 */
[----:B------:R-:W-:Y:S01]  /*abd0*/  SHF.L.U32 R3, R3, 0x17, RZ ;  /* 0x0000001703037819 */ /* 0x000fe200000006ff */
[----:B--2---:R-:W-:Y:S01]  /*abe0*/  FFMA R21, R0, R21, 1 ;  /* 0x3f80000000157423 */ /* 0x004fe20000000015 */
[-C--:B------:R-:W-:Y:S01]  /*abf0*/  FFMA.RM R29, R29, R4.reuse, 12582913 ;  /* 0x4b4000011d1d7423 */ /* 0x080fe20000004004 */
[----:B------:R-:W-:Y:S01]  /*ac00*/  FFMA.RM R4, R51, R4, 12582913 ;  /* 0x4b40000133047423 */ /* 0x000fe20000004004 */
[----:B------:R-:W-:Y:S01]  /*ac10*/  FADD R51, R49, -12583039 ;  /* 0xcb40007f31337421 */ /* 0x000fe20000000000 */
[----:B------:R1:W-:Y:S01]  /*ac20*/  MUFU.EX2 R36, R23 ;  /* 0x0000001700247308 */ /* 0x0003e20000000800 */
[----:B----4-:R-:W-:Y:S01]  /*ac30*/  FADD R37, R29, -12583039 ;  /* 0xcb40007f1d257421 */ /* 0x010fe20000000000 */
[----:B------:R-:W-:Y:S01]  /*ac40*/  FADD R53, R4, -12583039 ;  /* 0xcb40007f04357421 */ /* 0x000fe20000000000 */
[----:B------:R-:W-:Y:S01]  /*ac50*/  FFMA R51, -R26, 1.4426950216293334961, -R51 ;  /* 0x3fb8aa3b1a337823 */ /* 0x000fe20000000933 */
[----:B------:R-:W-:Y:S01]  /*ac60*/  FFMA R15, -R24, 1.4426950216293334961, -R15 ;  /* 0x3fb8aa3b180f7823 */ /* 0x000fe2000000090f */
[----:B------:R-:W-:Y:S01]  /*ac70*/  FFMA R37, -R18, 1.4426950216293334961, -R37 ;  /* 0x3fb8aa3b12257823 */ /* 0x000fe20000000925 */
[----:B------:R-:W-:Y:S01]  /*ac80*/  FFMA R53, -R28, 1.4426950216293334961, -R53 ;  /* 0x3fb8aa3b1c357823 */ /* 0x000fe20000000935 */
[----:B------:R-:W-:Y:S01]  /*ac90*/  FFMA R45, -R20, 1.4426950216293334961, -R45 ;  /* 0x3fb8aa3b142d7823 */ /* 0x000fe2000000092d */
[----:B------:R-:W-:Y:S01]  /*aca0*/  FFMA R51, -R26, 1.925963033500011079e-08, R51 ;  /* 0x32a570601a337823 */ /* 0x000fe20000000133 */
[----:B-1----:R-:W-:Y:S01]  /*acb0*/  FADD R23, R19, -12583039 ;  /* 0xcb40007f13177421 */ /* 0x002fe20000000000 */
[----:B------:R-:W-:Y:S01]  /*acc0*/  FFMA R15, -R24, 1.925963033500011079e-08, R15 ;  /* 0x32a57060180f7823 */ /* 0x000fe2000000010f */
[----:B---3--:R-:W-:Y:S01]  /*acd0*/  FFMA R26, R3, R38, 1 ;  /* 0x3f800000031a7423 */ /* 0x008fe20000000026 */
[----:B------:R-:W-:Y:S01]  /*ace0*/  FFMA R37, -R18, 1.925963033500011079e-08, R37 ;  /* 0x32a5706012257823 */ /* 0x000fe20000000125 */
[----:B------:R-:W-:Y:S01]  /*acf0*/  FFMA R23, -R22, 1.4426950216293334961, -R23 ;  /* 0x3fb8aa3b16177823 */ /* 0x000fe20000000917 */
[----:B------:R-:W-:Y:S01]  /*ad00*/  FFMA R53, -R28, 1.925963033500011079e-08, R53 ;  /* 0x32a570601c357823 */ /* 0x000fe20000000135 */
[----:B------:R-:W-:Y:S01]  /*ad10*/  IADD3 R3, R21, 0x1800000, RZ ;  /* 0x0180000015037810 */ /* 0x000fe20007ffe0ff */
[----:B------:R-:W-:Y:S01]  /*ad20*/  FFMA R45, -R20, 1.925963033500011079e-08, R45 ;  /* 0x32a57060142d7823 */ /* 0x000fe2000000012d */
[----:B------:R-:W-:Y:S01]  /*ad30*/  FFMA R23, -R22, 1.925963033500011079e-08, R23 ;  /* 0x32a5706016177823 */ /* 0x000fe20000000117 */
[----:B------:R-:W1:Y:S01]  /*ad40*/  MUFU.EX2 R15, R15 ;  /* 0x0000000f000f7308 */ /* 0x000e620000000800 */
[----:B------:R-:W-:Y:S01]  /*ad50*/  LOP3.LUT R3, R3, 0x7f800000, RZ, 0xc0, !PT ;  /* 0x7f80000003037812 */ /* 0x000fe200078ec0ff */
[----:B------:R-:W-:Y:S01]  /*ad60*/  BSSY B1, `(.L_x_173) ;  /* 0x000002e000017945 */ /* 0x000fe20003800000 */
[----:B------:R-:W-:-:S02]  /*ad70*/  SHF.L.U32 R35, R35, 0x17, RZ ;  /* 0x0000001723237819 */ /* 0x000fc400000006ff */
[----:B------:R-:W-:Y:S02]  /*ad80*/  ISETP.GT.U32.AND P2, PT, R3, 0x1ffffff, PT ;  /* 0x01ffffff0300780c */ /* 0x000fe40003f44070 */
[----:B------:R-:W-:Y:S01]  /*ad90*/  SHF.L.U32 R22, R19, 0x17, RZ ;  /* 0x0000001713167819 */ /* 0x000fe200000006ff */
[----:B------:R-:W2:Y:S01]  /*ada0*/  MUFU.EX2 R34, R34 ;  /* 0x0000002200227308 */ /* 0x000ea20000000800 */
[----:B------:R-:W-:Y:S02]  /*adb0*/  SHF.L.U32 R20, R47, 0x17, RZ ;  /* 0x000000172f147819 */ /* 0x000fe400000006ff */
[----:B------:R-:W-:Y:S02]  /*adc0*/  SHF.L.U32 R5, R5, 0x17, RZ ;  /* 0x0000001705057819 */ /* 0x000fe400000006ff */
[----:B------:R-:W-:Y:S02]  /*add0*/  SHF.L.U32 R27, R27, 0x17, RZ ;  /* 0x000000171b1b7819 */ /* 0x000fe400000006ff */
[----:B------:R-:W-:Y:S01]  /*ade0*/  SHF.L.U32 R31, R31, 0x17, RZ ;  /* 0x000000171f1f7819 */ /* 0x000fe200000006ff */
[----:B------:R-:W3:Y:S01]  /*adf0*/  MUFU.EX2 R37, R37 ;  /* 0x0000002500257308 */ /* 0x000ee20000000800 */
[----:B------:R-:W-:Y:S01]  /*ae00*/  SHF.L.U32 R33, R33, 0x17, RZ ;  /* 0x0000001721217819 */ /* 0x000fe200000006ff */
[----:B-1----:R-:W-:Y:S01]  /*ae10*/  FFMA R20, R20, R15, 1 ;  /* 0x3f80000014147423 */ /* 0x002fe2000000000f */
[----:B------:R-:W-:Y:S01]  /*ae20*/  SHF.L.U32 R25, R25, 0x17, RZ ;  /* 0x0000001719197819 */ /* 0x000fe200000006ff */
[----:B------:R-:W-:Y:S01]  /*ae30*/  FFMA R28, R5, R40, 1 ;  /* 0x3f800000051c7423 */ /* 0x000fe20000000028 */
[----:B------:R-:W-:Y:S01]  /*ae40*/  SHF.L.U32 R39, R39, 0x17, RZ ;  /* 0x0000001727277819 */ /* 0x000fe200000006ff */
[----:B------:R-:W-:Y:S01]  /*ae50*/  FFMA R27, R27, R42, 1 ;  /* 0x3f8000001b1b7423 */ /* 0x000fe2000000002a */
[----:B------:R-:W-:Y:S01]  /*ae60*/  SHF.L.U32 R41, R41, 0x17, RZ ;  /* 0x0000001729297819 */ /* 0x000fe200000006ff */
[----:B------:R-:W1:Y:S01]  /*ae70*/  MUFU.EX2 R18, R45 ;  /* 0x0000002d00127308 */ /* 0x000e620000000800 */
[----:B------:R-:W-:Y:S01]  /*ae80*/  SHF.L.U32 R24, R29, 0x17, RZ ;  /* 0x000000171d187819 */ /* 0x000fe200000006ff */
[----:B------:R-:W-:Y:S01]  /*ae90*/  FFMA R29, R35, R32, 1 ;  /* 0x3f800000231d7423 */ /* 0x000fe20000000020 */
[----:B------:R-:W-:Y:S01]  /*aea0*/  SHF.L.U32 R43, R43, 0x17, RZ ;  /* 0x000000172b2b7819 */ /* 0x000fe200000006ff */
[----:B------:R-:W-:Y:S01]  /*aeb0*/  FFMA R44, R31, R44, 1 ;  /* 0x3f8000001f2c7423 */ /* 0x000fe2000000002c */
[----:B------:R-:W-:Y:S01]  /*aec0*/  SHF.L.U32 R19, R49, 0x17, RZ ;  /* 0x0000001731137819 */ /* 0x000fe200000006ff */
[----:B------:R-:W-:Y:S01]  /*aed0*/  FFMA R33, R33, R46, 1 ;  /* 0x3f80000021217423 */ /* 0x000fe2000000002e */
[----:B------:R-:W-:Y:S01]  /*aee0*/  SHF.L.U32 R4, R4, 0x17, RZ ;  /* 0x0000001704047819 */ /* 0x000fe200000006ff */
[----:B------:R-:W4:Y:S01]  /*aef0*/  MUFU.EX2 R23, R23 ;  /* 0x0000001700177308 */ /* 0x000f220000000800 */
[----:B------:R-:W-:Y:S01]  /*af00*/  FFMA R30, R25, R30, 1 ;  /* 0x3f800000191e7423 */ /* 0x000fe2000000001e */
[----:B--2---:R-:W-:Y:S01]  /*af10*/  FFMA R32, R39, R34, 1 ;  /* 0x3f80000027207423 */ /* 0x004fe20000000022 */
[----:B------:R-:W-:Y:S01]  /*af20*/  FFMA R41, R41, R36, 1 ;  /* 0x3f80000029297423 */ /* 0x000fe20000000024 */
[----:B---3--:R-:W-:-:S04]  /*af30*/  FFMA R24, R24, R37, 1 ;  /* 0x3f80000018187423 */ /* 0x008fc80000000025 */
[----:B------:R-:W2:Y:S01]  /*af40*/  MUFU.EX2 R0, R51 ;  /* 0x0000003300007308 */ /* 0x000ea20000000800 */
[----:B-1----:R-:W-:-:S07]  /*af50*/  FFMA R43, R43, R18, 1 ;  /* 0x3f8000002b2b7423 */ /* 0x002fce0000000012 */
        /* <DEDUP_REMOVED lines=10> */
.L_x_174:
[----:B------:R-:W1:Y:S02]  /*b000*/  MUFU.RCP R18, R21 ;  /* 0x0000001500127308 */ /* 0x000e640000001000 */
[----:B-1----:R-:W-:-:S04]  /*b010*/  FFMA R0, R21, R18, -1 ;  /* 0xbf80000015007423 */ /* 0x002fc80000000012 */
[----:B------:R-:W-:-:S04]  /*b020*/  FADD.FTZ R3, -R0, -RZ ;  /* 0x800000ff00037221 */ /* 0x000fc80000010100 */
[----:B------:R-:W-:-:S07]  /*b030*/  FFMA R18, R18, R3, R18 ;  /* 0x0000000312127223 */ /* 0x000fce0000000012 */
.L_x_175:
[----:B------:R-:W-:Y:S05]  /*b040*/  BSYNC B1 ;  /* 0x0000000000017941 */ /* 0x000fea0003800000 */
.L_x_173:
        /* <DEDUP_REMOVED lines=10> */
.L_x_177:
[----:B------:R-:W1:Y:S02]  /*b0f0*/  MUFU.RCP R21, R26 ;  /* 0x0000001a00157308 */ /* 0x000e640000001000 */
[----:B-1----:R-:W-:-:S04]  /*b100*/  FFMA R0, R26, R21, -1 ;  /* 0xbf8000001a007423 */ /* 0x002fc80000000015 */
[----:B------:R-:W-:-:S04]  /*b110*/  FADD.FTZ R0, -R0, -RZ ;  /* 0x800000ff00007221 */ /* 0x000fc80000010100 */
[----:B------:R-:W-:-:S07]  /*b120*/  FFMA R21, R21, R0, R21 ;  /* 0x0000000015157223 */ /* 0x000fce0000000015 */
.L_x_178:
[----:B------:R-:W-:Y:S05]  /*b130*/  BSYNC B1 ;  /* 0x0000000000017941 */ /* 0x000fea0003800000 */
.L_x_176:
        /* <DEDUP_REMOVED lines=10> */
.L_x_180:
[----:B------:R-:W1:Y:S02]  /*b1e0*/  MUFU.RCP R23, R28 ;  /* 0x0000001c00177308 */ /* 0x000e640000001000 */
[----:B-1----:R-:W-:-:S04]  /*b1f0*/  FFMA R0, R28, R23, -1 ;  /* 0xbf8000001c007423 */ /* 0x002fc80000000017 */
[----:B------:R-:W-:-:S04]  /*b200*/  FADD.FTZ R0, -R0, -RZ ;  /* 0x800000ff00007221 */ /* 0x000fc80000010100 */
[----:B------:R-:W-:-:S07]  /*b210*/  FFMA R23, R23, R0, R23 ;  /* 0x0000000017177223 */ /* 0x000fce0000000017 */
.L_x_181:
[----:B------:R-:W-:Y:S05]  /*b220*/  BSYNC B1 ;  /* 0x0000000000017941 */ /* 0x000fea0003800000 */
.L_x_179:
        /* <DEDUP_REMOVED lines=10> */
.L_x_183:
[----:B------:R-:W1:Y:S02]  /*b2d0*/  MUFU.RCP R26, R27 ;  /* 0x0000001b001a7308 */ /* 0x000e640000001000 */
[----:B-1----:R-:W-:-:S04]  /*b2e0*/  FFMA R0, R27, R26, -1 ;  /* 0xbf8000001b007423 */ /* 0x002fc8000000001a */
[----:B------:R-:W-:-:S04]  /*b2f0*/  FADD.FTZ R3, -R0, -RZ ;  /* 0x800000ff00037221 */ /* 0x000fc80000010100 */
[----:B------:R-:W-:-:S07]  /*b300*/  FFMA R26, R26, R3, R26 ;  /* 0x000000031a1a7223 */ /* 0x000fce000000001a */
.L_x_184:
[----:B------:R-:W-:Y:S05]  /*b310*/  BSYNC B1 ;  /* 0x0000000000017941 */ /* 0x000fea0003800000 */
.L_x_182:
        /* <DEDUP_REMOVED lines=10> */
.L_x_186:
[----:B------:R-:W1:Y:S02]  /*b3c0*/  MUFU.RCP R25, R44 ;  /* 0x0000002c00197308 */ /* 0x000e640000001000 */
[----:B-1----:R-:W-:-:S04]  /*b3d0*/  FFMA R0, R44, R25, -1 ;  /* 0xbf8000002c007423 */ /* 0x002fc80000000019 */
[----:B------:R-:W-:-:S04]  /*b3e0*/  FADD.FTZ R0, -R0, -RZ ;  /* 0x800000ff00007221 */ /* 0x000fc80000010100 */
[----:B------:R-:W-:-:S07]  /*b3f0*/  FFMA R25, R25, R0, R25 ;  /* 0x0000000019197223 */ /* 0x000fce0000000019 */
.L_x_187:
[----:B------:R-:W-:Y:S05]  /*b400*/  BSYNC B1 ;  /* 0x0000000000017941 */ /* 0x000fea0003800000 */
.L_x_185:
        /* <DEDUP_REMOVED lines=10> */
.L_x_189:
[----:B------:R-:W1:Y:S02]  /*b4b0*/  MUFU.RCP R28, R33 ;  /* 0x00000021001c7308 */ /* 0x000e640000001000 */
[----:B-1----:R-:W-:-:S04]  /*b4c0*/  FFMA R0, R33, R28, -1 ;  /* 0xbf80000021007423 */ /* 0x002fc8000000001c */
[----:B------:R-:W-:-:S04]  /*b4d0*/  FADD.FTZ R3, -R0, -RZ ;  /* 0x800000ff00037221 */ /* 0x000fc80000010100 */
[----:B------:R-:W-:-:S07]  /*b4e0*/  FFMA R28, R28, R3, R28 ;  /* 0x000000031c1c7223 */ /* 0x000fce000000001c */
.L_x_190:
[----:B------:R-:W-:Y:S05]  /*b4f0*/  BSYNC B1 ;  /* 0x0000000000017941 */ /* 0x000fea0003800000 */
.L_x_188:
        /* <DEDUP_REMOVED lines=10> */
.L_x_192:
[----:B------:R-:W1:Y:S02]  /*b5a0*/  MUFU.RCP R27, R30 ;  /* 0x0000001e001b7308 */ /* 0x000e640000001000 */
[----:B-1----:R-:W-:-:S04]  /*b5b0*/  FFMA R0, R30, R27, -1 ;  /* 0xbf8000001e007423 */ /* 0x002fc8000000001b */
[----:B------:R-:W-:-:S04]  /*b5c0*/  FADD.FTZ R0, -R0, -RZ ;  /* 0x800000ff00007221 */ /* 0x000fc80000010100 */
[----:B------:R-:W-:-:S07]  /*b5d0*/  FFMA R27, R27, R0, R27 ;  /* 0x000000001b1b7223 */ /* 0x000fce000000001b */
.L_x_193:
[----:B------:R-:W-:Y:S05]  /*b5e0*/  BSYNC B1 ;  /* 0x0000000000017941 */ /* 0x000fea0003800000 */
.L_x_191:
        /* <DEDUP_REMOVED lines=10> */
.L_x_195:
[----:B------:R-:W1:Y:S02]  /*b690*/  MUFU.RCP R30, R29 ;  /* 0x0000001d001e7308 */ /* 0x000e640000001000 */
[----:B-1----:R-:W-:-:S04]  /*b6a0*/  FFMA R0, R29, R30, -1 ;  /* 0xbf8000001d007423 */ /* 0x002fc8000000001e */
[----:B------:R-:W-:-:S04]  /*b6b0*/  FADD.FTZ R3, -R0, -RZ ;  /* 0x800000ff00037221 */ /* 0x000fc80000010100 */
[----:B------:R-:W-:-:S07]  /*b6c0*/  FFMA R30, R30, R3, R30 ;  /* 0x000000031e1e7223 */ /* 0x000fce000000001e */
.L_x_196:
[----:B------:R-:W-:Y:S05]  /*b6d0*/  BSYNC B1 ;  /* 0x0000000000017941 */ /* 0x000fea0003800000 */
.L_x_194:
        /* <DEDUP_REMOVED lines=10> */
.L_x_198:
[----:B------:R-:W1:Y:S02]  /*b780*/  MUFU.RCP R29, R32 ;  /* 0x00000020001d7308 */ /* 0x000e640000001000 */
[----:B-1----:R-:W-:-:S04]  /*b790*/  FFMA R0, R32, R29, -1 ;  /* 0xbf80000020007423 */ /* 0x002fc8000000001d */
[----:B------:R-:W-:-:S04]  /*b7a0*/  FADD.FTZ R0, -R0, -RZ ;  /* 0x800000ff00007221 */ /* 0x000fc80000010100 */
[----:B------:R-:W-:-:S07]  /*b7b0*/  FFMA R29, R29, R0, R29 ;  /* 0x000000001d1d7223 */ /* 0x000fce000000001d */
.L_x_199:
[----:B------:R-:W-:Y:S05]  /*b7c0*/  BSYNC B1 ;  /* 0x0000000000017941 */ /* 0x000fea0003800000 */
.L_x_197:
        /* <DEDUP_REMOVED lines=10> */
.L_x_201:
[----:B------:R-:W1:Y:S02]  /*b870*/  MUFU.RCP R32, R41 ;  /* 0x0000002900207308 */ /* 0x000e640000001000 */
[----:B-1----:R-:W-:-:S04]  /*b880*/  FFMA R0, R41, R32, -1 ;  /* 0xbf80000029007423 */ /* 0x002fc80000000020 */
[----:B------:R-:W-:-:S04]  /*b890*/  FADD.FTZ R3, -R0, -RZ ;  /* 0x800000ff00037221 */ /* 0x000fc80000010100 */
[----:B------:R-:W-:-:S07]  /*b8a0*/  FFMA R32, R32, R3, R32 ;  /* 0x0000000320207223 */ /* 0x000fce0000000020 */
.L_x_202:
[----:B------:R-:W-:Y:S05]  /*b8b0*/  BSYNC B1 ;  /* 0x0000000000017941 */ /* 0x000fea0003800000 */
.L_x_200:
        /* <DEDUP_REMOVED lines=10> */
.L_x_204:
[----:B------:R-:W1:Y:S02]  /*b960*/  MUFU.RCP R31, R24 ;  /* 0x00000018001f7308 */ /* 0x000e640000001000 */
[----:B-1----:R-:W-:-:S04]  /*b970*/  FFMA R0, R24, R31, -1 ;  /* 0xbf80000018007423 */ /* 0x002fc8000000001f */
[----:B------:R-:W-:-:S04]  /*b980*/  FADD.FTZ R0, -R0, -RZ ;  /* 0x800000ff00007221 */ /* 0x000fc80000010100 */
[----:B------:R-:W-:-:S07]  /*b990*/  FFMA R31, R31, R0, R31 ;  /* 0x000000001f1f7223 */ /* 0x000fce000000001f */
.L_x_205:
[----:B------:R-:W-:Y:S05]  /*b9a0*/  BSYNC B1 ;  /* 0x0000000000017941 */ /* 0x000fea0003800000 */
.L_x_203:
        /* <DEDUP_REMOVED lines=10> */
.L_x_207:
[----:B------:R-:W1:Y:S02]  /*ba50*/  MUFU.RCP R24, R43 ;  /* 0x0000002b00187308 */ /* 0x000e640000001000 */
[----:B-1----:R-:W-:-:S04]  /*ba60*/  FFMA R0, R43, R24, -1 ;  /* 0xbf8000002b007423 */ /* 0x002fc80000000018 */
[----:B------:R-:W-:-:S04]  /*ba70*/  FADD.FTZ R3, -R0, -RZ ;  /* 0x800000ff00037221 */ /* 0x000fc80000010100 */
[----:B------:R-:W-:-:S07]  /*ba80*/  FFMA R24, R24, R3, R24 ;  /* 0x0000000318187223 */ /* 0x000fce0000000018 */
.L_x_208:
[----:B------:R-:W-:Y:S05]  /*ba90*/  BSYNC B1 ;  /* 0x0000000000017941 */ /* 0x000fea0003800000 */
.L_x_206:
        /* <DEDUP_REMOVED lines=10> */
.L_x_210:
[----:B------:R-:W1:Y:S02]  /*bb40*/  MUFU.RCP R33, R22 ;  /* 0x0000001600217308 */ /* 0x000e640000001000 */
[----:B-1----:R-:W-:-:S04]  /*bb50*/  FFMA R0, R22, R33, -1 ;  /* 0xbf80000016007423 */ /* 0x002fc80000000021 */
[----:B------:R-:W-:-:S04]  /*bb60*/  FADD.FTZ R0, -R0, -RZ ;  /* 0x800000ff00007221 */ /* 0x000fc80000010100 */
[----:B------:R-:W-:-:S07]  /*bb70*/  FFMA R33, R33, R0, R33 ;  /* 0x0000000021217223 */ /* 0x000fce0000000021 */
.L_x_211:
[----:B------:R-:W-:Y:S05]  /*bb80*/  BSYNC B1 ;  /* 0x0000000000017941 */ /* 0x000fea0003800000 */
.L_x_209:
        /* <DEDUP_REMOVED lines=10> */
.L_x_213:
[----:B------:R-:W1:Y:S02]  /*bc30*/  MUFU.RCP R3, R20 ;  /* 0x0000001400037308 */ /* 0x000e640000001000 */
[----:B-1----:R-:W-:-:S04]  /*bc40*/  FFMA R0, R20, R3, -1 ;  /* 0xbf80000014007423 */ /* 0x002fc80000000003 */
[----:B------:R-:W-:-:S04]  /*bc50*/  FADD.FTZ R0, -R0, -RZ ;  /* 0x800000ff00007221 */ /* 0x000fc80000010100 */
[----:B------:R-:W-:-:S07]  /*bc60*/  FFMA R22, R3, R0, R3 ;  /* 0x0000000003167223 */ /* 0x000fce0000000003 */
.L_x_214:
[----:B------:R-:W-:Y:S05]  /*bc70*/  BSYNC B1 ;  /* 0x0000000000017941 */ /* 0x000fea0003800000 */
.L_x_212:
        /* <DEDUP_REMOVED lines=10> */
.L_x_216:
[----:B------:R-:W1:Y:S02]  /*bd20*/  MUFU.RCP R20, R19 ;  /* 0x0000001300147308 */ /* 0x000e640000001000 */
[----:B-1----:R-:W-:-:S04]  /*bd30*/  FFMA R0, R19, R20, -1 ;  /* 0xbf80000013007423 */ /* 0x002fc80000000014 */
[----:B------:R-:W-:-:S04]  /*bd40*/  FADD.FTZ R3, -R0, -RZ ;  /* 0x800000ff00037221 */ /* 0x000fc80000010100 */
[----:B------:R-:W-:-:S07]  /*bd50*/  FFMA R20, R20, R3, R20 ;  /* 0x0000000314147223 */ /* 0x000fce0000000014 */
.L_x_217:
[----:B------:R-:W-:Y:S05]  /*bd60*/  BSYNC B1 ;  /* 0x0000000000017941 */ /* 0x000fea0003800000 */
.L_x_215:
        /* <DEDUP_REMOVED lines=9> */
.L_x_219:
[----:B------:R-:W1:Y:S02]  /*be00*/  MUFU.RCP R0, R15 ;  /* 0x0000000f00007308 */ /* 0x000e640000001000 */
[----:B-1----:R-:W-:-:S04]  /*be10*/  FFMA R3, R15, R0, -1 ;  /* 0xbf8000000f037423 */ /* 0x002fc80000000000 */
[----:B------:R-:W-:-:S04]  /*be20*/  FADD.FTZ R3, -R3, -RZ ;  /* 0x800000ff03037221 */ /* 0x000fc80000010100 */
[----:B------:R-:W-:-:S07]  /*be30*/  FFMA R0, R0, R3, R0 ;  /* 0x0000000300007223 */ /* 0x000fce0000000000 */
.L_x_220:
[----:B------:R-:W-:Y:S05]  /*be40*/  BSYNC B1 ;  /* 0x0000000000017941 */ /* 0x000fea0003800000 */
.L_x_218:
        /* <DEDUP_REMOVED lines=10> */
.L_x_221:
        /* <DEDUP_REMOVED lines=27> */
.L_x_223:
[----:B------:R-:W-:Y:S05]  /*c0a0*/  BSYNC B0 ;  /* 0x0000000000007941 */ /* 0x000fea0003800000 */
.L_x_222:
[----:B------:R-:W-:Y:S04]  /*c0b0*/  BSSY B0, `(.L_x_224) ;  /* 0x000003c000007945 */ /* 0x000fe80003800000 */
[----:B------:R-:W-:Y:S05]  /*c0c0*/  @P0 BRA `(.L_x_225) ;  /* 0x0000000000e80947 */ /* 0x000fea0003800000 */
[----:B------:R-:W2:Y:S02]  /*c0d0*/  LDL R0, [R1+0xcc] ;  /* 0x0000cc0001007983 */ /* 0x000ea40000100800 */
[----:B--2---:R-:W-:-:S13]  /*c0e0*/  ISETP.NE.AND P3, PT, R0, 0x3, PT ;  /* 0x000000030000780c */ /* 0x004fda0003f65270 */
[----:B------:R-:W-:Y:S05]  /*c0f0*/  @!P3 BRA `(.L_x_226) ;  /* 0x000000000004b947 */ /* 0x000fea0003800000 */
[----:B------:R-:W-:Y:S01]  /*c100*/  BPT.TRAP 0x1 ;  /* 0x000000040000795c */ /* 0x000fe20000300000 */
.L_x_226:
[----:B------:R-:W2:Y:S04]  /*c110*/  LDL R0, [R1+0xb4] ;  /* 0x0000b40001007983 */ /* 0x000ea80000100800 */
[----:B------:R-:W3:Y:S01]  /*c120*/  LDL R3, [R1+0xb8] ;  /* 0x0000b80001037983 */ /* 0x000ee20000100800 */
[----:B------:R-:W-:Y:S01]  /*c130*/  BSSY B1, `(.L_x_227) ;  /* 0x0000005000017945 */ /* 0x000fe20003800000 */
[----:B--2---:R-:W-:Y:S02]  /*c140*/  LEA R0, R0, UR47, 0x3 ;  /* 0x0000002f00007c11 */ /* 0x004fe4000f8e18ff */
[----:B---3--:R-:W-:-:S04]  /*c150*/  SHF.L.U32 R3, R3, 0x1f, RZ ;  /* 0x0000001f03037819 */ /* 0x008fc800000006ff */
[----:B------:R-:W1:Y:S02]  /*c160*/  SYNCS.PHASECHK.TRANS64.TRYWAIT P2, [R0+URZ+0x80], R3 ;  /* 0x00008003000075a7 */ /* 0x000e64000804017f */
[----:B-1----:R-:W-:Y:S05]  /*c170*/  @!P2 BRA `(.L_x_228) ;  /* 0x000000e00020a947 */ /* 0x002fea0003800000 */
.L_x_626:
[----:B------:R-:W-:Y:S05]  /*c180*/  BSYNC B1 ;  /* 0x0000000000017941 */ /* 0x000fea0003800000 */
.L_x_227:
        /* <DEDUP_REMOVED lines=18> */
.L_x_230:
[----:B------:R-:W-:Y:S05]  /*c2b0*/  BSYNC B1 ;  /* 0x0000000000017941 */ /* 0x000fea0003800000 */
.L_x_229:
        /* <DEDUP_REMOVED lines=8> */
.L_x_231:
[----:B------:R-:W3:Y:S04]  /*c340*/  LDL.LU R4, [R1+0xb4] ;  /* 0x0000b40001047983 */ /* 0x000ee80000300800 */
[----:B------:R-:W4:Y:S01]  /*c350*/  LDL.LU R5, [R1+0xb8] ;  /* 0x0000b80001057983 */ /* 0x000f220000300800 */
[C---:B-1----:R-:W-:Y:S02]  /*c360*/  LEA R0, R13.reuse, UR47, 0x3 ;  /* 0x0000002f0d007c11 */ /* 0x042fe4000f8e18ff */
[----:B------:R-:W-:Y:S01]  /*c370*/  IADD3 R13, R13, 0x1, RZ ;  /* 0x000000010d0d7810 */ /* 0x000fe20007ffe0ff */
[----:B------:R-:W1:Y:S01]  /*c380*/  S2R R3, SR_CgaCtaId ;  /* 0x0000000000037919 */ /* 0x000e620000008800 */
[----:B------:R-:W-:Y:S02]  /*c390*/  IADD3 R0, R0, 0xa0, RZ ;  /* 0x000000a000007810 */ /* 0x000fe40007ffe0ff */
[----:B------:R-:W-:-:S04]  /*c3a0*/  ISETP.NE.AND P2, PT, R13, 0x4, PT ;  /* 0x000000040d00780c */ /* 0x000fc80003f45270 */
[----:B------:R-:W-:Y:S02]  /*c3b0*/  SEL R13, R13, RZ, P2 ;  /* 0x000000ff0d0d7207 */ /* 0x000fe40001000000 */
[----:B-1----:R-:W-:Y:S02]  /*c3c0*/  PRMT R0, R3, 0x654, R0 ;  /* 0x0000065403007816 */ /* 0x002fe40000000000 */
[----:B------:R-:W-:Y:S02]  /*c3d0*/  SEL R3, RZ, 0x1, P2 ;  /* 0x00000001ff037807 */ /* 0x000fe40001000000 */
[----:B--2---:R3:W-:Y:S02]  /*c3e0*/  SYNCS.ARRIVE.TRANS64.RED.A1T0 RZ, [R0+URZ], RZ ;  /* 0x000000ff00ff79a7 */ /* 0x0047e4000810043f */
[----:B------:R-:W-:Y:S02]  /*c3f0*/  LOP3.LUT R14, R14, R3, RZ, 0x3c, !PT ;  /* 0x000000030e0e7212 */ /* 0x000fe400078e3cff */
[----:B---3--:R-:W-:-:S04]  /*c400*/  IADD3 R0, R4, 0x1, RZ ;  /* 0x0000000104007810 */ /* 0x008fc80007ffe0ff */
[----:B------:R-:W-:-:S04]  /*c410*/  ISETP.NE.AND P3, PT, R0, 0x4, PT ;  /* 0x000000040000780c */ /* 0x000fc80003f65270 */
[----:B------:R-:W-:Y:S02]  /*c420*/  SEL R4, RZ, 0x1, P3 ;  /* 0x00000001ff047807 */ /* 0x000fe40001800000 */
[----:B------:R-:W-:Y:S02]  /*c430*/  SEL R0, R0, RZ, P3 ;  /* 0x000000ff00007207 */ /* 0x000fe40001800000 */
[----:B----4-:R-:W-:-:S03]  /*c440*/  LOP3.LUT R5, R5, R4, RZ, 0x3c, !PT ;  /* 0x0000000405057212 */ /* 0x010fc600078e3cff */
[----:B------:R1:W-:Y:S04]  /*c450*/  STL [R1+0xb4], R0 ;  /* 0x0000b40001007387 */ /* 0x0003e80000100800 */
[----:B------:R1:W-:Y:S02]  /*c460*/  STL [R1+0xb8], R5 ;  /* 0x0000b80501007387 */ /* 0x0003e40000100800 */
.L_x_225:
[----:B------:R-:W-:Y:S05]  /*c470*/  BSYNC B0 ;  /* 0x0000000000007941 */ /* 0x000fea0003800000 */
.L_x_224:
[----:B------:R-:W2:Y:S04]  /*c480*/  LDL.LU R26, [R1] ;  /* 0x00000000011a7983 */ /* 0x000ea80000300800 */
[----:B------:R-:W3:Y:S04]  /*c490*/  LDL.LU R15, [R1+0x4] ;  /* 0x00000400010f7983 */ /* 0x000ee80000300800 */
[----:B------:R-:W4:Y:S04]  /*c4a0*/  LDL.LU R19, [R1+0x8] ;  /* 0x0000080001137983 */ /* 0x000f280000300800 */
[----:B------:R-:W5:Y:S04]  /*c4b0*/  LDL.LU R21, [R1+0xc] ;  /* 0x00000c0001157983 */ /* 0x000f680000300800 */
[----:B------:R-:W5:Y:S04]  /*c4c0*/  LDL.LU R23, [R1+0x10] ;  /* 0x0000100001177983 */ /* 0x000f680000300800 */
[----:B------:R-:W5:Y:S01]  /*c4d0*/  LDL.LU R25, [R1+0x14] ;  /* 0x0000140001197983 */ /* 0x000f620000300800 */
[----:B-1----:R-:W-:-:S03]  /*c4e0*/  F2FP.F16.E4M3.UNPACK_B R5, R8 ;  /* 0x00000008ff05723e */ /* 0x002fc600020006ff */
[----:B------:R-:W5:Y:S01]  /*c4f0*/  LDL.LU R24, [R1+0x18] ;  /* 0x0000180001187983 */ /* 0x000f620000300800 */
[----:B------:R-:W-:Y:S01]  /*c500*/  F2FP.F16.E4M3.UNPACK_B R0, R9 ;  /* 0x00000009ff00723e */ /* 0x000fe200020006ff */
[--C-:B------:R-:W-:Y:S02]  /*c510*/  HADD2.F32 R20, -RZ, R5.reuse.H0_H0 ;  /* 0x20000005ff147230 */ /* 0x100fe40000004100 */
[C---:B------:R-:W-:Y:S01]  /*c520*/  FMUL R17, R2.reuse, R17 ;  /* 0x0000001102117220 */ /* 0x040fe20000400000 */
[----:B------:R-:W-:Y:S02]  /*c530*/  HADD2.F32 R22, -RZ, R5.H1_H1 ;  /* 0x30000005ff167230 */ /* 0x000fe40000004100 */
[C---:B------:R-:W-:Y:S01]  /*c540*/  FMUL R3, R2.reuse, R228 ;  /* 0x000000e402037220 */ /* 0x040fe20000400000 */
[--C-:B------:R-:W-:Y:S02]  /*c550*/  HADD2.F32 R4, -RZ, R0.reuse.H0_H0 ;  /* 0x20000000ff047230 */ /* 0x100fe40000004100 */
[----:B------:R-:W-:Y:S01]  /*c560*/  FMUL R229, R2, R229 ;  /* 0x000000e502e57220 */ /* 0x000fe20000400000 */
[----:B------:R-:W-:Y:S01]  /*c570*/  HADD2.F32 R18, -RZ, R0.H1_H1 ;  /* 0x30000000ff127230 */ /* 0x000fe20000004100 */
[----:B------:R-:W-:Y:S01]  /*c580*/  F2FP.F16.E4M3.UNPACK_B R0, R9.H1 ;  /* 0x00000009ff00723e */ /* 0x000fe200030006ff */
[----:B------:R-:W-:-:S03]  /*c590*/  FFMA R17, R16, R4, R17 ;  /* 0x0000000410117223 */ /* 0x000fc60000000011 */
[----:B------:R-:W-:Y:S01]  /*c5a0*/  FFMA R3, R16, R18, R3 ;  /* 0x0000001210037223 */ /* 0x000fe20000000003 */
[--C-:B------:R-:W-:Y:S02]  /*c5b0*/  HADD2.F32 R4, -RZ, R0.reuse.H0_H0 ;  /* 0x20000000ff047230 */ /* 0x100fe40000004100 */
[C---:B--2---:R-:W-:Y:S01]  /*c5c0*/  FMUL R5, R2.reuse, R26 ;  /* 0x0000001a02057220 */ /* 0x044fe20000400000 */
[----:B------:R-:W-:Y:S01]  /*c5d0*/  HADD2.F32 R0, -RZ, R0.H1_H1 ;  /* 0x30000000ff007230 */ /* 0x000fe20000004100 */
[----:B------:R-:W2:Y:S01]  /*c5e0*/  LDL.LU R26, [R1+0x1c] ;  /* 0x00001c00011a7983 */ /* 0x000ea20000300800 */
[----:B---3--:R-:W-:-:S03]  /*c5f0*/  FMUL R15, R2, R15 ;  /* 0x0000000f020f7220 */ /* 0x008fc60000400000 */
[----:B------:R-:W3:Y:S01]  /*c600*/  LDL.LU R33, [R1+0x20] ;  /* 0x0000200001217983 */ /* 0x000ee20000300800 */
[----:B------:R-:W-:Y:S01]  /*c610*/  MOV R46, 0x3bbb989d ;  /* 0x3bbb989d002e7802 */ /* 0x000fe20000000f00 */
[----:B----4-:R-:W-:Y:S02]  /*c620*/  FMUL R19, R2, R19 ;  /* 0x0000001302137220 */ /* 0x010fe40000400000 */
[----:B------:R-:W4:Y:S04]  /*c630*/  LDL.LU R32, [R1+0x24] ;  /* 0x0000240001207983 */ /* 0x000f280000300800 */
[----:B------:R-:W4:Y:S04]  /*c640*/  LDL.LU R39, [R1+0x28] ;  /* 0x0000280001277983 */ /* 0x000f280000300800 */
[----:B------:R-:W4:Y:S04]  /*c650*/  LDL.LU R38, [R1+0x2c] ;  /* 0x00002c0001267983 */ /* 0x000f280000300800 */
[----:B------:R-:W4:Y:S01]  /*c660*/  LDL.LU R45, [R1+0x30] ;  /* 0x00003000012d7983 */ /* 0x000f220000300800 */
[----:B------:R-:W-:Y:S01]  /*c670*/  F2FP.F16.E4M3.UNPACK_B R18, R8.H1 ;  /* 0x00000008ff12723e */ /* 0x000fe200030006ff */
[C---:B------:R-:W-:Y:S01]  /*c680*/  FFMA R15, R16.reuse, R20, R15 ;  /* 0x00000014100f7223 */ /* 0x040fe2000000000f */
[----:B------:R-:W-:Y:S01]  /*c690*/  F2FP.F16.E4M3.UNPACK_B R20, R7 ;  /* 0x00000007ff14723e */ /* 0x000fe200020006ff */
[C---:B------:R-:W-:Y:S01]  /*c6a0*/  FFMA R229, R16.reuse, R4, R229 ;  /* 0x0000000410e57223 */ /* 0x040fe200000000e5 */
[C---:B------:R-:W-:Y:S01]  /*c6b0*/  FFMA R5, R16.reuse, R0, R5 ;  /* 0x0000000010057223 */ /* 0x040fe20000000005 */
[--C-:B------:R-:W-:Y:S01]  /*c6c0*/  HADD2.F32 R4, -RZ, R18.reuse.H0_H0 ;  /* 0x20000012ff047230 */ /* 0x100fe20000004100 */
[----:B------:R-:W-:Y:S01]  /*c6d0*/  MOV R49, 0x437c0000 ;  /* 0x437c000000317802 */ /* 0x000fe20000000f00 */
[----:B------:R-:W-:Y:S01]  /*c6e0*/  FFMA R19, R16, R22, R19 ;  /* 0x0000001610137223 */ /* 0x000fe20000000013 */
[----:B------:R-:W-:-:S02]  /*c6f0*/  HADD2.F32 R18, -RZ, R18.H1_H1 ;  /* 0x30000012ff127230 */ /* 0x000fc40000004100 */
[----:B------:R-:W-:Y:S01]  /*c700*/  FFMA.SAT R0, -R17, R46, 0.5 ;  /* 0x3f00000011007423 */ /* 0x000fe2000000212e */
[C---:B-----5:R-:W-:Y:S01]  /*c710*/  FMUL R23, R2.reuse, R23 ;  /* 0x0000001702177220 */ /* 0x060fe20000400000 */
[--C-:B------:R-:W-:Y:S02]  /*c720*/  HADD2.F32 R22, -RZ, R20.reuse.H0_H0 ;  /* 0x20000014ff167230 */ /* 0x100fe40000004100 */
[C---:B------:R-:W-:Y:S01]  /*c730*/  FMUL R25, R2.reuse, R25 ;  /* 0x0000001902197220 */ /* 0x040fe20000400000 */
[----:B------:R-:W-:Y:S01]  /*c740*/  FMUL R21, R2, R21 ;  /* 0x0000001502157220 */ /* 0x000fe20000400000 */
[----:B------:R-:W-:Y:S01]  /*c750*/  FFMA.RM R0, R0, R49, 12582913 ;  /* 0x4b40000100007423 */ /* 0x000fe20000004031 */
[C---:B------:R-:W-:Y:S01]  /*c760*/  FFMA R23, R16.reuse, R18, R23 ;  /* 0x0000001210177223 */ /* 0x040fe20000000017 */
[C---:B------:R-:W-:Y:S01]  /*c770*/  FFMA R25, R16.reuse, R22, R25 ;  /* 0x0000001610197223 */ /* 0x040fe20000000019 */
[----:B------:R-:W-:Y:S01]  /*c780*/  FFMA.SAT R18, -R3, R46, 0.5 ;  /* 0x3f00000003127423 */ /* 0x000fe2000000212e */
[----:B------:R-:W-:Y:S01]  /*c790*/  FFMA R21, R16, R4, R21 ;  /* 0x0000000410157223 */ /* 0x000fe20000000015 */
[----:B------:R-:W-:-:S02]  /*c7a0*/  HADD2.F32 R22, -RZ, R20.H1_H1 ;  /* 0x30000014ff167230 */ /* 0x000fc40000004100 */
[----:B------:R-:W-:Y:S01]  /*c7b0*/  FMUL R27, R2, R24 ;  /* 0x00000018021b7220 */ /* 0x000fe20000400000 */
[----:B------:R-:W-:Y:S01]  /*c7c0*/  FADD R4, R0, -12583039 ;  /* 0xcb40007f00047421 */ /* 0x000fe20000000000 */
[----:B------:R-:W-:Y:S01]  /*c7d0*/  FFMA.SAT R20, -R229, R46, 0.5 ;  /* 0x3f000000e5147423 */ /* 0x000fe2000000212e */
[----:B------:R-:W-:Y:S01]  /*c7e0*/  FFMA.RM R18, R18, R49, 12582913 ;  /* 0x4b40000112127423 */ /* 0x000fe20000004031 */
[----:B------:R-:W-:Y:S01]  /*c7f0*/  F2FP.F16.E4M3.UNPACK_B R28, R7.H1 ;  /* 0x00000007ff1c723e */ /* 0x000fe200030006ff */
[C---:B------:R-:W-:Y:S01]  /*c800*/  FFMA R4, -R17.reuse, 1.4426950216293334961, -R4 ;  /* 0x3fb8aa3b11047823 */ /* 0x040fe20000000904 */
[----:B------:R-:W-:Y:S01]  /*c810*/  FFMA R27, R16, R22, R27 ;  /* 0x00000016101b7223 */ /* 0x000fe2000000001b */
[----:B------:R-:W-:Y:S01]  /*c820*/  FFMA.RM R22, R20, R49, 12582913 ;  /* 0x4b40000114167423 */ /* 0x000fe20000004031 */
[----:B------:R-:W-:Y:S01]  /*c830*/  FADD R20, R18, -12583039 ;  /* 0xcb40007f12147421 */ /* 0x000fe20000000000 */
[----:B------:R-:W-:Y:S01]  /*c840*/  FFMA R4, -R17, 1.925963033500011079e-08, R4 ;  /* 0x32a5706011047823 */ /* 0x000fe20000000104 */
[----:B------:R-:W-:-:S02]  /*c850*/  HADD2.F32 R30, -RZ, R28.H0_H0 ;  /* 0x2000001cff1e7230 */ /* 0x000fc40000004100 */
[----:B------:R-:W-:Y:S01]  /*c860*/  FFMA R20, -R3, 1.4426950216293334961, -R20 ;  /* 0x3fb8aa3b03147823 */ /* 0x000fe20000000914 */
[----:B------:R-:W-:-:S03]  /*c870*/  FADD R24, R22, -12583039 ;  /* 0xcb40007f16187421 */ /* 0x000fc60000000000 */
[----:B------:R-:W-:Y:S01]  /*c880*/  FFMA R20, -R3, 1.925963033500011079e-08, R20 ;  /* 0x32a5706003147823 */ /* 0x000fe20000000114 */
[----:B------:R-:W-:Y:S01]  /*c890*/  MUFU.EX2 R29, R4 ;  /* 0x00000004001d7308 */ /* 0x000fe20000000800 */
[----:B------:R-:W-:-:S04]  /*c8a0*/  FFMA R24, -R229, 1.4426950216293334961, -R24 ;  /* 0x3fb8aa3be5187823 */ /* 0x000fc80000000918 */
[----:B------:R-:W-:-:S03]  /*c8b0*/  FFMA R24, -R229, 1.925963033500011079e-08, R24 ;  /* 0x32a57060e5187823 */ /* 0x000fc60000000118 */
[----:B------:R-:W1:Y:S01]  /*c8c0*/  MUFU.EX2 R31, R20 ;  /* 0x00000014001f7308 */ /* 0x000e620000000800 */
[----:B------:R-:W-:-:S05]  /*c8d0*/  F2FP.F16.E4M3.UNPACK_B R34, R6 ;  /* 0x00000006ff22723e */ /* 0x000fca00020006ff */
[----:B------:R-:W-:Y:S01]  /*c8e0*/  HADD2.F32 R36, -RZ, R34.H0_H0 ;  /* 0x20000022ff247230 */ /* 0x000fe20000004100 */
[----:B------:R-:W-:-:S05]  /*c8f0*/  F2FP.F16.E4M3.UNPACK_B R43, R6.H1 ;  /* 0x00000006ff2b723e */ /* 0x000fca00030006ff */
[--C-:B------:R-:W-:Y:S02]  /*c900*/  HADD2.F32 R40, -RZ, R43.reuse.H0_H0 ;  /* 0x2000002bff287230 */ /* 0x100fe40000004100 */
[----:B------:R-:W-:Y:S01]  /*c910*/  HADD2.F32 R43, -RZ, R43.H1_H1 ;  /* 0x3000002bff2b7230 */ /* 0x000fe20000004100 */
[----:B------:R-:W-:Y:S02]  /*c920*/  SHF.L.U32 R0, R0, 0x17, RZ ;  /* 0x0000001700007819 */ /* 0x000fe400000006ff */
[----:B------:R-:W-:Y:S02]  /*c930*/  SHF.L.U32 R18, R18, 0x17, RZ ;  /* 0x0000001712127819 */ /* 0x000fe400000006ff */
[----:B------:R-:W-:Y:S01]  /*c940*/  SHF.L.U32 R22, R22, 0x17, RZ ;  /* 0x0000001716167819 */ /* 0x000fe200000006ff */
[----:B------:R-:W-:Y:S02]  /*c950*/  BSSY B1, `(.L_x_232) ;  /* 0x0000088000017945 */ /* 0x000fe40003800000 */
[----:B-1----:R-:W-:Y:S01]  /*c960*/  FFMA R31, R18, R31, 1 ;  /* 0x3f800000121f7423 */ /* 0x002fe2000000001f */
[----:B--2---:R-:W-:Y:S01]  /*c970*/  FMUL R17, R2, R26 ;  /* 0x0000001a02117220 */ /* 0x004fe20000400000 */
[----:B------:R-:W-:-:S03]  /*c980*/  FFMA.SAT R26, -R5, R46, 0.5 ;  /* 0x3f000000051a7423 */ /* 0x000fc6000000212e */
[----:B------:R-:W-:Y:S01]  /*c990*/  FFMA R17, R16, R30, R17 ;  /* 0x0000001e10117223 */ /* 0x000fe20000000011 */
[----:B------:R-:W-:Y:S01]  /*c9a0*/  FFMA.RM R26, R26, R49, 12582913 ;  /* 0x4b4000011a1a7423 */ /* 0x000fe20000004031 */
[----:B------:R-:W-:Y:S02]  /*c9b0*/  HADD2.F32 R30, -RZ, R28.H1_H1 ;  /* 0x3000001cff1e7230 */ /* 0x000fe40000004100 */
[----:B---3--:R-:W-:Y:S01]  /*c9c0*/  FMUL R3, R2, R33 ;  /* 0x0000002102037220 */ /* 0x008fe20000400000 */
[----:B------:R-:W-:Y:S01]  /*c9d0*/  FFMA.SAT R28, -R15, R46, 0.5 ;  /* 0x3f0000000f1c7423 */ /* 0x000fe2000000212e */
[----:B------:R-:W-:Y:S02]  /*c9e0*/  FADD R4, R26, -12583039 ;  /* 0xcb40007f1a047421 */ /* 0x000fe40000000000 */
[----:B------:R-:W-:Y:S01]  /*c9f0*/  FFMA R3, R16, R30, R3 ;  /* 0x0000001e10037223 */ /* 0x000fe20000000003 */
[----:B------:R-:W-:Y:S01]  /*ca00*/  FFMA.SAT R30, -R19, R46, 0.5 ;  /* 0x3f000000131e7423 */ /* 0x000fe2000000212e */
[-C--:B------:R-:W-:Y:S01]  /*ca10*/  FFMA.RM R28, R28, R49.reuse, 12582913 ;  /* 0x4b4000011c1c7423 */ /* 0x080fe20000004031 */
[C---:B------:R-:W-:Y:S01]  /*ca20*/  FFMA R4, -R5.reuse, 1.4426950216293334961, -R4 ;  /* 0x3fb8aa3b05047823 */ /* 0x040fe20000000904 */
[----:B------:R1:W-:Y:S01]  /*ca30*/  MUFU.EX2 R33, R24 ;  /* 0x0000001800217308 */ /* 0x0003e20000000800 */
[----:B------:R-:W-:Y:S01]  /*ca40*/  FFMA.RM R30, R30, R49, 12582913 ;  /* 0x4b4000011e1e7423 */ /* 0x000fe20000004031 */
[----:B------:R-:W-:Y:S01]  /*ca50*/  FADD R20, R28, -12583039 ;  /* 0xcb40007f1c147421 */ /* 0x000fe20000000000 */
[----:B------:R-:W-:Y:S01]  /*ca60*/  FFMA R4, -R5, 1.925963033500011079e-08, R4 ;  /* 0x32a5706005047823 */ /* 0x000fe20000000104 */
[----:B----4-:R-:W-:Y:S01]  /*ca70*/  FMUL R5, R2, R32 ;  /* 0x0000002002057220 */ /* 0x010fe20000400000 */
[----:B------:R-:W-:Y:S01]  /*ca80*/  FADD R32, R30, -12583039 ;  /* 0xcb40007f1e207421 */ /* 0x000fe20000000000 */
[----:B------:R-:W-:Y:S01]  /*ca90*/  FFMA R20, -R15, 1.4426950216293334961, -R20 ;  /* 0x3fb8aa3b0f147823 */ /* 0x000fe20000000914 */
[----:B-1----:R-:W-:-:S02]  /*caa0*/  FFMA.SAT R24, -R21, R46, 0.5 ;  /* 0x3f00000015187423 */ /* 0x002fc4000000212e */
[----:B------:R-:W-:Y:S02]  /*cab0*/  FFMA R32, -R19, 1.4426950216293334961, -R32 ;  /* 0x3fb8aa3b13207823 */ /* 0x000fe40000000920 */
[-C--:B------:R-:W-:Y:S01]  /*cac0*/  FFMA.RM R24, R24, R49.reuse, 12582913 ;  /* 0x4b40000118187423 */ /* 0x080fe20000004031 */
[----:B------:R1:W2:Y:S01]  /*cad0*/  MUFU.EX2 R35, R4 ;  /* 0x0000000400237308 */ /* 0x0002a20000000800 */
[----:B------:R-:W-:Y:S01]  /*cae0*/  FFMA R20, -R15, 1.925963033500011079e-08, R20 ;  /* 0x32a570600f147823 */ /* 0x000fe20000000114 */
[----:B------:R-:W-:Y:S01]  /*caf0*/  FFMA.SAT R15, -R23, R46, 0.5 ;  /* 0x3f000000170f7423 */ /* 0x000fe2000000212e */
[----:B------:R-:W-:Y:S01]  /*cb00*/  FFMA R32, -R19, 1.925963033500011079e-08, R32 ;  /* 0x32a5706013207823 */ /* 0x000fe20000000120 */
[----:B------:R-:W-:Y:S02]  /*cb10*/  HADD2.F32 R19, -RZ, R34.H1_H1 ;  /* 0x30000022ff137230 */ /* 0x000fe40000004100 */
[----:B-1----:R-:W-:Y:S01]  /*cb20*/  FADD R4, R24, -12583039 ;  /* 0xcb40007f18047421 */ /* 0x002fe20000000000 */
[----:B------:R-:W-:Y:S01]  /*cb30*/  FFMA.RM R34, R15, R49, 12582913 ;  /* 0x4b4000010f227423 */ /* 0x000fe20000004031 */
[----:B------:R-:W-:-:S02]  /*cb40*/  FMUL R15, R2, R39 ;  /* 0x00000027020f7220 */ /* 0x000fc40000400000 */
[C---:B------:R-:W-:Y:S01]  /*cb50*/  FFMA R4, -R21.reuse, 1.4426950216293334961, -R4 ;  /* 0x3fb8aa3b15047823 */ /* 0x040fe20000000904 */
[----:B------:R-:W-:Y:S01]  /*cb60*/  FFMA R5, R16, R36, R5 ;  /* 0x0000002410057223 */ /* 0x000fe20000000005 */
[----:B------:R-:W-:Y:S01]  /*cb70*/  FADD R36, R34, -12583039 ;  /* 0xcb40007f22247421 */ /* 0x000fe20000000000 */
[----:B------:R-:W-:Y:S01]  /*cb80*/  FFMA R15, R16, R19, R15 ;  /* 0x00000013100f7223 */ /* 0x000fe2000000000f */
[----:B------:R-:W-:Y:S01]  /*cb90*/  FFMA R4, -R21, 1.925963033500011079e-08, R4 ;  /* 0x32a5706015047823 */ /* 0x000fe20000000104 */
[-C--:B------:R-:W-:Y:S01]  /*cba0*/  FFMA.SAT R19, -R25, R46.reuse, 0.5 ;  /* 0x3f00000019137423 */ /* 0x080fe2000000212e */
[----:B------:R-:W-:Y:S01]  /*cbb0*/  FFMA R36, -R23, 1.4426950216293334961, -R36 ;  /* 0x3fb8aa3b17247823 */ /* 0x000fe20000000924 */
[----:B------:R-:W-:Y:S01]  /*cbc0*/  FFMA.SAT R21, -R27, R46, 0.5 ;  /* 0x3f0000001b157423 */ /* 0x000fe2000000212e */
[----:B------:R1:W-:Y:S02]  /*cbd0*/  MUFU.EX2 R41, R4 ;  /* 0x0000000400297308 */ /* 0x0003e40000000800 */
[----:B------:R-:W-:-:S06]  /*cbe0*/  FFMA R36, -R23, 1.925963033500011079e-08, R36 ;  /* 0x32a5706017247823 */ /* 0x000fcc0000000124 */
[----:B------:R3:W-:Y:S01]  /*cbf0*/  MUFU.EX2 R37, R20 ;  /* 0x0000001400257308 */ /* 0x0007e20000000800 */
[----:B-1----:R-:W-:-:S04]  /*cc00*/  FFMA.SAT R4, -R17, R46, 0.5 ;  /* 0x3f00000011047423 */ /* 0x002fc8000000212e */
[-C--:B------:R-:W-:Y:S01]  /*cc10*/  FFMA.RM R4, R4, R49.reuse, 12582913 ;  /* 0x4b40000104047423 */ /* 0x080fe20000004031 */
[-C--:B---3--:R-:W-:Y:S01]  /*cc20*/  FFMA.RM R20, R19, R49.reuse, 12582913 ;  /* 0x4b40000113147423 */ /* 0x088fe20000004031 */
[C---:B------:R-:W-:Y:S01]  /*cc30*/  FMUL R19, R2.reuse, R38 ;  /* 0x0000002602137220 */ /* 0x040fe20000400000 */
[-C--:B------:R-:W-:Y:S01]  /*cc40*/  FFMA.RM R38, R21, R49.reuse, 12582913 ;  /* 0x4b40000115267423 */ /* 0x080fe20000004031 */
[----:B------:R-:W-:Y:S01]  /*cc50*/  FFMA.SAT R21, -R3, R46, 0.5 ;  /* 0x3f00000003157423 */ /* 0x000fe2000000212e */
[----:B------:R1:W3:Y:S03]  /*cc60*/  MUFU.EX2 R39, R32 ;  /* 0x0000002000277308 */ /* 0x0002e60000000800 */
[----:B------:R-:W-:Y:S01]  /*cc70*/  FFMA.RM R42, R21, R49, 12582913 ;  /* 0x4b400001152a7423 */ /* 0x000fe20000004031 */
[----:B------:R-:W-:-:S04]  /*cc80*/  FMUL R21, R2, R45 ;  /* 0x0000002d02157220 */ /* 0x000fc80000400000 */
[----:B------:R4:W-:Y:S01]  /*cc90*/  MUFU.EX2 R23, R36 ;  /* 0x0000002400177308 */ /* 0x0009e20000000800 */
[----:B-1----:R-:W-:Y:S01]  /*cca0*/  FADD R32, R20, -12583039 ;  /* 0xcb40007f14207421 */ /* 0x002fe20000000000 */
[----:B------:R-:W-:-:S03]  /*ccb0*/  FFMA R19, R16, R40, R19 ;  /* 0x0000002810137223 */ /* 0x000fc60000000013 */
[----:B------:R-:W-:Y:S01]  /*ccc0*/  FFMA R32, -R25, 1.4426950216293334961, -R32 ;  /* 0x3fb8aa3b19207823 */ /* 0x000fe20000000920 */
[----:B----4-:R-:W-:Y:S01]  /*ccd0*/  FADD R36, R4, -12583039 ;  /* 0xcb40007f04247421 */ /* 0x010fe20000000000 */
[----:B------:R-:W-:Y:S01]  /*cce0*/  FFMA R21, R16, R43, R21 ;  /* 0x0000002b10157223 */ /* 0x000fe20000000015 */
[----:B------:R-:W-:Y:S02]  /*ccf0*/  FADD R40, R38, -12583039 ;  /* 0xcb40007f26287421 */ /* 0x000fe40000000000 */
[----:B------:R-:W-:Y:S01]  /*cd00*/  FFMA R36, -R17, 1.4426950216293334961, -R36 ;  /* 0x3fb8aa3b11247823 */ /* 0x000fe20000000924 */
[----:B------:R-:W-:Y:S01]  /*cd10*/  FFMA R32, -R25, 1.925963033500011079e-08, R32 ;  /* 0x32a5706019207823 */ /* 0x000fe20000000120 */
[----:B------:R-:W-:Y:S01]  /*cd20*/  FADD R44, R42, -12583039 ;  /* 0xcb40007f2a2c7421 */ /* 0x000fe20000000000 */
[-C--:B------:R-:W-:Y:S01]  /*cd30*/  FFMA.SAT R45, -R19, R46.reuse, 0.5 ;  /* 0x3f000000132d7423 */ /* 0x080fe2000000212e */
[----:B------:R-:W-:Y:S01]  /*cd40*/  FFMA R36, -R17, 1.925963033500011079e-08, R36 ;  /* 0x32a5706011247823 */ /* 0x000fe20000000124 */
[-C--:B------:R-:W-:Y:S01]  /*cd50*/  FFMA.SAT R17, -R15, R46.reuse, 0.5 ;  /* 0x3f0000000f117423 */ /* 0x080fe2000000212e */
[-C--:B------:R-:W-:Y:S01]  /*cd60*/  FFMA.SAT R47, -R21, R46.reuse, 0.5 ;  /* 0x3f000000152f7423 */ /* 0x080fe2000000212e */
[----:B------:R-:W-:Y:S01]  /*cd70*/  FFMA R40, -R27, 1.4426950216293334961, -R40 ;  /* 0x3fb8aa3b1b287823 */ /* 0x000fe20000000928 */
[----:B------:R1:W-:Y:S01]  /*cd80*/  MUFU.EX2 R25, R32 ;  /* 0x0000002000197308 */ /* 0x0003e20000000800 */
[----:B------:R-:W-:Y:S01]  /*cd90*/  FFMA R44, -R3, 1.4426950216293334961, -R44 ;  /* 0x3fb8aa3b032c7823 */ /* 0x000fe2000000092c */
[-C--:B------:R-:W-:Y:S01]  /*cda0*/  FFMA.RM R43, R17, R49.reuse, 12582913 ;  /* 0x4b400001112b7423 */ /* 0x080fe20000004031 */
[-C--:B------:R-:W-:Y:S01]  /*cdb0*/  FFMA.RM R45, R45, R49.reuse, 12582913 ;  /* 0x4b4000012d2d7423 */ /* 0x080fe20000004031 */
[-C--:B------:R-:W-:Y:S01]  /*cdc0*/  FFMA.RM R47, R47, R49.reuse, 12582913 ;  /* 0x4b4000012f2f7423 */ /* 0x080fe20000004031 */
[----:B------:R-:W-:Y:S01]  /*cdd0*/  FFMA R40, -R27, 1.925963033500011079e-08, R40 ;  /* 0x32a570601b287823 */ /* 0x000fe20000000128 */
[----:B-1----:R-:W-:Y:S01]  /*cde0*/  FFMA.SAT R32, -R5, R46, 0.5 ;  /* 0x3f00000005207423 */ /* 0x002fe2000000212e */
[----:B------:R-:W-:Y:S01]  /*cdf0*/  FFMA R44, -R3, 1.925963033500011079e-08, R44 ;  /* 0x32a57060032c7823 */ /* 0x000fe2000000012c */
[----:B------:R-:W-:Y:S01]  /*ce00*/  FADD R46, R43, -12583039 ;  /* 0xcb40007f2b2e7421 */ /* 0x000fe20000000000 */
[----:B------:R1:W-:Y:S01]  /*ce10*/  MUFU.EX2 R3, R36 ;  /* 0x0000002400037308 */ /* 0x0003e20000000800 */
[----:B------:R-:W-:Y:S01]  /*ce20*/  FFMA.RM R32, R32, R49, 12582913 ;  /* 0x4b40000120207423 */ /* 0x000fe20000004031 */
[----:B------:R-:W-:Y:S01]  /*ce30*/  FADD R48, R47, -12583039 ;  /* 0xcb40007f2f307421 */ /* 0x000fe20000000000 */
[----:B------:R-:W-:-:S05]  /*ce40*/  FFMA R46, -R15, 1.4426950216293334961, -R46 ;  /* 0x3fb8aa3b0f2e7823 */ /* 0x000fca000000092e */
[----:B------:R4:W-:Y:S01]  /*ce50*/  MUFU.EX2 R27, R40 ;  /* 0x00000028001b7308 */ /* 0x0009e20000000800 */
[----:B-1----:R-:W-:Y:S01]  /*ce60*/  FADD R36, R45, -12583039 ;  /* 0xcb40007f2d247421 */ /* 0x002fe20000000000 */
[----:B------:R-:W-:-:S03]  /*ce70*/  FFMA R48, -R21, 1.4426950216293334961, -R48 ;  /* 0x3fb8aa3b15307823 */ /* 0x000fc60000000930 */
[----:B------:R-:W-:-:S03]  /*ce80*/  FFMA R36, -R19, 1.4426950216293334961, -R36 ;  /* 0x3fb8aa3b13247823 */ /* 0x000fc60000000924 */
[----:B------:R1:W5:Y:S01]  /*ce90*/  MUFU.EX2 R17, R44 ;  /* 0x0000002c00117308 */ /* 0x0003620000000800 */
[----:B----4-:R-:W-:Y:S01]  /*cea0*/  FADD R40, R32, -12583039 ;  /* 0xcb40007f20287421 */ /* 0x010fe20000000000 */
[----:B------:R-:W-:Y:S01]  /*ceb0*/  FFMA R46, -R15, 1.925963033500011079e-08, R46 ;  /* 0x32a570600f2e7823 */ /* 0x000fe2000000012e */
[----:B------:R-:W-:Y:S02]  /*cec0*/  FFMA R36, -R19, 1.925963033500011079e-08, R36 ;  /* 0x32a5706013247823 */ /* 0x000fe40000000124 */
[----:B------:R-:W-:Y:S01]  /*ced0*/  FFMA R40, -R5, 1.4426950216293334961, -R40 ;  /* 0x3fb8aa3b05287823 */ /* 0x000fe20000000928 */
[----:B-1----:R-:W-:Y:S01]  /*cee0*/  FFMA R44, R0, R29, 1 ;  /* 0x3f800000002c7423 */ /* 0x002fe2000000001d */
[----:B------:R-:W-:Y:S02]  /*cef0*/  FFMA R48, -R21, 1.925963033500011079e-08, R48 ;  /* 0x32a5706015307823 */ /* 0x000fe40000000130 */
[----:B------:R-:W-:Y:S02]  /*cf00*/  FFMA R40, -R5, 1.925963033500011079e-08, R40 ;  /* 0x32a5706005287823 */ /* 0x000fe40000000128 */
[----:B------:R-:W-:-:S02]  /*cf10*/  IADD3 R0, R44, 0x1800000, RZ ;  /* 0x018000002c007810 */ /* 0x000fc40007ffe0ff */
[----:B------:R-:W1:Y:S02]  /*cf20*/  MUFU.EX2 R5, R40 ;  /* 0x0000002800057308 */ /* 0x000e640000000800 */
[----:B------:R-:W-:-:S06]  /*cf30*/  LOP3.LUT R0, R0, 0x7f800000, RZ, 0xc0, !PT ;  /* 0x7f80000000007812 */ /* 0x000fcc00078ec0ff */
[----:B------:R-:W4:Y:S01]  /*cf40*/  MUFU.EX2 R46, R46 ;  /* 0x0000002e002e7308 */ /* 0x000f220000000800 */
[----:B------:R-:W-:-:S07]  /*cf50*/  ISETP.GT.U32.AND P2, PT, R0, 0x1ffffff, PT ;  /* 0x01ffffff0000780c */ /* 0x000fce0003f44070 */
[----:B------:R-:W4:Y:S08]  /*cf60*/  MUFU.EX2 R36, R36 ;  /* 0x0000002400247308 */ /* 0x000f300000000800 */
[----:B------:R-:W4:Y:S01]  /*cf70*/  MUFU.EX2 R48, R48 ;  /* 0x0000003000307308 */ /* 0x000f220000000800 */
[----:B------:R-:W-:Y:S02]  /*cf80*/  SHF.L.U32 R26, R26, 0x17, RZ ;  /* 0x000000171a1a7819 */ /* 0x000fe400000006ff */
[----:B------:R-:W-:-:S02]  /*cf90*/  SHF.L.U32 R30, R30, 0x17, RZ ;  /* 0x000000171e1e7819 */ /* 0x000fc400000006ff */
[----:B------:R-:W-:Y:S02]  /*cfa0*/  SHF.L.U32 R42, R42, 0x17, RZ ;  /* 0x000000172a2a7819 */ /* 0x000fe400000006ff */
[----:B------:R-:W-:Y:S02]  /*cfb0*/  SHF.L.U32 R28, R28, 0x17, RZ ;  /* 0x000000171c1c7819 */ /* 0x000fe400000006ff */
[----:B------:R-:W-:Y:S02]  /*cfc0*/  SHF.L.U32 R24, R24, 0x17, RZ ;  /* 0x0000001718187819 */ /* 0x000fe400000006ff */
[----:B------:R-:W-:Y:S02]  /*cfd0*/  SHF.L.U32 R34, R34, 0x17, RZ ;  /* 0x0000001722227819 */ /* 0x000fe400000006ff */
[----:B------:R-:W-:Y:S02]  /*cfe0*/  SHF.L.U32 R20, R20, 0x17, RZ ;  /* 0x0000001714147819 */ /* 0x000fe400000006ff */
[----:B------:R-:W-:-:S02]  /*cff0*/  SHF.L.U32 R38, R38, 0x17, RZ ;  /* 0x0000001726267819 */ /* 0x000fc400000006ff */
[----:B------:R-:W-:Y:S02]  /*d000*/  SHF.L.U32 R4, R4, 0x17, RZ ;  /* 0x0000001704047819 */ /* 0x000fe400000006ff */
[----:B------:R-:W-:Y:S02]  /*d010*/  SHF.L.U32 R32, R32, 0x17, RZ ;  /* 0x0000001720207819 */ /* 0x000fe400000006ff */
[----:B------:R-:W-:Y:S02]  /*d020*/  SHF.L.U32 R43, R43, 0x17, RZ ;  /* 0x000000172b2b7819 */ /* 0x000fe400000006ff */
[----:B------:R-:W-:Y:S02]  /*d030*/  SHF.L.U32 R45, R45, 0x17, RZ ;  /* 0x000000172d2d7819 */ /* 0x000fe400000006ff */
[----:B------:R-:W-:Y:S01]  /*d040*/  SHF.L.U32 R47, R47, 0x17, RZ ;  /* 0x000000172f2f7819 */ /* 0x000fe200000006ff */
[----:B--2---:R-:W-:Y:S01]  /*d050*/  FFMA R19, R26, R35, 1 ;  /* 0x3f8000001a137423 */ /* 0x004fe20000000023 */
[----:B---3--:R-:W-:Y:S01]  /*d060*/  FFMA R39, R30, R39, 1 ;  /* 0x3f8000001e277423 */ /* 0x008fe20000000027 */
[----:B-----5:R-:W-:Y:S01]  /*d070*/  FFMA R29, R42, R17, 1 ;  /* 0x3f8000002a1d7423 */ /* 0x020fe20000000011 */
[----:B------:R-:W-:Y:S01]  /*d080*/  FFMA R22, R22, R33, 1 ;  /* 0x3f80000016167423 */ /* 0x000fe20000000021 */
[----:B------:R-:W-:Y:S01]  /*d090*/  FFMA R28, R28, R37, 1 ;  /* 0x3f8000001c1c7423 */ /* 0x000fe20000000025 */
[----:B------:R-:W-:Y:S01]  /*d0a0*/  FFMA R24, R24, R41, 1 ;  /* 0x3f80000018187423 */ /* 0x000fe20000000029 */
[----:B------:R-:W-:Y:S01]  /*d0b0*/  FFMA R23, R34, R23, 1 ;  /* 0x3f80000022177423 */ /* 0x000fe20000000017 */
[----:B------:R-:W-:Y:S01]  /*d0c0*/  FFMA R26, R20, R25, 1 ;  /* 0x3f800000141a7423 */ /* 0x000fe20000000019 */
[----:B------:R-:W-:Y:S01]  /*d0d0*/  FFMA R27, R38, R27, 1 ;  /* 0x3f800000261b7423 */ /* 0x000fe2000000001b */
[----:B------:R-:W-:Y:S01]  /*d0e0*/  FFMA R30, R4, R3, 1 ;  /* 0x3f800000041e7423 */ /* 0x000fe20000000003 */
[----:B-1----:R-:W-:Y:S01]  /*d0f0*/  FFMA R32, R32, R5, 1 ;  /* 0x3f80000020207423 */ /* 0x002fe20000000005 */
[----:B----4-:R-:W-:Y:S01]  /*d100*/  FFMA R43, R43, R46, 1 ;  /* 0x3f8000002b2b7423 */ /* 0x010fe2000000002e */
[----:B------:R-:W-:Y:S01]  /*d110*/  FFMA R42, R45, R36, 1 ;  /* 0x3f8000002d2a7423 */ /* 0x000fe20000000024 */
[----:B------:R-:W-:Y:S01]  /*d120*/  FFMA R47, R47, R48, 1 ;  /* 0x3f8000002f2f7423 */ /* 0x000fe20000000030 */
[----:B------:R-:W-:Y:S06]  /*d130*/  @P2 BRA `(.L_x_233) ;  /* 0x0000000000142947 */ /* 0x000fec0003800000 */
[----:B------:R-:W-:Y:S02]  /*d140*/  MOV R0, R44 ;  /* 0x0000002c00007202 */ /* 0x000fe40000000f00 */
[----:B------:R-:W-:-:S07]  /*d150*/  MOV R4, 0xd170 ;  /* 0x0000d17000047802 */ /* 0x000fce0000000f00 */
[----:B------:R-:W-:Y:S05]  /*d160*/  CALL.REL.NOINC `($__internal_0_$__cuda_sm20_rcp_rn_f32_slowpath) ;  /* 0x000000d8007c7944 */ /* 0x000fea0003c00000 */
[----:B------:R-:W-:Y:S01]  /*d170*/  MOV R15, R0 ;  /* 0x00000000000f7202 */ /* 0x000fe20000000f00 */
[----:B------:R-:W-:Y:S06]  /*d180*/  BRA `(.L_x_234) ;  /* 0x0000000000107947 */ /* 0x000fec0003800000 */
.L_x_233:
[----:B------:R-:W1:Y:S02]  /*d190*/  MUFU.RCP R15, R44 ;  /* 0x0000002c000f7308 */ /* 0x000e640000001000 */
[----:B-1----:R-:W-:-:S04]  /*d1a0*/  FFMA R0, R44, R15, -1 ;  /* 0xbf8000002c007423 */ /* 0x002fc8000000000f */
[----:B------:R-:W-:-:S04]  /*d1b0*/  FADD.FTZ R0, -R0, -RZ ;  /* 0x800000ff00007221 */ /* 0x000fc80000010100 */
[----:B------:R-:W-:-:S07]  /*d1c0*/  FFMA R15, R15, R0, R15 ;  /* 0x000000000f0f7223 */ /* 0x000fce000000000f */
.L_x_234:
[----:B------:R-:W-:Y:S05]  /*d1d0*/  BSYNC B1 ;  /* 0x0000000000017941 */ /* 0x000fea0003800000 */
.L_x_232:
        /* <DEDUP_REMOVED lines=10> */
.L_x_236:
[----:B------:R-:W1:Y:S02]  /*d280*/  MUFU.RCP R18, R31 ;  /* 0x0000001f00127308 */ /* 0x000e640000001000 */
[----:B-1----:R-:W-:-:S04]  /*d290*/  FFMA R0, R31, R18, -1 ;  /* 0xbf8000001f007423 */ /* 0x002fc80000000012 */
[----:B------:R-:W-:-:S04]  /*d2a0*/  FADD.FTZ R3, -R0, -RZ ;  /* 0x800000ff00037221 */ /* 0x000fc80000010100 */
[----:B------:R-:W-:-:S07]  /*d2b0*/  FFMA R18, R18, R3, R18 ;  /* 0x0000000312127223 */ /* 0x000fce0000000012 */
.L_x_237:
[----:B------:R-:W-:Y:S05]  /*d2c0*/  BSYNC B1 ;  /* 0x0000000000017941 */ /* 0x000fea0003800000 */
.L_x_235:
        /* <DEDUP_REMOVED lines=10> */
.L_x_239:
[----:B------:R-:W1:Y:S02]  /*d370*/  MUFU.RCP R17, R22 ;  /* 0x0000001600117308 */ /* 0x000e640000001000 */
[----:B-1----:R-:W-:-:S04]  /*d380*/  FFMA R0, R22, R17, -1 ;  /* 0xbf80000016007423 */ /* 0x002fc80000000011 */
[----:B------:R-:W-:-:S04]  /*d390*/  FADD.FTZ R0, -R0, -RZ ;  /* 0x800000ff00007221 */ /* 0x000fc80000010100 */
[----:B------:R-:W-:-:S07]  /*d3a0*/  FFMA R17, R17, R0, R17 ;  /* 0x0000000011117223 */ /* 0x000fce0000000011 */
.L_x_240:
[----:B------:R-:W-:Y:S05]  /*d3b0*/  BSYNC B1 ;  /* 0x0000000000017941 */ /* 0x000fea0003800000 */
.L_x_238:
        /* <DEDUP_REMOVED lines=10> */
.L_x_242:
[----:B------:R-:W1:Y:S02]  /*d460*/  MUFU.RCP R20, R19 ;  /* 0x0000001300147308 */ /* 0x000e640000001000 */
[----:B-1----:R-:W-:-:S04]  /*d470*/  FFMA R0, R19, R20, -1 ;  /* 0xbf80000013007423 */ /* 0x002fc80000000014 */
[----:B------:R-:W-:-:S04]  /*d480*/  FADD.FTZ R3, -R0, -RZ ;  /* 0x800000ff00037221 */ /* 0x000fc80000010100 */
[----:B------:R-:W-:-:S07]  /*d490*/  FFMA R20, R20, R3, R20 ;  /* 0x0000000314147223 */ /* 0x000fce0000000014 */
.L_x_243:
[----:B------:R-:W-:Y:S05]  /*d4a0*/  BSYNC B1 ;  /* 0x0000000000017941 */ /* 0x000fea0003800000 */
.L_x_241:
        /* <DEDUP_REMOVED lines=10> */
.L_x_245:
[----:B------:R-:W1:Y:S02]  /*d550*/  MUFU.RCP R19, R28 ;  /* 0x0000001c00137308 */ /* 0x000e640000001000 */
[----:B-1----:R-:W-:-:S04]  /*d560*/  FFMA R0, R28, R19, -1 ;  /* 0xbf8000001c007423 */ /* 0x002fc80000000013 */
[----:B------:R-:W-:-:S04]  /*d570*/  FADD.FTZ R0, -R0, -RZ ;  /* 0x800000ff00007221 */ /* 0x000fc80000010100 */
[----:B------:R-:W-:-:S07]  /*d580*/  FFMA R19, R19, R0, R19 ;  /* 0x0000000013137223 */ /* 0x000fce0000000013 */
.L_x_246:
[----:B------:R-:W-:Y:S05]  /*d590*/  BSYNC B1 ;  /* 0x0000000000017941 */ /* 0x000fea0003800000 */
.L_x_244:
        /* <DEDUP_REMOVED lines=10> */
.L_x_248:
[----:B------:R-:W1:Y:S02]  /*d640*/  MUFU.RCP R22, R39 ;  /* 0x0000002700167308 */ /* 0x000e640000001000 */
[----:B-1----:R-:W-:-:S04]  /*d650*/  FFMA R0, R39, R22, -1 ;  /* 0xbf80000027007423 */ /* 0x002fc80000000016 */
[----:B------:R-:W-:-:S04]  /*d660*/  FADD.FTZ R3, -R0, -RZ ;  /* 0x800000ff00037221 */ /* 0x000fc80000010100 */
[----:B------:R-:W-:-:S07]  /*d670*/  FFMA R22, R22, R3, R22 ;  /* 0x0000000316167223 */ /* 0x000fce0000000016 */
.L_x_249:
[----:B------:R-:W-:Y:S05]  /*d680*/  BSYNC B1 ;  /* 0x0000000000017941 */ /* 0x000fea0003800000 */
.L_x_247:
        /* <DEDUP_REMOVED lines=10> */
.L_x_251:
[----:B------:R-:W1:Y:S02]  /*d730*/  MUFU.RCP R21, R24 ;  /* 0x0000001800157308 */ /* 0x000e640000001000 */
[----:B-1----:R-:W-:-:S04]  /*d740*/  FFMA R0, R24, R21, -1 ;  /* 0xbf80000018007423 */ /* 0x002fc80000000015 */
[----:B------:R-:W-:-:S04]  /*d750*/  FADD.FTZ R0, -R0, -RZ ;  /* 0x800000ff00007221 */ /* 0x000fc80000010100 */
[----:B------:R-:W-:-:S07]  /*d760*/  FFMA R21, R21, R0, R21 ;  /* 0x0000000015157223 */ /* 0x000fce0000000015 */
.L_x_252:
[----:B------:R-:W-:Y:S05]  /*d770*/  BSYNC B1 ;  /* 0x0000000000017941 */ /* 0x000fea0003800000 */
.L_x_250:
        /* <DEDUP_REMOVED lines=10> */
.L_x_254:
[----:B------:R-:W1:Y:S02]  /*d820*/  MUFU.RCP R24, R23 ;  /* 0x0000001700187308 */ /* 0x000e640000001000 */
[----:B-1----:R-:W-:-:S04]  /*d830*/  FFMA R0, R23, R24, -1 ;  /* 0xbf80000017007423 */ /* 0x002fc80000000018 */
[----:B------:R-:W-:-:S04]  /*d840*/  FADD.FTZ R3, -R0, -RZ ;  /* 0x800000ff00037221 */ /* 0x000fc80000010100 */
[----:B------:R-:W-:-:S07]  /*d850*/  FFMA R24, R24, R3, R24 ;  /* 0x0000000318187223 */ /* 0x000fce0000000018 */
.L_x_255:
[----:B------:R-:W-:Y:S05]  /*d860*/  BSYNC B1 ;  /* 0x0000000000017941 */ /* 0x000fea0003800000 */
.L_x_253:
        /* <DEDUP_REMOVED lines=10> */
.L_x_257:
[----:B------:R-:W1:Y:S02]  /*d910*/  MUFU.RCP R23, R26 ;  /* 0x0000001a00177308 */ /* 0x000e640000001000 */
[----:B-1----:R-:W-:-:S04]  /*d920*/  FFMA R0, R26, R23, -1 ;  /* 0xbf8000001a007423 */ /* 0x002fc80000000017 */
[----:B------:R-:W-:-:S04]  /*d930*/  FADD.FTZ R0, -R0, -RZ ;  /* 0x800000ff00007221 */ /* 0x000fc80000010100 */
[----:B------:R-:W-:-:S07]  /*d940*/  FFMA R23, R23, R0, R23 ;  /* 0x0000000017177223 */ /* 0x000fce0000000017 */
.L_x_258:
[----:B------:R-:W-:Y:S05]  /*d950*/  BSYNC B1 ;  /* 0x0000000000017941 */ /* 0x000fea0003800000 */
.L_x_256:
        /* <DEDUP_REMOVED lines=10> */
.L_x_260:
[----:B------:R-:W1:Y:S02]  /*da00*/  MUFU.RCP R26, R27 ;  /* 0x0000001b001a7308 */ /* 0x000e640000001000 */
[----:B-1----:R-:W-:-:S04]  /*da10*/  FFMA R0, R27, R26, -1 ;  /* 0xbf8000001b007423 */ /* 0x002fc8000000001a */
[----:B------:R-:W-:-:S04]  /*da20*/  FADD.FTZ R3, -R0, -RZ ;  /* 0x800000ff00037221 */ /* 0x000fc80000010100 */
[----:B------:R-:W-:-:S07]  /*da30*/  FFMA R26, R26, R3, R26 ;  /* 0x000000031a1a7223 */ /* 0x000fce000000001a */
.L_x_261:
[----:B------:R-:W-:Y:S05]  /*da40*/  BSYNC B1 ;  /* 0x0000000000017941 */ /* 0x000fea0003800000 */
.L_x_259:
        /* <DEDUP_REMOVED lines=10> */
.L_x_263:
[----:B------:R-:W1:Y:S02]  /*daf0*/  MUFU.RCP R25, R30 ;  /* 0x0000001e00197308 */ /* 0x000e640000001000 */
[----:B-1----:R-:W-:-:S04]  /*db00*/  FFMA R0, R30, R25, -1 ;  /* 0xbf8000001e007423 */ /* 0x002fc80000000019 */
[----:B------:R-:W-:-:S04]  /*db10*/  FADD.FTZ R0, -R0, -RZ ;  /* 0x800000ff00007221 */ /* 0x000fc80000010100 */
[----:B------:R-:W-:-:S07]  /*db20*/  FFMA R25, R25, R0, R25 ;  /* 0x0000000019197223 */ /* 0x000fce0000000019 */
.L_x_264:
[----:B------:R-:W-:Y:S05]  /*db30*/  BSYNC B1 ;  /* 0x0000000000017941 */ /* 0x000fea0003800000 */
.L_x_262:
        /* <DEDUP_REMOVED lines=10> */
.L_x_266:
[----:B------:R-:W1:Y:S02]  /*dbe0*/  MUFU.RCP R28, R29 ;  /* 0x0000001d001c7308 */ /* 0x000e640000001000 */
[----:B-1----:R-:W-:-:S04]  /*dbf0*/  FFMA R0, R29, R28, -1 ;  /* 0xbf8000001d007423 */ /* 0x002fc8000000001c */
[----:B------:R-:W-:-:S04]  /*dc00*/  FADD.FTZ R3, -R0, -RZ ;  /* 0x800000ff00037221 */ /* 0x000fc80000010100 */
[----:B------:R-:W-:-:S07]  /*dc10*/  FFMA R28, R28, R3, R28 ;  /* 0x000000031c1c7223 */ /* 0x000fce000000001c */
.L_x_267:
[----:B------:R-:W-:Y:S05]  /*dc20*/  BSYNC B1 ;  /* 0x0000000000017941 */ /* 0x000fea0003800000 */
.L_x_265:
        /* <DEDUP_REMOVED lines=10> */
.L_x_269:
[----:B------:R-:W1:Y:S02]  /*dcd0*/  MUFU.RCP R27, R32 ;  /* 0x00000020001b7308 */ /* 0x000e640000001000 */
[----:B-1----:R-:W-:-:S04]  /*dce0*/  FFMA R0, R32, R27, -1 ;  /* 0xbf80000020007423 */ /* 0x002fc8000000001b */
[----:B------:R-:W-:-:S04]  /*dcf0*/  FADD.FTZ R0, -R0, -RZ ;  /* 0x800000ff00007221 */ /* 0x000fc80000010100 */
[----:B------:R-:W-:-:S07]  /*dd00*/  FFMA R27, R27, R0, R27 ;  /* 0x000000001b1b7223 */ /* 0x000fce000000001b */
.L_x_270:
[----:B------:R-:W-:Y:S05]  /*dd10*/  BSYNC B1 ;  /* 0x0000000000017941 */ /* 0x000fea0003800000 */
.L_x_268:
        /* <DEDUP_REMOVED lines=10> */
.L_x_272:
[----:B------:R-:W1:Y:S02]  /*ddc0*/  MUFU.RCP R30, R43 ;  /* 0x0000002b001e7308 */ /* 0x000e640000001000 */
[----:B-1----:R-:W-:-:S04]  /*ddd0*/  FFMA R0, R43, R30, -1 ;  /* 0xbf8000002b007423 */ /* 0x002fc8000000001e */
[----:B------:R-:W-:-:S04]  /*dde0*/  FADD.FTZ R3, -R0, -RZ ;  /* 0x800000ff00037221 */ /* 0x000fc80000010100 */
[----:B------:R-:W-:-:S07]  /*ddf0*/  FFMA R30, R30, R3, R30 ;  /* 0x000000031e1e7223 */ /* 0x000fce000000001e */
.L_x_273:
[----:B------:R-:W-:Y:S05]  /*de00*/  BSYNC B1 ;  /* 0x0000000000017941 */ /* 0x000fea0003800000 */
.L_x_271:
        /* <DEDUP_REMOVED lines=10> */
.L_x_275:
[----:B------:R-:W1:Y:S02]  /*deb0*/  MUFU.RCP R29, R42 ;  /* 0x0000002a001d7308 */ /* 0x000e640000001000 */
[----:B-1----:R-:W-:-:S04]  /*dec0*/  FFMA R0, R42, R29, -1 ;  /* 0xbf8000002a007423 */ /* 0x002fc8000000001d */
[----:B------:R-:W-:-:S04]  /*ded0*/  FADD.FTZ R0, -R0, -RZ ;  /* 0x800000ff00007221 */ /* 0x000fc80000010100 */
[----:B------:R-:W-:-:S07]  /*dee0*/  FFMA R29, R29, R0, R29 ;  /* 0x000000001d1d7223 */ /* 0x000fce000000001d */
.L_x_276:
[----:B------:R-:W-:Y:S05]  /*def0*/  BSYNC B1 ;  /* 0x0000000000017941 */ /* 0x000fea0003800000 */
.L_x_274:
        /* <DEDUP_REMOVED lines=9> */
.L_x_278:
[----:B------:R-:W1:Y:S02]  /*df90*/  MUFU.RCP R0, R47 ;  /* 0x0000002f00007308 */ /* 0x000e640000001000 */
[----:B-1----:R-:W-:-:S04]  /*dfa0*/  FFMA R3, R47, R0, -1 ;  /* 0xbf8000002f037423 */ /* 0x002fc80000000000 */
[----:B------:R-:W-:-:S04]  /*dfb0*/  FADD.FTZ R3, -R3, -RZ ;  /* 0x800000ff03037221 */ /* 0x000fc80000010100 */
[----:B------:R-:W-:-:S07]  /*dfc0*/  FFMA R0, R0, R3, R0 ;  /* 0x0000000300007223 */ /* 0x000fce0000000000 */
.L_x_279:
[----:B------:R-:W-:Y:S05]  /*dfd0*/  BSYNC B1 ;  /* 0x0000000000017941 */ /* 0x000fea0003800000 */
.L_x_277:
        /* <DEDUP_REMOVED lines=10> */
.L_x_280:
        /* <DEDUP_REMOVED lines=22> */
[----:B------:R-:W-:Y:S02]  /*e1e0*/  UIADD3 UR4, UR47, 0x5100, URZ ;  /* 0x000051002f047890 */ /* 0x000fe4000fffe03f */
[----:B------:R-:W-:Y:S01]  /*e1f0*/  UIADD3.X UR9, URZ, UR45, URZ, UP0, !UPT ;  /* 0x0000002d3f097290 */ /* 0x000fe200087fe43f */
[----:B------:R-:W-:-:S08]  /*e200*/  UMOV UR7, UR51 ;  /* 0x0000003300077c82 */ /* 0x000fd00008000000 */
[----:B------:R1:W-:Y:S02]  /*e210*/  UTMASTG.3D [UR4], [UR8] ;  /* 0x00000004080073b5 */ /* 0x0003e40008010000 */
[----:B-1----:R0:W-:Y:S02]  /*e220*/  UTMACMDFLUSH ;  /* 0x00000000000079b7 */ /* 0x0021e40000000000 */
.L_x_282:
[----:B------:R-:W-:Y:S05]  /*e230*/  BSYNC B0 ;  /* 0x0000000000007941 */ /* 0x000fea0003800000 */
.L_x_281:
[----:B------:R-:W-:Y:S04]  /*e240*/  BSSY B0, `(.L_x_283) ;  /* 0x000003c000007945 */ /* 0x000fe80003800000 */
[----:B------:R-:W-:Y:S05]  /*e250*/  @P0 BRA `(.L_x_284) ;  /* 0x0000000000e80947 */ /* 0x000fea0003800000 */
[----:B------:R-:W2:Y:S02]  /*e260*/  LDL R0, [R1+0xcc] ;  /* 0x0000cc0001007983 */ /* 0x000ea40000100800 */
[----:B--2---:R-:W-:-:S13]  /*e270*/  ISETP.NE.AND P3, PT, R0, 0x3, PT ;  /* 0x000000030000780c */ /* 0x004fda0003f65270 */
[----:B------:R-:W-:Y:S05]  /*e280*/  @!P3 BRA `(.L_x_285) ;  /* 0x000000000004b947 */ /* 0x000fea0003800000 */
[----:B------:R-:W-:Y:S01]  /*e290*/  BPT.TRAP 0x1 ;  /* 0x000000040000795c */ /* 0x000fe20000300000 */
.L_x_285:
[----:B------:R-:W2:Y:S04]  /*e2a0*/  LDL R0, [R1+0xb4] ;  /* 0x0000b40001007983 */ /* 0x000ea80000100800 */
[----:B------:R-:W3:Y:S01]  /*e2b0*/  LDL R3, [R1+0xb8] ;  /* 0x0000b80001037983 */ /* 0x000ee20000100800 */
[----:B------:R-:W-:Y:S01]  /*e2c0*/  BSSY B1, `(.L_x_286) ;  /* 0x0000005000017945 */ /* 0x000fe20003800000 */
[----:B--2---:R-:W-:Y:S02]  /*e2d0*/  LEA R0, R0, UR47, 0x3 ;  /* 0x0000002f00007c11 */ /* 0x004fe4000f8e18ff */
[----:B---3--:R-:W-:-:S04]  /*e2e0*/  SHF.L.U32 R3, R3, 0x1f, RZ ;  /* 0x0000001f03037819 */ /* 0x008fc800000006ff */
[----:B------:R-:W1:Y:S02]  /*e2f0*/  SYNCS.PHASECHK.TRANS64.TRYWAIT P2, [R0+URZ+0x80], R3 ;  /* 0x00008003000075a7 */ /* 0x000e64000804017f */
[----:B-1----:R-:W-:Y:S05]  /*e300*/  @!P2 BRA `(.L_x_287) ;  /* 0x000000bc00d0a947 */ /* 0x002fea0003800000 */
.L_x_627:
[----:B------:R-:W-:Y:S05]  /*e310*/  BSYNC B1 ;  /* 0x0000000000017941 */ /* 0x000fea0003800000 */
.L_x_286:
        /* <DEDUP_REMOVED lines=18> */
.L_x_289:
[----:B------:R-:W-:Y:S05]  /*e440*/  BSYNC B1 ;  /* 0x0000000000017941 */ /* 0x000fea0003800000 */
.L_x_288:
        /* <DEDUP_REMOVED lines=8> */
.L_x_290:
        /* <DEDUP_REMOVED lines=19> */
.L_x_284:
[----:B------:R-:W-:Y:S05]  /*e600*/  BSYNC B0 ;  /* 0x0000000000007941 */ /* 0x000fea0003800000 */
.L_x_283:
[----:B-1----:R-:W-:Y:S01]  /*e610*/  F2FP.F16.E4M3.UNPACK_B R0, R9 ;  /* 0x00000009ff00723e */ /* 0x002fe200020006ff */
[C---:B------:R-:W-:Y:S01]  /*e620*/  FMUL R195, R2.reuse, R195 ;  /* 0x000000c302c37220 */ /* 0x040fe20000400000 */
[C---:B------:R-:W-:Y:S01]  /*e630*/  FMUL R3, R2.reuse, R194 ;  /* 0x000000c202037220 */ /* 0x040fe20000400000 */
[----:B------:R-:W-:Y:S01]  /*e640*/  F2FP.F16.E4M3.UNPACK_B R5, R8 ;  /* 0x00000008ff05723e */ /* 0x000fe200020006ff */
[C---:B------:R-:W-:Y:S01]  /*e650*/  FMUL R193, R2.reuse, R193 ;  /* 0x000000c102c17220 */ /* 0x040fe20000400000 */
[--C-:B------:R-:W-:Y:S02]  /*e660*/  HADD2.F32 R4, -RZ, R0.reuse.H0_H0 ;  /* 0x20000000ff047230 */ /* 0x100fe40000004100 */
[----:B------:R-:W-:Y:S01]  /*e670*/  FMUL R191, R2, R191 ;  /* 0x000000bf02bf7220 */ /* 0x000fe20000400000 */
[----:B------:R-:W-:Y:S01]  /*e680*/  HADD2.F32 R18, -RZ, R0.H1_H1 ;  /* 0x30000000ff127230 */ /* 0x000fe20000004100 */
[----:B------:R-:W-:Y:S01]  /*e690*/  F2FP.F16.E4M3.UNPACK_B R0, R9.H1 ;  /* 0x00000009ff00723e */ /* 0x000fe200030006ff */
[----:B------:R-:W-:-:S02]  /*e6a0*/  HADD2.F32 R20, -RZ, R5.H1_H1 ;  /* 0x30000005ff147230 */ /* 0x000fc40000004100 */
[C---:B------:R-:W-:Y:S01]  /*e6b0*/  FFMA R195, R16.reuse, R4, R195 ;  /* 0x0000000410c37223 */ /* 0x040fe200000000c3 */
[----:B------:R-:W-:Y:S01]  /*e6c0*/  F2FP.F16.E4M3.UNPACK_B R17, R8.H1 ;  /* 0x00000008ff11723e */ /* 0x000fe200030006ff */
[----:B------:R-:W-:Y:S01]  /*e6d0*/  FFMA R3, R16, R18, R3 ;  /* 0x0000001210037223 */ /* 0x000fe20000000003 */
[--C-:B------:R-:W-:Y:S02]  /*e6e0*/  HADD2.F32 R4, -RZ, R0.reuse.H0_H0 ;  /* 0x20000000ff047230 */ /* 0x100fe40000004100 */
[----:B------:R-:W-:Y:S01]  /*e6f0*/  FMUL R15, R2, R190 ;  /* 0x000000be020f7220 */ /* 0x000fe20000400000 */
[----:B------:R-:W-:Y:S01]  /*e700*/  HADD2.F32 R18, -RZ, R5.H0_H0 ;  /* 0x20000005ff127230 */ /* 0x000fe20000004100 */
[----:B------:R-:W-:Y:S01]  /*e710*/  F2FP.F16.E4M3.UNPACK_B R19, R7 ;  /* 0x00000007ff13723e */ /* 0x000fe200020006ff */
[----:B------:R-:W-:Y:S02]  /*e720*/  HADD2.F32 R0, -RZ, R0.H1_H1 ;  /* 0x30000000ff007230 */ /* 0x000fe40000004100 */
[----:B------:R-:W-:Y:S01]  /*e730*/  FFMA R193, R16, R4, R193 ;  /* 0x0000000410c17223 */ /* 0x000fe200000000c1 */
[----:B------:R-:W-:-:S02]  /*e740*/  HADD2.F32 R4, -RZ, R17.H0_H0 ;  /* 0x20000011ff047230 */ /* 0x000fc40000004100 */
[----:B------:R-:W-:Y:S01]  /*e750*/  FFMA R191, R16, R18, R191 ;  /* 0x0000001210bf7223 */ /* 0x000fe200000000bf */
[----:B------:R-:W-:Y:S02]  /*e760*/  HADD2.F32 R18, -RZ, R17.H1_H1 ;  /* 0x30000011ff127230 */ /* 0x000fe40000004100 */
[C---:B------:R-:W-:Y:S01]  /*e770*/  FMUL R5, R2.reuse, R192 ;  /* 0x000000c002057220 */ /* 0x040fe20000400000 */
[----:B------:R-:W-:Y:S01]  /*e780*/  MOV R44, 0x3bbb989d ;  /* 0x3bbb989d002c7802 */ /* 0x000fe20000000f00 */
[----:B------:R-:W-:Y:S01]  /*e790*/  FMUL R17, R2, R188 ;  /* 0x000000bc02117220 */ /* 0x000fe20000400000 */
[----:B------:R-:W-:Y:S01]  /*e7a0*/  FFMA R15, R16, R20, R15 ;  /* 0x00000014100f7223 */ /* 0x000fe2000000000f */
[----:B------:R-:W-:Y:S02]  /*e7b0*/  HADD2.F32 R20, -RZ, R19.H0_H0 ;  /* 0x20000013ff147230 */ /* 0x000fe40000004100 */
[----:B------:R-:W-:Y:S01]  /*e7c0*/  FMUL R187, R2, R187 ;  /* 0x000000bb02bb7220 */ /* 0x000fe20000400000 */
[C---:B------:R-:W-:Y:S01]  /*e7d0*/  FFMA R5, R16.reuse, R0, R5 ;  /* 0x0000000010057223 */ /* 0x040fe20000000005 */
[----:B------:R-:W-:Y:S01]  /*e7e0*/  MOV R46, 0x437c0000 ;  /* 0x437c0000002e7802 */ /* 0x000fe20000000f00 */
[C---:B------:R-:W-:Y:S01]  /*e7f0*/  FFMA R17, R16.reuse, R18, R17 ;  /* 0x0000001210117223 */ /* 0x040fe20000000011 */
[-C--:B------:R-:W-:Y:S01]  /*e800*/  FFMA.SAT R0, -R195, R44.reuse, 0.5 ;  /* 0x3f000000c3007423 */ /* 0x080fe2000000212c */
[----:B------:R-:W-:Y:S01]  /*e810*/  FFMA.SAT R18, -R3, R44, 0.5 ;  /* 0x3f00000003127423 */ /* 0x000fe2000000212c */
[----:B------:R-:W-:Y:S01]  /*e820*/  FFMA R187, R16, R20, R187 ;  /* 0x0000001410bb7223 */ /* 0x000fe200000000bb */
[----:B------:R-:W-:Y:S01]  /*e830*/  FMUL R189, R2, R189 ;  /* 0x000000bd02bd7220 */ /* 0x000fe20000400000 */
[----:B------:R-:W-:Y:S01]  /*e840*/  FFMA.SAT R20, -R193, R44, 0.5 ;  /* 0x3f000000c1147423 */ /* 0x000fe2000000212c */
[-C--:B------:R-:W-:Y:S01]  /*e850*/  FFMA.RM R0, R0, R46.reuse, 12582913 ;  /* 0x4b40000100007423 */ /* 0x080fe2000000402e */
[----:B------:R-:W-:Y:S01]  /*e860*/  FFMA.RM R18, R18, R46, 12582913 ;  /* 0x4b40000112127423 */ /* 0x000fe2000000402e */
[----:B------:R-:W-:Y:S01]  /*e870*/  F2FP.F16.E4M3.UNPACK_B R25, R7.H1 ;  /* 0x00000007ff19723e */ /* 0x000fe200030006ff */
[----:B------:R-:W-:Y:S01]  /*e880*/  FFMA R189, R16, R4, R189 ;  /* 0x0000000410bd7223 */ /* 0x000fe200000000bd */
[----:B------:R-:W-:Y:S01]  /*e890*/  FFMA.RM R22, R20, R46, 12582913 ;  /* 0x4b40000114167423 */ /* 0x000fe2000000402e */
[----:B------:R-:W-:Y:S01]  /*e8a0*/  FADD R4, R0, -12583039 ;  /* 0xcb40007f00047421 */ /* 0x000fe20000000000 */
[----:B------:R-:W-:Y:S01]  /*e8b0*/  FADD R20, R18, -12583039 ;  /* 0xcb40007f12147421 */ /* 0x000fe20000000000 */
[----:B------:R-:W-:-:S02]  /*e8c0*/  HADD2.F32 R26, -RZ, R25.H0_H0 ;  /* 0x20000019ff1a7230 */ /* 0x000fc40000004100 */
[C---:B------:R-:W-:Y:S01]  /*e8d0*/  FMUL R185, R2.reuse, R185 ;  /* 0x000000b902b97220 */ /* 0x040fe20000400000 */
[----:B------:R-:W-:Y:S01]  /*e8e0*/  FFMA R4, -R195, 1.4426950216293334961, -R4 ;  /* 0x3fb8aa3bc3047823 */ /* 0x000fe20000000904 */
[----:B------:R-:W-:Y:S01]  /*e8f0*/  FFMA R20, -R3, 1.4426950216293334961, -R20 ;  /* 0x3fb8aa3b03147823 */ /* 0x000fe20000000914 */
[----:B------:R-:W-:Y:S01]  /*e900*/  FFMA.SAT R23, -R5, R44, 0.5 ;  /* 0x3f00000005177423 */ /* 0x000fe2000000212c */
[----:B------:R-:W-:Y:S02]  /*e910*/  HADD2.F32 R21, -RZ, R19.H1_H1 ;  /* 0x30000013ff157230 */ /* 0x000fe40000004100 */
[----:B------:R-:W-:Y:S01]  /*e920*/  FMUL R19, R2, R186 ;  /* 0x000000ba02137220 */ /* 0x000fe20000400000 */
[----:B------:R-:W-:Y:S01]  /*e930*/  FFMA R4, -R195, 1.925963033500011079e-08, R4 ;  /* 0x32a57060c3047823 */ /* 0x000fe20000000104 */
[----:B------:R-:W-:Y:S01]  /*e940*/  FFMA R20, -R3, 1.925963033500011079e-08, R20 ;  /* 0x32a5706003147823 */ /* 0x000fe20000000114 */
[----:B------:R-:W-:Y:S01]  /*e950*/  FFMA R185, R16, R26, R185 ;  /* 0x0000001a10b97223 */ /* 0x000fe200000000b9 */
[----:B------:R-:W-:-:S02]  /*e960*/  HADD2.F32 R27, -RZ, R25.H1_H1 ;  /* 0x30000019ff1b7230 */ /* 0x000fc40000004100 */
[----:B------:R-:W-:Y:S01]  /*e970*/  FFMA.RM R26, R23, R46, 12582913 ;  /* 0x4b400001171a7423 */ /* 0x000fe2000000402e */
[----:B------:R-:W-:Y:S01]  /*e980*/  FMUL R3, R2, R184 ;  /* 0x000000b802037220 */ /* 0x000fe20000400000 */
[----:B------:R-:W-:Y:S01]  /*e990*/  FFMA R19, R16, R21, R19 ;  /* 0x0000001510137223 */ /* 0x000fe20000000013 */
[----:B------:R-:W-:Y:S01]  /*e9a0*/  FADD R24, R22, -12583039 ;  /* 0xcb40007f16187421 */ /* 0x000fe20000000000 */
[----:B------:R1:W2:Y:S01]  /*e9b0*/  MUFU.EX2 R21, R4 ;  /* 0x0000000400157308 */ /* 0x0002a20000000800 */
[----:B------:R-:W-:Y:S01]  /*e9c0*/  FFMA R3, R16, R27, R3 ;  /* 0x0000001b10037223 */ /* 0x000fe20000000003 */
[-C--:B------:R-:W-:Y:S01]  /*e9d0*/  FFMA.SAT R27, -R15, R44.reuse, 0.5 ;  /* 0x3f0000000f1b7423 */ /* 0x080fe2000000212c */
[----:B------:R-:W-:Y:S01]  /*e9e0*/  FFMA R24, -R193, 1.4426950216293334961, -R24 ;  /* 0x3fb8aa3bc1187823 */ /* 0x000fe20000000918 */
[----:B------:R-:W-:Y:S01]  /*e9f0*/  FFMA.SAT R25, -R191, R44, 0.5 ;  /* 0x3f000000bf197423 */ /* 0x000fe2000000212c */
[----:B------:R-:W-:Y:S01]  /*ea00*/  F2FP.F16.E4M3.UNPACK_B R31, R6 ;  /* 0x00000006ff1f723e */ /* 0x000fe200020006ff */
[-C--:B------:R-:W-:Y:S01]  /*ea10*/  FFMA.RM R30, R27, R46.reuse, 12582913 ;  /* 0x4b4000011b1e7423 */ /* 0x080fe2000000402e */
[----:B------:R-:W-:Y:S01]  /*ea20*/  FFMA R24, -R193, 1.925963033500011079e-08, R24 ;  /* 0x32a57060c1187823 */ /* 0x000fe20000000118 */
[----:B------:R-:W-:Y:S01]  /*ea30*/  FFMA.RM R28, R25, R46, 12582913 ;  /* 0x4b400001191c7423 */ /* 0x000fe2000000402e */
[----:B-1----:R-:W-:Y:S01]  /*ea40*/  FADD R4, R26, -12583039 ;  /* 0xcb40007f1a047421 */ /* 0x002fe20000000000 */
[----:B------:R-:W-:Y:S01]  /*ea50*/  FADD R32, R30, -12583039 ;  /* 0xcb40007f1e207421 */ /* 0x000fe20000000000 */
[----:B------:R1:W3:Y:S01]  /*ea60*/  MUFU.EX2 R25, R24 ;  /* 0x0000001800197308 */ /* 0x0002e20000000800 */
[----:B------:R-:W-:-:S02]  /*ea70*/  HADD2.F32 R29, -RZ, R31.H0_H0 ;  /* 0x2000001fff1d7230 */ /* 0x000fc40000004100 */
[----:B------:R-:W-:Y:S01]  /*ea80*/  FFMA R4, -R5, 1.4426950216293334961, -R4 ;  /* 0x3fb8aa3b05047823 */ /* 0x000fe20000000904 */
[----:B------:R-:W-:Y:S01]  /*ea90*/  FFMA R32, -R15, 1.4426950216293334961, -R32 ;  /* 0x3fb8aa3b0f207823 */ /* 0x000fe20000000920 */
[----:B------:R-:W-:Y:S01]  /*eaa0*/  FMUL R183, R2, R183 ;  /* 0x000000b702b77220 */ /* 0x000fe20000400000 */
[----:B------:R-:W-:Y:S01]  /*eab0*/  F2FP.F16.E4M3.UNPACK_B R40, R6.H1 ;  /* 0x00000006ff28723e */ /* 0x000fe200030006ff */
[----:B------:R-:W-:Y:S01]  /*eac0*/  FFMA R4, -R5, 1.925963033500011079e-08, R4 ;  /* 0x32a5706005047823 */ /* 0x000fe20000000104 */
[----:B------:R-:W-:Y:S01]  /*ead0*/  FFMA.SAT R5, -R189, R44, 0.5 ;  /* 0x3f000000bd057423 */ /* 0x000fe2000000212c */
[----:B------:R4:W-:Y:S01]  /*eae0*/  MUFU.EX2 R23, R20 ;  /* 0x0000001400177308 */ /* 0x0009e20000000800 */
[----:B------:R-:W-:Y:S01]  /*eaf0*/  FFMA R32, -R15, 1.925963033500011079e-08, R32 ;  /* 0x32a570600f207823 */ /* 0x000fe20000000120 */
[----:B------:R-:W-:Y:S02]  /*eb00*/  HADD2.F32 R15, -RZ, R31.H1_H1 ;  /* 0x3000001fff0f7230 */ /* 0x000fe40000004100 */
[----:B-1----:R-:W-:Y:S01]  /*eb10*/  FFMA.RM R24, R5, R46, 12582913 ;  /* 0x4b40000105187423 */ /* 0x002fe2000000402e */
[----:B------:R-:W-:Y:S01]  /*eb20*/  FFMA.SAT R5, -R17, R44, 0.5 ;  /* 0x3f00000011057423 */ /* 0x000fe2000000212c */
[----:B------:R-:W-:Y:S01]  /*eb30*/  FFMA R183, R16, R29, R183 ;  /* 0x0000001d10b77223 */ /* 0x000fe200000000b7 */
[----:B------:R-:W-:-:S02]  /*eb40*/  HADD2.F32 R35, -RZ, R40.H0_H0 ;  /* 0x20000028ff237230 */ /* 0x000fc40000004100 */
[----:B------:R-:W-:Y:S01]  /*eb50*/  FMUL R181, R2, R181 ;  /* 0x000000b502b57220 */ /* 0x000fe20000400000 */
[----:B------:R-:W-:Y:S01]  /*eb60*/  FFMA.RM R34, R5, R46, 12582913 ;  /* 0x4b40000105227423 */ /* 0x000fe2000000402e */
[----:B----4-:R-:W-:Y:S01]  /*eb70*/  FADD R20, R28, -12583039 ;  /* 0xcb40007f1c147421 */ /* 0x010fe20000000000 */
[----:B------:R-:W-:Y:S01]  /*eb80*/  FMUL R5, R2, R182 ;  /* 0x000000b602057220 */ /* 0x000fe20000400000 */
[----:B------:R1:W4:Y:S01]  /*eb90*/  MUFU.EX2 R27, R4 ;  /* 0x00000004001b7308 */ /* 0x0003220000000800 */
[----:B------:R-:W-:Y:S01]  /*eba0*/  FADD R36, R34, -12583039 ;  /* 0xcb40007f22247421 */ /* 0x000fe20000000000 */
[----:B------:R-:W-:Y:S01]  /*ebb0*/  FFMA R20, -R191, 1.4426950216293334961, -R20 ;  /* 0x3fb8aa3bbf147823 */ /* 0x000fe20000000914 */
[C---:B------:R-:W-:Y:S01]  /*ebc0*/  FFMA R5, R16.reuse, R15, R5 ;  /* 0x0000000f10057223 */ /* 0x040fe20000000005 */
[-C--:B------:R-:W-:Y:S01]  /*ebd0*/  FFMA.SAT R15, -R187, R44.reuse, 0.5 ;  /* 0x3f000000bb0f7423 */ /* 0x080fe2000000212c */
[----:B------:R-:W-:Y:S01]  /*ebe0*/  FFMA R36, -R17, 1.4426950216293334961, -R36 ;  /* 0x3fb8aa3b11247823 */ /* 0x000fe20000000924 */
[----:B------:R-:W-:Y:S01]  /*ebf0*/  FFMA R20, -R191, 1.925963033500011079e-08, R20 ;  /* 0x32a57060bf147823 */ /* 0x000fe20000000114 */
[----:B------:R-:W-:Y:S01]  /*ec00*/  FFMA R181, R16, R35, R181 ;  /* 0x0000002310b57223 */ /* 0x000fe200000000b5 */
[----:B------:R-:W-:Y:S01]  /*ec10*/  MUFU.EX2 R31, R32 ;  /* 0x00000020001f7308 */ /* 0x000fe20000000800 */
[----:B-1----:R-:W-:Y:S01]  /*ec20*/  FADD R4, R24, -12583039 ;  /* 0xcb40007f18047421 */ /* 0x002fe20000000000 */
[----:B------:R-:W-:Y:S01]  /*ec30*/  FFMA R36, -R17, 1.925963033500011079e-08, R36 ;  /* 0x32a5706011247823 */ /* 0x000fe20000000124 */
[----:B------:R-:W-:Y:S01]  /*ec40*/  FFMA.SAT R42, -R181, R44, 0.5 ;  /* 0x3f000000b52a7423 */ /* 0x000fe2000000212c */
[----:B------:R-:W-:Y:S01]  /*ec50*/  SHF.L.U32 R0, R0, 0x17, RZ ;  /* 0x0000001700007819 */ /* 0x000fe200000006ff */
[C---:B------:R-:W-:Y:S01]  /*ec60*/  FFMA R4, -R189.reuse, 1.4426950216293334961, -R4 ;  /* 0x3fb8aa3bbd047823 */ /* 0x040fe20000000904 */
[----:B------:R-:W-:Y:S01]  /*ec70*/  SHF.L.U32 R22, R22, 0x17, RZ ;  /* 0x0000001716167819 */ /* 0x000fe200000006ff */
[-C--:B------:R-:W-:Y:S01]  /*ec80*/  FFMA.RM R43, R42, R46.reuse, 12582913 ;  /* 0x4b4000012a2b7423 */ /* 0x080fe2000000402e */
[----:B------:R1:W5:Y:S01]  /*ec90*/  MUFU.EX2 R29, R20 ;  /* 0x00000014001d7308 */ /* 0x0003620000000800 */
[----:B------:R-:W-:Y:S01]  /*eca0*/  FFMA R4, -R189, 1.925963033500011079e-08, R4 ;  /* 0x32a57060bd047823 */ /* 0x000fe20000000104 */
[----:B--2---:R-:W-:Y:S01]  /*ecb0*/  FFMA R48, R0, R21, 1 ;  /* 0x3f80000000307423 */ /* 0x004fe20000000015 */
[----:B------:R-:W-:Y:S01]  /*ecc0*/  SHF.L.U32 R26, R26, 0x17, RZ ;  /* 0x000000171a1a7819 */ /* 0x000fe200000006ff */
[----:B------:R-:W-:Y:S01]  /*ecd0*/  BSSY B1, `(.L_x_291) ;  /* 0x000005c000017945 */ /* 0x000fe20003800000 */
[----:B------:R-:W-:Y:S01]  /*ece0*/  SHF.L.U32 R28, R28, 0x17, RZ ;  /* 0x000000171c1c7819 */ /* 0x000fe200000006ff */
[----:B---3--:R-:W-:Y:S01]  /*ecf0*/  FFMA R22, R22, R25, 1 ;  /* 0x3f80000016167423 */ /* 0x008fe20000000019 */
[----:B------:R-:W-:Y:S01]  /*ed00*/  IADD3 R0, R48, 0x1800000, RZ ;  /* 0x0180000030007810 */ /* 0x000fe20007ffe0ff */
[----:B------:R2:W3:Y:S01]  /*ed10*/  MUFU.EX2 R33, R4 ;  /* 0x0000000400217308 */ /* 0x0004e20000000800 */
[----:B-1----:R-:W-:Y:S01]  /*ed20*/  FFMA.RM R20, R15, R46, 12582913 ;  /* 0x4b4000010f147423 */ /* 0x002fe2000000402e */
[----:B------:R-:W-:Y:S01]  /*ed30*/  FFMA.SAT R15, -R19, R44, 0.5 ;  /* 0x3f000000130f7423 */ /* 0x000fe2000000212c */
[----:B------:R-:W-:Y:S01]  /*ed40*/  LOP3.LUT R0, R0, 0x7f800000, RZ, 0xc0, !PT ;  /* 0x7f80000000007812 */ /* 0x000fe200078ec0ff */
[----:B----4-:R-:W-:Y:S01]  /*ed50*/  FFMA R27, R26, R27, 1 ;  /* 0x3f8000001a1b7423 */ /* 0x010fe2000000001b */
[----:B------:R-:W-:Y:S01]  /*ed60*/  FADD R32, R20, -12583039 ;  /* 0xcb40007f14207421 */ /* 0x000fe20000000000 */
[----:B------:R-:W-:Y:S01]  /*ed70*/  FFMA.RM R37, R15, R46, 12582913 ;  /* 0x4b4000010f257423 */ /* 0x000fe2000000402e */
[-C--:B------:R-:W-:Y:S01]  /*ed80*/  FFMA.SAT R15, -R3, R44.reuse, 0.5 ;  /* 0x3f000000030f7423 */ /* 0x080fe2000000212c */
[----:B------:R1:W4:Y:S01]  /*ed90*/  MUFU.EX2 R17, R36 ;  /* 0x0000002400117308 */ /* 0x0003220000000800 */
[----:B--2---:R-:W-:Y:S01]  /*eda0*/  FFMA.SAT R4, -R185, R44, 0.5 ;  /* 0x3f000000b9047423 */ /* 0x004fe2000000212c */
[----:B------:R-:W-:Y:S01]  /*edb0*/  FADD R38, R37, -12583039 ;  /* 0xcb40007f25267421 */ /* 0x000fe20000000000 */
[----:B------:R-:W-:Y:S01]  /*edc0*/  FFMA R32, -R187, 1.4426950216293334961, -R32 ;  /* 0x3fb8aa3bbb207823 */ /* 0x000fe20000000920 */
[-C--:B------:R-:W-:Y:S01]  /*edd0*/  FFMA.RM R39, R15, R46.reuse, 12582913 ;  /* 0x4b4000010f277423 */ /* 0x080fe2000000402e */
[----:B------:R-:W-:Y:S01]  /*ede0*/  FFMA.RM R4, R4, R46, 12582913 ;  /* 0x4b40000104047423 */ /* 0x000fe2000000402e */
[----:B------:R-:W-:Y:S01]  /*edf0*/  FFMA R38, -R19, 1.4426950216293334961, -R38 ;  /* 0x3fb8aa3b13267823 */ /* 0x000fe20000000926 */
[----:B------:R-:W-:Y:S01]  /*ee00*/  FFMA R32, -R187, 1.925963033500011079e-08, R32 ;  /* 0x32a57060bb207823 */ /* 0x000fe20000000120 */
[----:B------:R-:W-:Y:S01]  /*ee10*/  FMUL R15, R2, R180 ;  /* 0x000000b4020f7220 */ /* 0x000fe20000400000 */
[----:B-1----:R-:W-:Y:S01]  /*ee20*/  FADD R36, R4, -12583039 ;  /* 0xcb40007f04247421 */ /* 0x002fe20000000000 */
[----:B------:R-:W-:Y:S01]  /*ee30*/  FFMA R38, -R19, 1.925963033500011079e-08, R38 ;  /* 0x32a5706013267823 */ /* 0x000fe20000000126 */
[----:B------:R-:W-:Y:S01]  /*ee40*/  HADD2.F32 R19, -RZ, R40.H1_H1 ;  /* 0x30000028ff137230 */ /* 0x000fe20000004100 */
[----:B------:R1:W2:Y:S01]  /*ee50*/  MUFU.EX2 R35, R32 ;  /* 0x0000002000237308 */ /* 0x0002a20000000800 */
[----:B------:R-:W-:Y:S01]  /*ee60*/  FADD R40, R39, -12583039 ;  /* 0xcb40007f27287421 */ /* 0x000fe20000000000 */
[----:B------:R-:W-:Y:S01]  /*ee70*/  FFMA R36, -R185, 1.4426950216293334961, -R36 ;  /* 0x3fb8aa3bb9247823 */ /* 0x000fe20000000924 */
[----:B------:R-:W-:Y:S01]  /*ee80*/  ISETP.GT.U32.AND P2, PT, R0, 0x1ffffff, PT ;  /* 0x01ffffff0000780c */ /* 0x000fe20003f44070 */
[----:B------:R-:W-:Y:S01]  /*ee90*/  FFMA R15, R16, R19, R15 ;  /* 0x00000013100f7223 */ /* 0x000fe2000000000f */
[-C--:B------:R-:W-:Y:S01]  /*eea0*/  FFMA.SAT R19, -R183, R44.reuse, 0.5 ;  /* 0x3f000000b7137423 */ /* 0x080fe2000000212c */
[----:B------:R-:W-:Y:S01]  /*eeb0*/  FFMA R40, -R3, 1.4426950216293334961, -R40 ;  /* 0x3fb8aa3b03287823 */ /* 0x000fe20000000928 */
[----:B------:R-:W-:Y:S01]  /*eec0*/  FFMA R36, -R185, 1.925963033500011079e-08, R36 ;  /* 0x32a57060b9247823 */ /* 0x000fe20000000124 */
[----:B------:R-:W2:Y:S01]  /*eed0*/  MUFU.EX2 R38, R38 ;  /* 0x0000002600267308 */ /* 0x000ea20000000800 */
[-C--:B-1----:R-:W-:Y:S01]  /*eee0*/  FFMA.SAT R32, -R5, R44.reuse, 0.5 ;  /* 0x3f00000005207423 */ /* 0x082fe2000000212c */
[----:B------:R-:W-:Y:S01]  /*eef0*/  FFMA.SAT R44, -R15, R44, 0.5 ;  /* 0x3f0000000f2c7423 */ /* 0x000fe2000000212c */
[-C--:B------:R-:W-:Y:S01]  /*ef00*/  FFMA.RM R19, R19, R46.reuse, 12582913 ;  /* 0x4b40000113137423 */ /* 0x080fe2000000402e */
[----:B------:R-:W-:Y:S01]  /*ef10*/  FFMA R40, -R3, 1.925963033500011079e-08, R40 ;  /* 0x32a5706003287823 */ /* 0x000fe20000000128 */
[-C--:B------:R-:W-:Y:S01]  /*ef20*/  FFMA.RM R41, R32, R46.reuse, 12582913 ;  /* 0x4b40000120297423 */ /* 0x080fe2000000402e */
[----:B------:R-:W-:Y:S01]  /*ef30*/  FFMA.RM R44, R44, R46, 12582913 ;  /* 0x4b4000012c2c7423 */ /* 0x000fe2000000402e */
[----:B------:R-:W-:Y:S01]  /*ef40*/  FADD R32, R19, -12583039 ;  /* 0xcb40007f13207421 */ /* 0x000fe20000000000 */
[----:B------:R1:W-:Y:S01]  /*ef50*/  MUFU.EX2 R3, R36 ;  /* 0x0000002400037308 */ /* 0x0003e20000000800 */
[----:B------:R-:W-:Y:S01]  /*ef60*/  FADD R42, R41, -12583039 ;  /* 0xcb40007f292a7421 */ /* 0x000fe20000000000 */
[----:B------:R-:W-:Y:S01]  /*ef70*/  FADD R46, R44, -12583039 ;  /* 0xcb40007f2c2e7421 */ /* 0x000fe20000000000 */
[----:B------:R-:W-:Y:S01]  /*ef80*/  FFMA R32, -R183, 1.4426950216293334961, -R32 ;  /* 0x3fb8aa3bb7207823 */ /* 0x000fe20000000920 */
[----:B------:R-:W-:Y:S01]  /*ef90*/  SHF.L.U32 R30, R30, 0x17, RZ ;  /* 0x000000171e1e7819 */ /* 0x000fe200000006ff */
[----:B------:R-:W-:Y:S01]  /*efa0*/  FFMA R42, -R5, 1.4426950216293334961, -R42 ;  /* 0x3fb8aa3b052a7823 */ /* 0x000fe2000000092a */
[----:B------:R-:W-:Y:S01]  /*efb0*/  FFMA R46, -R15, 1.4426950216293334961, -R46 ;  /* 0x3fb8aa3b0f2e7823 */ /* 0x000fe2000000092e */
[----:B------:R-:W-:Y:S01]  /*efc0*/  FFMA R32, -R183, 1.925963033500011079e-08, R32 ;  /* 0x32a57060b7207823 */ /* 0x000fe20000000120 */
[----:B------:R-:W-:Y:S01]  /*efd0*/  MUFU.EX2 R40, R40 ;  /* 0x0000002800287308 */ /* 0x000fe20000000800 */
[----:B-1----:R-:W-:Y:S01]  /*efe0*/  FADD R36, R43, -12583039 ;  /* 0xcb40007f2b247421 */ /* 0x002fe20000000000 */
[----:B------:R-:W-:Y:S01]  /*eff0*/  FFMA R42, -R5, 1.925963033500011079e-08, R42 ;  /* 0x32a57060052a7823 */ /* 0x000fe2000000012a */
[----:B------:R-:W-:Y:S01]  /*f000*/  FFMA R46, -R15, 1.925963033500011079e-08, R46 ;  /* 0x32a570600f2e7823 */ /* 0x000fe2000000012e */
[----:B------:R-:W-:Y:S01]  /*f010*/  SHF.L.U32 R24, R24, 0x17, RZ ;  /* 0x0000001718187819 */ /* 0x000fe200000006ff */
[----:B------:R-:W-:Y:S01]  /*f020*/  FFMA R36, -R181, 1.4426950216293334961, -R36 ;  /* 0x3fb8aa3bb5247823 */ /* 0x000fe20000000924 */
[----:B------:R-:W-:Y:S01]  /*f030*/  SHF.L.U32 R41, R41, 0x17, RZ ;  /* 0x0000001729297819 */ /* 0x000fe200000006ff */
[----:B-----5:R-:W-:Y:S01]  /*f040*/  FFMA R28, R28, R29, 1 ;  /* 0x3f8000001c1c7423 */ /* 0x020fe2000000001d */
[----:B------:R-:W1:Y:S01]  /*f050*/  MUFU.EX2 R42, R42 ;  /* 0x0000002a002a7308 */ /* 0x000e620000000800 */
[----:B------:R-:W-:Y:S01]  /*f060*/  FFMA R36, -R181, 1.925963033500011079e-08, R36 ;  /* 0x32a57060b5247823 */ /* 0x000fe20000000124 */
[----:B------:R-:W-:Y:S01]  /*f070*/  SHF.L.U32 R18, R18, 0x17, RZ ;  /* 0x0000001712127819 */ /* 0x000fe200000006ff */
[----:B------:R-:W-:Y:S01]  /*f080*/  FFMA R31, R30, R31, 1 ;  /* 0x3f8000001e1f7423 */ /* 0x000fe2000000001f */
[----:B------:R-:W-:Y:S01]  /*f090*/  SHF.L.U32 R34, R34, 0x17, RZ ;  /* 0x0000001722227819 */ /* 0x000fe200000006ff */
[----:B---3--:R-:W-:Y:S01]  /*f0a0*/  FFMA R24, R24, R33, 1 ;  /* 0x3f80000018187423 */ /* 0x008fe20000000021 */
[----:B------:R-:W-:Y:S01]  /*f0b0*/  SHF.L.U32 R20, R20, 0x17, RZ ;  /* 0x0000001714147819 */ /* 0x000fe200000006ff */
[----:B------:R-:W-:Y:S01]  /*f0c0*/  FFMA R23, R18, R23, 1 ;  /* 0x3f80000012177423 */ /* 0x000fe20000000017 */
[----:B------:R-:W3:Y:S01]  /*f0d0*/  MUFU.EX2 R32, R32 ;  /* 0x0000002000207308 */ /* 0x000ee20000000800 */
[----:B------:R-:W-:Y:S01]  /*f0e0*/  SHF.L.U32 R37, R37, 0x17, RZ ;  /* 0x0000001725257819 */ /* 0x000fe200000006ff */
[----:B----4-:R-:W-:Y:S01]  /*f0f0*/  FFMA R25, R34, R17, 1 ;  /* 0x3f80000022197423 */ /* 0x010fe20000000011 */
[----:B------:R-:W-:Y:S01]  /*f100*/  SHF.L.U32 R4, R4, 0x17, RZ ;  /* 0x0000001704047819 */ /* 0x000fe200000006ff */
[----:B--2---:R-:W-:Y:S01]  /*f110*/  FFMA R26, R20, R35, 1 ;  /* 0x3f800000141a7423 */ /* 0x004fe20000000023 */
[----:B------:R-:W-:Y:S01]  /*f120*/  SHF.L.U32 R39, R39, 0x17, RZ ;  /* 0x0000001727277819 */ /* 0x000fe200000006ff */
[----:B------:R-:W-:Y:S01]  /*f130*/  FFMA R29, R37, R38, 1 ;  /* 0x3f800000251d7423 */ /* 0x000fe20000000026 */
[----:B------:R-:W-:Y:S01]  /*f140*/  SHF.L.U32 R19, R19, 0x17, RZ ;  /* 0x0000001713137819 */ /* 0x000fe200000006ff */
[----:B------:R-:W2:Y:S01]  /*f150*/  MUFU.EX2 R36, R36 ;  /* 0x0000002400247308 */ /* 0x000ea20000000800 */
[----:B------:R-:W-:Y:S01]  /*f160*/  SHF.L.U32 R43, R43, 0x17, RZ ;  /* 0x000000172b2b7819 */ /* 0x000fe200000006ff */
[----:B-1----:R-:W-:Y:S01]  /*f170*/  FFMA R41, R41, R42, 1 ;  /* 0x3f80000029297423 */ /* 0x002fe2000000002a */
[----:B------:R-:W-:Y:S01]  /*f180*/  SHF.L.U32 R44, R44, 0x17, RZ ;  /* 0x000000172c2c7819 */ /* 0x000fe200000006ff */
[----:B------:R-:W-:Y:S01]  /*f190*/  FFMA R30, R4, R3, 1 ;  /* 0x3f800000041e7423 */ /* 0x000fe20000000003 */
[----:B------:R-:W-:-:S03]  /*f1a0*/  FFMA R39, R39, R40, 1 ;  /* 0x3f80000027277423 */ /* 0x000fc60000000028 */
[----:B------:R-:W1:Y:S01]  /*f1b0*/  MUFU.EX2 R5, R46 ;  /* 0x0000002e00057308 */ /* 0x000e620000000800 */
[----:B---3--:R-:W-:Y:S01]  /*f1c0*/  FFMA R32, R19, R32, 1 ;  /* 0x3f80000013207423 */ /* 0x008fe20000000020 */
        /* <DEDUP_REMOVED lines=8> */
.L_x_292:
[----:B------:R-:W1:Y:S02]  /*f250*/  MUFU.RCP R15, R48 ;  /* 0x00000030000f7308 */ /* 0x000e640000001000 */
[----:B-1----:R-:W-:-:S04]  /*f260*/  FFMA R0, R48, R15, -1 ;  /* 0xbf80000030007423 */ /* 0x002fc8000000000f */
[----:B------:R-:W-:-:S04]  /*f270*/  FADD.FTZ R0, -R0, -RZ ;  /* 0x800000ff00007221 */ /* 0x000fc80000010100 */
[----:B------:R-:W-:-:S07]  /*f280*/  FFMA R15, R15, R0, R15 ;  /* 0x000000000f0f7223 */ /* 0x000fce000000000f */
.L_x_293:
[----:B------:R-:W-:Y:S05]  /*f290*/  BSYNC B1 ;  /* 0x0000000000017941 */ /* 0x000fea0003800000 */
.L_x_291:
        /* <DEDUP_REMOVED lines=10> */
.L_x_295:
[----:B------:R-:W1:Y:S02]  /*f340*/  MUFU.RCP R18, R23 ;  /* 0x0000001700127308 */ /* 0x000e640000001000 */
[----:B-1----:R-:W-:-:S04]  /*f350*/  FFMA R0, R23, R18, -1 ;  /* 0xbf80000017007423 */ /* 0x002fc80000000012 */
[----:B------:R-:W-:-:S04]  /*f360*/  FADD.FTZ R3, -R0, -RZ ;  /* 0x800000ff00037221 */ /* 0x000fc80000010100 */
[----:B------:R-:W-:-:S07]  /*f370*/  FFMA R18, R18, R3, R18 ;  /* 0x0000000312127223 */ /* 0x000fce0000000012 */
.L_x_296:
[----:B------:R-:W-:Y:S05]  /*f380*/  BSYNC B1 ;  /* 0x0000000000017941 */ /* 0x000fea0003800000 */
.L_x_294:
        /* <DEDUP_REMOVED lines=10> */
.L_x_298:
[----:B------:R-:W1:Y:S02]  /*f430*/  MUFU.RCP R17, R22 ;  /* 0x0000001600117308 */ /* 0x000e640000001000 */
[----:B-1----:R-:W-:-:S04]  /*f440*/  FFMA R0, R22, R17, -1 ;  /* 0xbf80000016007423 */ /* 0x002fc80000000011 */
[----:B------:R-:W-:-:S04]  /*f450*/  FADD.FTZ R0, -R0, -RZ ;  /* 0x800000ff00007221 */ /* 0x000fc80000010100 */
[----:B------:R-:W-:-:S07]  /*f460*/  FFMA R17, R17, R0, R17 ;  /* 0x0000000011117223 */ /* 0x000fce0000000011 */
.L_x_299:
[----:B------:R-:W-:Y:S05]  /*f470*/  BSYNC B1 ;  /* 0x0000000000017941 */ /* 0x000fea0003800000 */
.L_x_297:
        /* <DEDUP_REMOVED lines=10> */
.L_x_301:
[----:B------:R-:W1:Y:S02]  /*f520*/  MUFU.RCP R20, R27 ;  /* 0x0000001b00147308 */ /* 0x000e640000001000 */
[----:B-1----:R-:W-:-:S04]  /*f530*/  FFMA R0, R27, R20, -1 ;  /* 0xbf8000001b007423 */ /* 0x002fc80000000014 */
[----:B------:R-:W-:-:S04]  /*f540*/  FADD.FTZ R3, -R0, -RZ ;  /* 0x800000ff00037221 */ /* 0x000fc80000010100 */
[----:B------:R-:W-:-:S07]  /*f550*/  FFMA R20, R20, R3, R20 ;  /* 0x0000000314147223 */ /* 0x000fce0000000014 */
.L_x_302:
[----:B------:R-:W-:Y:S05]  /*f560*/  BSYNC B1 ;  /* 0x0000000000017941 */ /* 0x000fea0003800000 */
.L_x_300:
        /* <DEDUP_REMOVED lines=10> */
.L_x_304:
[----:B------:R-:W1:Y:S02]  /*f610*/  MUFU.RCP R19, R28 ;  /* 0x0000001c00137308 */ /* 0x000e640000001000 */
[----:B-1----:R-:W-:-:S04]  /*f620*/  FFMA R0, R28, R19, -1 ;  /* 0xbf8000001c007423 */ /* 0x002fc80000000013 */
[----:B------:R-:W-:-:S04]  /*f630*/  FADD.FTZ R0, -R0, -RZ ;  /* 0x800000ff00007221 */ /* 0x000fc80000010100 */
[----:B------:R-:W-:-:S07]  /*f640*/  FFMA R19, R19, R0, R19 ;  /* 0x0000000013137223 */ /* 0x000fce0000000013 */
.L_x_305:
[----:B------:R-:W-:Y:S05]  /*f650*/  BSYNC B1 ;  /* 0x0000000000017941 */ /* 0x000fea0003800000 */
.L_x_303:
        /* <DEDUP_REMOVED lines=10> */
.L_x_307:
[----:B------:R-:W1:Y:S02]  /*f700*/  MUFU.RCP R22, R31 ;  /* 0x0000001f00167308 */ /* 0x000e640000001000 */
[----:B-1----:R-:W-:-:S04]  /*f710*/  FFMA R0, R31, R22, -1 ;  /* 0xbf8000001f007423 */ /* 0x002fc80000000016 */
[----:B------:R-:W-:-:S04]  /*f720*/  FADD.FTZ R3, -R0, -RZ ;  /* 0x800000ff00037221 */ /* 0x000fc80000010100 */
[----:B------:R-:W-:-:S07]  /*f730*/  FFMA R22, R22, R3, R22 ;  /* 0x0000000316167223 */ /* 0x000fce0000000016 */
.L_x_308:
[----:B------:R-:W-:Y:S05]  /*f740*/  BSYNC B1 ;  /* 0x0000000000017941 */ /* 0x000fea0003800000 */
.L_x_306:
        /* <DEDUP_REMOVED lines=10> */
.L_x_310:
[----:B------:R-:W1:Y:S02]  /*f7f0*/  MUFU.RCP R21, R24 ;  /* 0x0000001800157308 */ /* 0x000e640000001000 */
[----:B-1----:R-:W-:-:S04]  /*f800*/  FFMA R0, R24, R21, -1 ;  /* 0xbf80000018007423 */ /* 0x002fc80000000015 */
[----:B------:R-:W-:-:S04]  /*f810*/  FADD.FTZ R0, -R0, -RZ ;  /* 0x800000ff00007221 */ /* 0x000fc80000010100 */
[----:B------:R-:W-:-:S07]  /*f820*/  FFMA R21, R21, R0, R21 ;  /* 0x0000000015157223 */ /* 0x000fce0000000015 */
.L_x_311:
[----:B------:R-:W-:Y:S05]  /*f830*/  BSYNC B1 ;  /* 0x0000000000017941 */ /* 0x000fea0003800000 */
.L_x_309:
        /* <DEDUP_REMOVED lines=10> */
.L_x_313:
[----:B------:R-:W1:Y:S02]  /*f8e0*/  MUFU.RCP R24, R25 ;  /* 0x0000001900187308 */ /* 0x000e640000001000 */
[----:B-1----:R-:W-:-:S04]  /*f8f0*/  FFMA R0, R25, R24, -1 ;  /* 0xbf80000019007423 */ /* 0x002fc80000000018 */
[----:B------:R-:W-:-:S04]  /*f900*/  FADD.FTZ R3, -R0, -RZ ;  /* 0x800000ff00037221 */ /* 0x000fc80000010100 */
[----:B------:R-:W-:-:S07]  /*f910*/  FFMA R24, R24, R3, R24 ;  /* 0x0000000318187223 */ /* 0x000fce0000000018 */
.L_x_314:
[----:B------:R-:W-:Y:S05]  /*f920*/  BSYNC B1 ;  /* 0x0000000000017941 */ /* 0x000fea0003800000 */
.L_x_312:
        /* <DEDUP_REMOVED lines=10> */
.L_x_316:
[----:B------:R-:W1:Y:S02]  /*f9d0*/  MUFU.RCP R23, R26 ;  /* 0x0000001a00177308 */ /* 0x000e640000001000 */
[----:B-1----:R-:W-:-:S04]  /*f9e0*/  FFMA R0, R26, R23, -1 ;  /* 0xbf8000001a007423 */ /* 0x002fc80000000017 */
[----:B------:R-:W-:-:S04]  /*f9f0*/  FADD.FTZ R0, -R0, -RZ ;  /* 0x800000ff00007221 */ /* 0x000fc80000010100 */
[----:B------:R-:W-:-:S07]  /*fa00*/  FFMA R23, R23, R0, R23 ;  /* 0x0000000017177223 */ /* 0x000fce0000000017 */
.L_x_317:
[----:B------:R-:W-:Y:S05]  /*fa10*/  BSYNC B1 ;  /* 0x0000000000017941 */ /* 0x000fea0003800000 */
.L_x_315:
        /* <DEDUP_REMOVED lines=10> */
.L_x_319:
[----:B------:R-:W1:Y:S02]  /*fac0*/  MUFU.RCP R26, R29 ;  /* 0x0000001d001a7308 */ /* 0x000e640000001000 */
[----:B-1----:R-:W-:-:S04]  /*fad0*/  FFMA R0, R29, R26, -1 ;  /* 0xbf8000001d007423 */ /* 0x002fc8000000001a */
[----:B------:R-:W-:-:S04]  /*fae0*/  FADD.FTZ R3, -R0, -RZ ;  /* 0x800000ff00037221 */ /* 0x000fc80000010100 */
[----:B------:R-:W-:-:S07]  /*faf0*/  FFMA R26, R26, R3, R26 ;  /* 0x000000031a1a7223 */ /* 0x000fce000000001a */
.L_x_320:
[----:B------:R-:W-:Y:S05]  /*fb00*/  BSYNC B1 ;  /* 0x0000000000017941 */ /* 0x000fea0003800000 */
.L_x_318:
        /* <DEDUP_REMOVED lines=10> */
.L_x_322:
[----:B------:R-:W1:Y:S02]  /*fbb0*/  MUFU.RCP R25, R30 ;  /* 0x0000001e00197308 */ /* 0x000e640000001000 */
[----:B-1----:R-:W-:-:S04]  /*fbc0*/  FFMA R0, R30, R25, -1 ;  /* 0xbf8000001e007423 */ /* 0x002fc80000000019 */
[----:B------:R-:W-:-:S04]  /*fbd0*/  FADD.FTZ R0, -R0, -RZ ;  /* 0x800000ff00007221 */ /* 0x000fc80000010100 */
[----:B------:R-:W-:-:S07]  /*fbe0*/  FFMA R25, R25, R0, R25 ;  /* 0x0000000019197223 */ /* 0x000fce0000000019 */
.L_x_323:
[----:B------:R-:W-:Y:S05]  /*fbf0*/  BSYNC B1 ;  /* 0x0000000000017941 */ /* 0x000fea0003800000 */
.L_x_321:
        /* <DEDUP_REMOVED lines=10> */
.L_x_325:
[----:B------:R-:W1:Y:S02]  /*fca0*/  MUFU.RCP R28, R39 ;  /* 0x00000027001c7308 */ /* 0x000e640000001000 */
[----:B-1----:R-:W-:-:S04]  /*fcb0*/  FFMA R0, R39, R28, -1 ;  /* 0xbf80000027007423 */ /* 0x002fc8000000001c */
[----:B------:R-:W-:-:S04]  /*fcc0*/  FADD.FTZ R3, -R0, -RZ ;  /* 0x800000ff00037221 */ /* 0x000fc80000010100 */
[----:B------:R-:W-:-:S07]  /*fcd0*/  FFMA R28, R28, R3, R28 ;  /* 0x000000031c1c7223 */ /* 0x000fce000000001c */
.L_x_326:
[----:B------:R-:W-:Y:S05]  /*fce0*/  BSYNC B1 ;  /* 0x0000000000017941 */ /* 0x000fea0003800000 */
.L_x_324:
        /* <DEDUP_REMOVED lines=10> */
.L_x_328:
[----:B------:R-:W1:Y:S02]  /*fd90*/  MUFU.RCP R27, R32 ;  /* 0x00000020001b7308 */ /* 0x000e640000001000 */
[----:B-1----:R-:W-:-:S04]  /*fda0*/  FFMA R0, R32, R27, -1 ;  /* 0xbf80000020007423 */ /* 0x002fc8000000001b */
[----:B------:R-:W-:-:S04]  /*fdb0*/  FADD.FTZ R0, -R0, -RZ ;  /* 0x800000ff00007221 */ /* 0x000fc80000010100 */
[----:B------:R-:W-:-:S07]  /*fdc0*/  FFMA R27, R27, R0, R27 ;  /* 0x000000001b1b7223 */ /* 0x000fce000000001b */
.L_x_329:
[----:B------:R-:W-:Y:S05]  /*fdd0*/  BSYNC B1 ;  /* 0x0000000000017941 */ /* 0x000fea0003800000 */
.L_x_327:
        /* <DEDUP_REMOVED lines=10> */
.L_x_331:
[----:B------:R-:W1:Y:S02]  /*fe80*/  MUFU.RCP R30, R41 ;  /* 0x00000029001e7308 */ /* 0x000e640000001000 */
[----:B-1----:R-:W-:-:S04]  /*fe90*/  FFMA R0, R41, R30, -1 ;  /* 0xbf80000029007423 */ /* 0x002fc8000000001e */
[----:B------:R-:W-:-:S04]  /*fea0*/  FADD.FTZ R3, -R0, -RZ ;  /* 0x800000ff00037221 */ /* 0x000fc80000010100 */
[----:B------:R-:W-:-:S07]  /*feb0*/  FFMA R30, R30, R3, R30 ;  /* 0x000000031e1e7223 */ /* 0x000fce000000001e */
.L_x_332:
[----:B------:R-:W-:Y:S05]  /*fec0*/  BSYNC B1 ;  /* 0x0000000000017941 */ /* 0x000fea0003800000 */
.L_x_330:
        /* <DEDUP_REMOVED lines=10> */
.L_x_334:
[----:B------:R-:W1:Y:S02]  /*ff70*/  MUFU.RCP R29, R42 ;  /* 0x0000002a001d7308 */ /* 0x000e640000001000 */
[----:B-1----:R-:W-:-:S04]  /*ff80*/  FFMA R0, R42, R29, -1 ;  /* 0xbf8000002a007423 */ /* 0x002fc8000000001d */
[----:B------:R-:W-:-:S04]  /*ff90*/  FADD.FTZ R0, -R0, -RZ ;  /* 0x800000ff00007221 */ /* 0x000fc80000010100 */
[----:B------:R-:W-:-:S07]  /*ffa0*/  FFMA R29, R29, R0, R29 ;  /* 0x000000001d1d7223 */ /* 0x000fce000000001d */
.L_x_335:
[----:B------:R-:W-:Y:S05]  /*ffb0*/  BSYNC B1 ;  /* 0x0000000000017941 */ /* 0x000fea0003800000 */
.L_x_333:
        /* <DEDUP_REMOVED lines=9> */
.L_x_337:
[----:B------:R-:W1:Y:S02]  /*10050*/  MUFU.RCP R0, R33 ;  /* 0x0000002100007308 */ /* 0x000e640000001000 */
[----:B-1----:R-:W-:-:S04]  /*10060*/  FFMA R3, R33, R0, -1 ;  /* 0xbf80000021037423 */ /* 0x002fc80000000000 */
[----:B------:R-:W-:-:S04]  /*10070*/  FADD.FTZ R3, -R3, -RZ ;  /* 0x800000ff03037221 */ /* 0x000fc80000010100 */
[----:B------:R-:W-:-:S07]  /*10080*/  FFMA R0, R0, R3, R0 ;  /* 0x0000000300007223 */ /* 0x000fce0000000000 */
.L_x_338:
[----:B------:R-:W-:Y:S05]  /*10090*/  BSYNC B1 ;  /* 0x0000000000017941 */ /* 0x000fea0003800000 */
.L_x_336:
        /* <DEDUP_REMOVED lines=10> */
.L_x_339:
        /* <DEDUP_REMOVED lines=27> */
.L_x_341:
[----:B------:R-:W-:Y:S05]  /*102f0*/  BSYNC B0 ;  /* 0x0000000000007941 */ /* 0x000fea0003800000 */
.L_x_340:
[----:B------:R-:W-:Y:S04]  /*10300*/  BSSY B0, `(.L_x_342) ;  /* 0x000003c000007945 */ /* 0x000fe80003800000 */
[----:B------:R-:W-:Y:S05]  /*10310*/  @P0 BRA `(.L_x_343) ;  /* 0x0000000000e80947 */ /* 0x000fea0003800000 */
[----:B------:R-:W2:Y:S02]  /*10320*/  LDL R0, [R1+0xcc] ;  /* 0x0000cc0001007983 */ /* 0x000ea40000100800 */
[----:B--2---:R-:W-:-:S13]  /*10330*/  ISETP.NE.AND P3, PT, R0, 0x3, PT ;  /* 0x000000030000780c */ /* 0x004fda0003f65270 */
[----:B------:R-:W-:Y:S05]  /*10340*/  @!P3 BRA `(.L_x_344) ;  /* 0x000000000004b947 */ /* 0x000fea0003800000 */
[----:B------:R-:W-:Y:S01]  /*10350*/  BPT.TRAP 0x1 ;  /* 0x000000040000795c */ /* 0x000fe20000300000 */
.L_x_344:
[----:B------:R-:W2:Y:S04]  /*10360*/  LDL R0, [R1+0xb4] ;  /* 0x0000b40001007983 */ /* 0x000ea80000100800 */
[----:B------:R-:W3:Y:S01]  /*10370*/  LDL R3, [R1+0xb8] ;  /* 0x0000b80001037983 */ /* 0x000ee20000100800 */
[----:B------:R-:W-:Y:S01]  /*10380*/  BSSY B1, `(.L_x_345) ;  /* 0x0000005000017945 */ /* 0x000fe20003800000 */
[----:B--2---:R-:W-:Y:S02]  /*10390*/  LEA R0, R0, UR47, 0x3 ;  /* 0x0000002f00007c11 */ /* 0x004fe4000f8e18ff */
[----:B---3--:R-:W-:-:S04]  /*103a0*/  SHF.L.U32 R3, R3, 0x1f, RZ ;  /* 0x0000001f03037819 */ /* 0x008fc800000006ff */
[----:B------:R-:W1:Y:S02]  /*103b0*/  SYNCS.PHASECHK.TRANS64.TRYWAIT P2, [R0+URZ+0x80], R3 ;  /* 0x00008003000075a7 */ /* 0x000e64000804017f */
[----:B-1----:R-:W-:Y:S05]  /*103c0*/  @!P2 BRA `(.L_x_346) ;  /* 0x0000009c00b4a947 */ /* 0x002fea0003800000 */
.L_x_628:
[----:B------:R-:W-:Y:S05]  /*103d0*/  BSYNC B1 ;  /* 0x0000000000017941 */ /* 0x000fea0003800000 */
.L_x_345:
        /* <DEDUP_REMOVED lines=18> */
.L_x_348:
[----:B------:R-:W-:Y:S05]  /*10500*/  BSYNC B1 ;  /* 0x0000000000017941 */ /* 0x000fea0003800000 */
.L_x_347:
        /* <DEDUP_REMOVED lines=8> */
.L_x_349:
        /* <DEDUP_REMOVED lines=19> */
.L_x_343:
[----:B------:R-:W-:Y:S05]  /*106c0*/  BSYNC B0 ;  /* 0x0000000000007941 */ /* 0x000fea0003800000 */
.L_x_342:
[----:B------:R-:W2:Y:S04]  /*106d0*/  LDL.LU R3, [R1+0x34] ;  /* 0x0000340001037983 */ /* 0x000ea80000300800 */
[----:B-1----:R-:W3:Y:S04]  /*106e0*/  LDL.LU R5, [R1+0x38] ;  /* 0x0000380001057983 */ /* 0x002ee80000300800 */
[----:B------:R-:W4:Y:S04]  /*106f0*/  LDL.LU R26, [R1+0x3c] ;  /* 0x00003c00011a7983 */ /* 0x000f280000300800 */
[----:B------:R-:W5:Y:S04]  /*10700*/  LDL.LU R17, [R1+0x40] ;  /* 0x0000400001117983 */ /* 0x000f680000300800 */
[----:B------:R-:W5:Y:S04]  /*10710*/  LDL.LU R19, [R1+0x44] ;  /* 0x0000440001137983 */ /* 0x000f680000300800 */
[----:B------:R-:W5:Y:S04]  /*10720*/  LDL.LU R21, [R1+0x48] ;  /* 0x0000480001157983 */ /* 0x000f680000300800 */
[----:B------:R-:W5:Y:S04]  /*10730*/  LDL.LU R23, [R1+0x4c] ;  /* 0x00004c0001177983 */ /* 0x000f680000300800 */
[----:B------:R-:W5:Y:S04]  /*10740*/  LDL.LU R25, [R1+0x50] ;  /* 0x0000500001197983 */ /* 0x000f680000300800 */
[----:B------:R-:W5:Y:S01]  /*10750*/  LDL.LU R27, [R1+0x54] ;  /* 0x00005400011b7983 */ /* 0x000f620000300800 */
[----:B------:R-:W-:-:S02]  /*10760*/  F2FP.F16.E4M3.UNPACK_B R15, R8 ;  /* 0x00000008ff0f723e */ /* 0x000fc400020006ff */
[----:B------:R-:W-:Y:S01]  /*10770*/  F2FP.F16.E4M3.UNPACK_B R0, R9 ;  /* 0x00000009ff00723e */ /* 0x000fe200020006ff */
[----:B------:R-:W5:Y:S02]  /*10780*/  LDL.LU R24, [R1+0x58] ;  /* 0x0000580001187983 */ /* 0x000f640000300800 */
[--C-:B------:R-:W-:Y:S02]  /*10790*/  HADD2.F32 R20, -RZ, R15.reuse.H0_H0 ;  /* 0x2000000fff147230 */ /* 0x100fe40000004100 */
[----:B------:R-:W-:Y:S02]  /*107a0*/  HADD2.F32 R22, -RZ, R15.H1_H1 ;  /* 0x3000000fff167230 */ /* 0x000fe40000004100 */
[--C-:B------:R-:W-:Y:S02]  /*107b0*/  HADD2.F32 R4, -RZ, R0.reuse.H0_H0 ;  /* 0x20000000ff047230 */ /* 0x100fe40000004100 */
[----:B------:R-:W-:Y:S01]  /*107c0*/  HADD2.F32 R18, -RZ, R0.H1_H1 ;  /* 0x30000000ff127230 */ /* 0x000fe20000004100 */
[----:B------:R-:W-:-:S02]  /*107d0*/  MOV R46, 0x3bbb989d ;  /* 0x3bbb989d002e7802 */ /* 0x000fc40000000f00 */
[----:B------:R-:W-:Y:S02]  /*107e0*/  MOV R48, 0x437c0000 ;  /* 0x437c000000307802 */ /* 0x000fe40000000f00 */
[----:B------:R-:W-:Y:S02]  /*107f0*/  F2FP.F16.E4M3.UNPACK_B R28, R7.H1 ;  /* 0x00000007ff1c723e */ /* 0x000fe400030006ff */
[-C--:B------:R-:W-:Y:S02]  /*10800*/  F2FP.F16.E4M3.UNPACK_B R34, R6.reuse ;  /* 0x00000006ff22723e */ /* 0x080fe400020006ff */
[----:B------:R-:W-:Y:S01]  /*10810*/  F2FP.F16.E4M3.UNPACK_B R43, R6.H1 ;  /* 0x00000006ff2b723e */ /* 0x000fe200030006ff */
[----:B------:R-:W-:Y:S01]  /*10820*/  BSSY B1, `(.L_x_350) ;  /* 0x00000c3000017945 */ /* 0x000fe20003800000 */
[C---:B--2---:R-:W-:Y:S01]  /*10830*/  FMUL R3, R2.reuse, R3 ;  /* 0x0000000302037220 */ /* 0x044fe20000400000 */
[C---:B---3--:R-:W-:Y:S01]  /*10840*/  FMUL R5, R2.reuse, R5 ;  /* 0x0000000502057220 */ /* 0x048fe20000400000 */
[----:B----4-:R-:W-:-:S02]  /*10850*/  FMUL R15, R2, R26 ;  /* 0x0000001a020f7220 */ /* 0x010fc40000400000 */
[----:B------:R-:W2:Y:S04]  /*10860*/  LDL.LU R26, [R1+0x5c] ;  /* 0x00005c00011a7983 */ /* 0x000ea80000300800 */
[----:B------:R-:W3:Y:S04]  /*10870*/  LDL.LU R35, [R1+0x60] ;  /* 0x0000600001237983 */ /* 0x000ee80000300800 */
[----:B------:R-:W4:Y:S04]  /*10880*/  LDL.LU R32, [R1+0x64] ;  /* 0x0000640001207983 */ /* 0x000f280000300800 */
[----:B------:R-:W4:Y:S04]  /*10890*/  LDL.LU R40, [R1+0x68] ;  /* 0x0000680001287983 */ /* 0x000f280000300800 */
[----:B------:R-:W4:Y:S04]  /*108a0*/  LDL.LU R38, [R1+0x6c] ;  /* 0x00006c0001267983 */ /* 0x000f280000300800 */
[----:B------:R-:W4:Y:S01]  /*108b0*/  LDL.LU R45, [R1+0x70] ;  /* 0x00007000012d7983 */ /* 0x000f220000300800 */
[----:B------:R-:W-:Y:S01]  /*108c0*/  F2FP.F16.E4M3.UNPACK_B R0, R9.H1 ;  /* 0x00000009ff00723e */ /* 0x000fe200030006ff */
[----:B-----5:R-:W-:Y:S01]  /*108d0*/  FMUL R19, R2, R19 ;  /* 0x0000001302137220 */ /* 0x020fe20000400000 */
[----:B------:R-:W-:Y:S01]  /*108e0*/  FFMA R3, R16, R4, R3 ;  /* 0x0000000410037223 */ /* 0x000fe20000000003 */
[----:B------:R-:W-:-:S02]  /*108f0*/  FMUL R17, R2, R17 ;  /* 0x0000001102117220 */ /* 0x000fc40000400000 */
[--C-:B------:R-:W-:Y:S02]  /*10900*/  HADD2.F32 R4, -RZ, R0.reuse.H0_H0 ;  /* 0x20000000ff047230 */ /* 0x100fe40000004100 */
[C---:B------:R-:W-:Y:S01]  /*10910*/  FFMA R19, R16.reuse, R20, R19 ;  /* 0x0000001410137223 */ /* 0x040fe20000000013 */
[----:B------:R-:W-:Y:S02]  /*10920*/  HADD2.F32 R0, -RZ, R0.H1_H1 ;  /* 0x30000000ff007230 */ /* 0x000fe40000004100 */
[----:B------:R-:W-:Y:S01]  /*10930*/  FFMA R5, R16, R18, R5 ;  /* 0x0000001210057223 */ /* 0x000fe20000000005 */
[----:B------:R-:W-:Y:S01]  /*10940*/  FMUL R21, R2, R21 ;  /* 0x0000001502157220 */ /* 0x000fe20000400000 */
[----:B------:R-:W-:Y:S02]  /*10950*/  F2FP.F16.E4M3.UNPACK_B R20, R7 ;  /* 0x00000007ff14723e */ /* 0x000fe400020006ff */
[----:B------:R-:W-:Y:S01]  /*10960*/  F2FP.F16.E4M3.UNPACK_B R18, R8.H1 ;  /* 0x00000008ff12723e */ /* 0x000fe200030006ff */
[C---:B------:R-:W-:Y:S01]  /*10970*/  FFMA R17, R16.reuse, R0, R17 ;  /* 0x0000000010117223 */ /* 0x040fe20000000011 */
[C---:B------:R-:W-:Y:S01]  /*10980*/  FFMA R21, R16.reuse, R22, R21 ;  /* 0x0000001610157223 */ /* 0x040fe20000000015 */
[----:B------:R-:W-:Y:S01]  /*10990*/  FFMA.SAT R0, -R3, R46, 0.5 ;  /* 0x3f00000003007423 */ /* 0x000fe2000000212e */
[----:B------:R-:W-:Y:S01]  /*109a0*/  FFMA R15, R16, R4, R15 ;  /* 0x00000004100f7223 */ /* 0x000fe2000000000f */
[----:B------:R-:W-:-:S02]  /*109b0*/  HADD2.F32 R22, -RZ, R20.H0_H0 ;  /* 0x20000014ff167230 */ /* 0x000fc40000004100 */
[C---:B------:R-:W-:Y:S01]  /*109c0*/  FMUL R27, R2.reuse, R27 ;  /* 0x0000001b021b7220 */ /* 0x040fe20000400000 */
[--C-:B------:R-:W-:Y:S02]  /*109d0*/  HADD2.F32 R4, -RZ, R18.reuse.H0_H0 ;  /* 0x20000012ff047230 */ /* 0x100fe40000004100 */
[----:B------:R-:W-:Y:S01]  /*109e0*/  FMUL R23, R2, R23 ;  /* 0x0000001702177220 */ /* 0x000fe20000400000 */
[----:B------:R-:W-:Y:S01]  /*109f0*/  FFMA.RM R0, R0, R48, 12582913 ;  /* 0x4b40000100007423 */ /* 0x000fe20000004030 */
[C---:B------:R-:W-:Y:S01]  /*10a00*/  FFMA R27, R16.reuse, R22, R27 ;  /* 0x00000016101b7223 */ /* 0x040fe2000000001b */
[----:B------:R-:W-:Y:S02]  /*10a10*/  HADD2.F32 R18, -RZ, R18.H1_H1 ;  /* 0x30000012ff127230 */ /* 0x000fe40000004100 */
[----:B------:R-:W-:Y:S01]  /*10a20*/  FFMA R23, R16, R4, R23 ;  /* 0x0000000410177223 */ /* 0x000fe20000000017 */
[----:B------:R-:W-:Y:S02]  /*10a30*/  HADD2.F32 R22, -RZ, R20.H1_H1 ;  /* 0x30000014ff167230 */ /* 0x000fe40000004100 */
[C---:B------:R-:W-:Y:S01]  /*10a40*/  FMUL R25, R2.reuse, R25 ;  /* 0x0000001902197220 */ /* 0x040fe20000400000 */
[----:B------:R-:W-:Y:S01]  /*10a50*/  FMUL R29, R2, R24 ;  /* 0x00000018021d7220 */ /* 0x000fe20000400000 */
[----:B------:R-:W-:Y:S01]  /*10a60*/  FADD R4, R0, -12583039 ;  /* 0xcb40007f00047421 */ /* 0x000fe20000000000 */
[----:B------:R-:W-:Y:S01]  /*10a70*/  FFMA.SAT R20, -R15, R46, 0.5 ;  /* 0x3f0000000f147423 */ /* 0x000fe2000000212e */
[C---:B------:R-:W-:Y:S01]  /*10a80*/  FFMA R25, R16.reuse, R18, R25 ;  /* 0x0000001210197223 */ /* 0x040fe20000000019 */
[----:B------:R-:W-:Y:S01]  /*10a90*/  FFMA R29, R16, R22, R29 ;  /* 0x00000016101d7223 */ /* 0x000fe2000000001d */
[----:B------:R-:W-:Y:S01]  /*10aa0*/  FFMA R4, -R3, 1.4426950216293334961, -R4 ;  /* 0x3fb8aa3b03047823 */ /* 0x000fe20000000904 */
[----:B------:R-:W-:Y:S01]  /*10ab0*/  FFMA.SAT R18, -R5, R46, 0.5 ;  /* 0x3f00000005127423 */ /* 0x000fe2000000212e */
[----:B------:R-:W-:-:S02]  /*10ac0*/  FFMA.RM R22, R20, R48, 12582913 ;  /* 0x4b40000114167423 */ /* 0x000fc40000004030 */
[----:B------:R-:W-:Y:S01]  /*10ad0*/  FFMA R4, -R3, 1.925963033500011079e-08, R4 ;  /* 0x32a5706003047823 */ /* 0x000fe20000000104 */
[----:B------:R-:W-:Y:S01]  /*10ae0*/  FFMA.RM R18, R18, R48, 12582913 ;  /* 0x4b40000112127423 */ /* 0x000fe20000004030 */
[----:B------:R-:W-:Y:S01]  /*10af0*/  FADD R24, R22, -12583039 ;  /* 0xcb40007f16187421 */ /* 0x000fe20000000000 */
[----:B------:R-:W-:Y:S02]  /*10b00*/  HADD2.F32 R30, -RZ, R28.H0_H0 ;  /* 0x2000001cff1e7230 */ /* 0x000fe40000004100 */
[----:B------:R-:W-:Y:S01]  /*10b10*/  FADD R20, R18, -12583039 ;  /* 0xcb40007f12147421 */ /* 0x000fe20000000000 */
[----:B------:R-:W-:Y:S01]  /*10b20*/  FFMA R24, -R15, 1.4426950216293334961, -R24 ;  /* 0x3fb8aa3b0f187823 */ /* 0x000fe20000000918 */
[----:B------:R-:W-:Y:S02]  /*10b30*/  MUFU.EX2 R31, R4 ;  /* 0x00000004001f7308 */ /* 0x000fe40000000800 */
[----:B------:R-:W-:Y:S01]  /*10b40*/  FFMA R20, -R5, 1.4426950216293334961, -R20 ;  /* 0x3fb8aa3b05147823 */ /* 0x000fe20000000914 */
[----:B------:R-:W-:Y:S01]  /*10b50*/  FFMA R24, -R15, 1.925963033500011079e-08, R24 ;  /* 0x32a570600f187823 */ /* 0x000fe20000000118 */
[----:B------:R-:W-:-:S02]  /*10b60*/  FFMA.SAT R15, -R19, R46, 0.5 ;  /* 0x3f000000130f7423 */ /* 0x000fc4000000212e */
[----:B------:R-:W-:-:S04]  /*10b70*/  FFMA R20, -R5, 1.925963033500011079e-08, R20 ;  /* 0x32a5706005147823 */ /* 0x000fc80000000114 */
[----:B------:R-:W1:Y:S01]  /*10b80*/  MUFU.EX2 R33, R20 ;  /* 0x0000001400217308 */ /* 0x000e620000000800 */
[----:B------:R-:W-:Y:S01]  /*10b90*/  HADD2.F32 R36, -RZ, R34.H0_H0 ;  /* 0x20000022ff247230 */ /* 0x000fe20000004100 */
[----:B------:R-:W-:Y:S02]  /*10ba0*/  SHF.L.U32 R0, R0, 0x17, RZ ;  /* 0x0000001700007819 */ /* 0x000fe400000006ff */
[----:B------:R-:W-:Y:S02]  /*10bb0*/  SHF.L.U32 R18, R18, 0x17, RZ ;  /* 0x0000001712127819 */ /* 0x000fe400000006ff */
[----:B------:R-:W-:-:S03]  /*10bc0*/  SHF.L.U32 R22, R22, 0x17, RZ ;  /* 0x0000001716167819 */ /* 0x000fc600000006ff */
[----:B-1----:R-:W-:Y:S01]  /*10bd0*/  FFMA R33, R18, R33, 1 ;  /* 0x3f80000012217423 */ /* 0x002fe20000000021 */
[----:B--2---:R-:W-:Y:S01]  /*10be0*/  FMUL R3, R2, R26 ;  /* 0x0000001a02037220 */ /* 0x004fe20000400000 */
[----:B------:R-:W-:-:S04]  /*10bf0*/  FFMA.SAT R26, -R17, R46, 0.5 ;  /* 0x3f000000111a7423 */ /* 0x000fc8000000212e */
[----:B------:R-:W-:Y:S01]  /*10c00*/  FFMA.RM R26, R26, R48, 12582913 ;  /* 0x4b4000011a1a7423 */ /* 0x000fe20000004030 */
[----:B------:R-:W-:-:S03]  /*10c10*/  FFMA R3, R16, R30, R3 ;  /* 0x0000001e10037223 */ /* 0x000fc60000000003 */
[----:B------:R-:W-:Y:S01]  /*10c20*/  FADD R4, R26, -12583039 ;  /* 0xcb40007f1a047421 */ /* 0x000fe20000000000 */
[----:B------:R-:W-:Y:S02]  /*10c30*/  HADD2.F32 R30, -RZ, R28.H1_H1 ;  /* 0x3000001cff1e7230 */ /* 0x000fe40000004100 */
[----:B------:R-:W-:Y:S01]  /*10c40*/  FFMA.RM R28, R15, R48, 12582913 ;  /* 0x4b4000010f1c7423 */ /* 0x000fe20000004030 */
[----:B------:R-:W-:Y:S01]  /*10c50*/  FFMA R4, -R17, 1.4426950216293334961, -R4 ;  /* 0x3fb8aa3b11047823 */ /* 0x000fe20000000904 */
[----:B---3--:R-:W-:Y:S02]  /*10c60*/  FMUL R5, R2, R35 ;  /* 0x0000002302057220 */ /* 0x008fe40000400000 */
[----:B------:R-:W-:Y:S01]  /*10c70*/  FADD R20, R28, -12583039 ;  /* 0xcb40007f1c147421 */ /* 0x000fe20000000000 */
[-C--:B------:R-:W-:Y:S01]  /*10c80*/  FFMA.SAT R15, -R21, R46.reuse, 0.5 ;  /* 0x3f000000150f7423 */ /* 0x080fe2000000212e */
[----:B------:R-:W-:Y:S01]  /*10c90*/  FFMA R4, -R17, 1.925963033500011079e-08, R4 ;  /* 0x32a5706011047823 */ /* 0x000fe20000000104 */
[----:B------:R-:W-:Y:S01]  /*10ca0*/  FFMA.SAT R17, -R23, R46, 0.5 ;  /* 0x3f00000017117423 */ /* 0x000fe2000000212e */
[----:B------:R1:W-:Y:S01]  /*10cb0*/  MUFU.EX2 R35, R24 ;  /* 0x0000001800237308 */ /* 0x0003e20000000800 */
[----:B------:R-:W-:Y:S01]  /*10cc0*/  FFMA R5, R16, R30, R5 ;  /* 0x0000001e10057223 */ /* 0x000fe20000000005 */
[----:B------:R-:W-:Y:S01]  /*10cd0*/  FFMA R20, -R19, 1.4426950216293334961, -R20 ;  /* 0x3fb8aa3b13147823 */ /* 0x000fe20000000914 */
[----:B------:R-:W-:Y:S01]  /*10ce0*/  FFMA.RM R30, R15, R48, 12582913 ;  /* 0x4b4000010f1e7423 */ /* 0x000fe20000004030 */
[----:B----4-:R-:W-:-:S02]  /*10cf0*/  FMUL R15, R2, R32 ;  /* 0x00000020020f7220 */ /* 0x010fc40000400000 */
[----:B------:R-:W-:Y:S01]  /*10d00*/  FFMA R20, -R19, 1.925963033500011079e-08, R20 ;  /* 0x32a5706013147823 */ /* 0x000fe20000000114 */
[----:B-1----:R-:W-:Y:S01]  /*10d10*/  FFMA.RM R24, R17, R48, 12582913 ;  /* 0x4b40000111187423 */ /* 0x002fe20000004030 */
[----:B------:R-:W-:Y:S01]  /*10d20*/  FFMA.SAT R17, -R25, R46, 0.5 ;  /* 0x3f00000019117423 */ /* 0x000fe2000000212e */
[----:B------:R-:W-:Y:S01]  /*10d30*/  FADD R32, R30, -12583039 ;  /* 0xcb40007f1e207421 */ /* 0x000fe20000000000 */
[----:B------:R-:W-:Y:S02]  /*10d40*/  HADD2.F32 R19, -RZ, R34.H1_H1 ;  /* 0x30000022ff137230 */ /* 0x000fe40000004100 */
[----:B------:R-:W-:Y:S01]  /*10d50*/  FFMA.RM R34, R17, R48, 12582913 ;  /* 0x4b40000111227423 */ /* 0x000fe20000004030 */
[----:B------:R-:W-:Y:S01]  /*10d60*/  FMUL R17, R2, R40 ;  /* 0x0000002802117220 */ /* 0x000fe20000400000 */
[----:B------:R1:W2:Y:S01]  /*10d70*/  MUFU.EX2 R37, R4 ;  /* 0x0000000400257308 */ /* 0x0002a20000000800 */
[----:B------:R-:W-:Y:S02]  /*10d80*/  FFMA R32, -R21, 1.4426950216293334961, -R32 ;  /* 0x3fb8aa3b15207823 */ /* 0x000fe40000000920 */
[----:B------:R-:W-:Y:S01]  /*10d90*/  FFMA R17, R16, R19, R17 ;  /* 0x0000001310117223 */ /* 0x000fe20000000011 */
[-C--:B------:R-:W-:Y:S01]  /*10da0*/  FFMA.SAT R19, -R27, R46.reuse, 0.5 ;  /* 0x3f0000001b137423 */ /* 0x080fe2000000212e */
[----:B------:R-:W-:Y:S01]  /*10db0*/  FFMA R32, -R21, 1.925963033500011079e-08, R32 ;  /* 0x32a5706015207823 */ /* 0x000fe20000000120 */
[----:B-1----:R-:W-:Y:S01]  /*10dc0*/  FADD R4, R24, -12583039 ;  /* 0xcb40007f18047421 */ /* 0x002fe20000000000 */
[----:B------:R-:W-:Y:S01]  /*10dd0*/  FFMA.SAT R21, -R29, R46, 0.5 ;  /* 0x3f0000001d157423 */ /* 0x000fe2000000212e */
[----:B------:R1:W-:Y:S02]  /*10de0*/  MUFU.EX2 R39, R20 ;  /* 0x0000001400277308 */ /* 0x0003e40000000800 */
[----:B------:R-:W-:Y:S01]  /*10df0*/  FFMA R4, -R23, 1.4426950216293334961, -R4 ;  /* 0x3fb8aa3b17047823 */ /* 0x000fe20000000904 */
[----:B------:R-:W-:Y:S01]  /*10e00*/  FFMA R15, R16, R36, R15 ;  /* 0x00000024100f7223 */ /* 0x000fe2000000000f */
[----:B------:R-:W-:-:S02]  /*10e10*/  FADD R36, R34, -12583039 ;  /* 0xcb40007f22247421 */ /* 0x000fc40000000000 */
[----:B------:R-:W-:Y:S01]  /*10e20*/  FFMA R4, -R23, 1.925963033500011079e-08, R4 ;  /* 0x32a5706017047823 */ /* 0x000fe20000000104 */
[----:B-1----:R-:W-:Y:S01]  /*10e30*/  FFMA.RM R20, R19, R48, 12582913 ;  /* 0x4b40000113147423 */ /* 0x002fe20000004030 */
[----:B------:R-:W-:Y:S01]  /*10e40*/  FMUL R19, R2, R38 ;  /* 0x0000002602137220 */ /* 0x000fe20000400000 */
[----:B------:R-:W-:Y:S01]  /*10e50*/  FFMA.RM R38, R21, R48, 12582913 ;  /* 0x4b40000115267423 */ /* 0x000fe20000004030 */
[----:B------:R-:W-:Y:S01]  /*10e60*/  FFMA.SAT R21, -R5, R46, 0.5 ;  /* 0x3f00000005157423 */ /* 0x000fe2000000212e */
[----:B------:R-:W-:Y:S01]  /*10e70*/  FFMA R36, -R25, 1.4426950216293334961, -R36 ;  /* 0x3fb8aa3b19247823 */ /* 0x000fe20000000924 */
[----:B------:R1:W-:Y:S02]  /*10e80*/  MUFU.EX2 R23, R4 ;  /* 0x0000000400177308 */ /* 0x0003e40000000800 */
[----:B------:R-:W-:Y:S01]  /*10e90*/  FFMA.RM R42, R21, R48, 12582913 ;  /* 0x4b400001152a7423 */ /* 0x000fe20000004030 */
[----:B------:R-:W-:Y:S01]  /*10ea0*/  FFMA R36, -R25, 1.925963033500011079e-08, R36 ;  /* 0x32a5706019247823 */ /* 0x000fe20000000124 */
[----:B------:R-:W-:-:S04]  /*10eb0*/  HADD2.F32 R40, -RZ, R43.H0_H0 ;  /* 0x2000002bff287230 */ /* 0x000fc80000004100 */
[----:B------:R3:W-:Y:S01]  /*10ec0*/  MUFU.EX2 R41, R32 ;  /* 0x0000002000297308 */ /* 0x0007e20000000800 */
[----:B-1----:R-:W-:Y:S01]  /*10ed0*/  FFMA.SAT R4, -R3, R46, 0.5 ;  /* 0x3f00000003047423 */ /* 0x002fe2000000212e */
[----:B------:R-:W-:Y:S02]  /*10ee0*/  HADD2.F32 R43, -RZ, R43.H1_H1 ;  /* 0x3000002bff2b7230 */ /* 0x000fe40000004100 */
[----:B------:R-:W-:Y:S01]  /*10ef0*/  FADD R44, R42, -12583039 ;  /* 0xcb40007f2a2c7421 */ /* 0x000fe20000000000 */
[----:B------:R-:W-:Y:S01]  /*10f00*/  FMUL R21, R2, R45 ;  /* 0x0000002d02157220 */ /* 0x000fe20000400000 */
[----:B------:R-:W-:Y:S01]  /*10f10*/  FFMA.RM R4, R4, R48, 12582913 ;  /* 0x4b40000104047423 */ /* 0x000fe20000004030 */
[----:B---3--:R-:W-:Y:S01]  /*10f20*/  FADD R32, R20, -12583039 ;  /* 0xcb40007f14207421 */ /* 0x008fe20000000000 */
[----:B------:R1:W-:Y:S01]  /*10f30*/  MUFU.EX2 R25, R36 ;  /* 0x0000002400197308 */ /* 0x0003e20000000800 */
[----:B------:R-:W-:Y:S02]  /*10f40*/  FFMA R44, -R5, 1.4426950216293334961, -R44 ;  /* 0x3fb8aa3b052c7823 */ /* 0x000fe4000000092c */
[C---:B------:R-:W-:Y:S01]  /*10f50*/  FFMA R32, -R27.reuse, 1.4426950216293334961, -R32 ;  /* 0x3fb8aa3b1b207823 */ /* 0x040fe20000000920 */
[C---:B------:R-:W-:Y:S01]  /*10f60*/  FFMA R19, R16.reuse, R40, R19 ;  /* 0x0000002810137223 */ /* 0x040fe20000000013 */
[----:B------:R-:W-:Y:S01]  /*10f70*/  FFMA R21, R16, R43, R21 ;  /* 0x0000002b10157223 */ /* 0x000fe20000000015 */
[----:B------:R-:W-:Y:S01]  /*10f80*/  FADD R40, R38, -12583039 ;  /* 0xcb40007f26287421 */ /* 0x000fe20000000000 */
[----:B------:R-:W-:Y:S01]  /*10f90*/  FFMA R32, -R27, 1.925963033500011079e-08, R32 ;  /* 0x32a570601b207823 */ /* 0x000fe20000000120 */
[----:B-1----:R-:W-:Y:S01]  /*10fa0*/  FADD R36, R4, -12583039 ;  /* 0xcb40007f04247421 */ /* 0x002fe20000000000 */
[----:B------:R-:W-:Y:S01]  /*10fb0*/  FFMA R44, -R5, 1.925963033500011079e-08, R44 ;  /* 0x32a57060052c7823 */ /* 0x000fe2000000012c */
[-C--:B------:R-:W-:Y:S01]  /*10fc0*/  FFMA.SAT R5, -R17, R46.reuse, 0.5 ;  /* 0x3f00000011057423 */ /* 0x080fe2000000212e */
[-C--:B------:R-:W-:Y:S01]  /*10fd0*/  FFMA.SAT R45, -R19, R46.reuse, 0.5 ;  /* 0x3f000000132d7423 */ /* 0x080fe2000000212e */
[----:B------:R-:W-:Y:S01]  /*10fe0*/  FFMA R36, -R3, 1.4426950216293334961, -R36 ;  /* 0x3fb8aa3b03247823 */ /* 0x000fe20000000924 */
[----:B------:R-:W-:Y:S01]  /*10ff0*/  FFMA.SAT R47, -R21, R46, 0.5 ;  /* 0x3f000000152f7423 */ /* 0x000fe2000000212e */
[----:B------:R-:W-:Y:S01]  /*11000*/  FFMA R40, -R29, 1.4426950216293334961, -R40 ;  /* 0x3fb8aa3b1d287823 */ /* 0x000fe20000000928 */
[----:B------:R1:W3:Y:S01]  /*11010*/  MUFU.EX2 R27, R32 ;  /* 0x00000020001b7308 */ /* 0x0002e20000000800 */
[----:B------:R-:W-:Y:S01]  /*11020*/  FFMA R36, -R3, 1.925963033500011079e-08, R36 ;  /* 0x32a5706003247823 */ /* 0x000fe20000000124 */
[-C--:B------:R-:W-:Y:S01]  /*11030*/  FFMA.RM R43, R5, R48.reuse, 12582913 ;  /* 0x4b400001052b7423 */ /* 0x080fe20000004030 */
[-C--:B------:R-:W-:Y:S01]  /*11040*/  FFMA.RM R45, R45, R48.reuse, 12582913 ;  /* 0x4b4000012d2d7423 */ /* 0x080fe20000004030 */
[----:B------:R-:W-:Y:S01]  /*11050*/  FFMA.RM R47, R47, R48, 12582913 ;  /* 0x4b4000012f2f7423 */ /* 0x000fe20000004030 */
[----:B------:R-:W-:Y:S01]  /*11060*/  FFMA R40, -R29, 1.925963033500011079e-08, R40 ;  /* 0x32a570601d287823 */ /* 0x000fe20000000128 */
[----:B-1----:R-:W-:-:S02]  /*11070*/  FFMA.SAT R32, -R15, R46, 0.5 ;  /* 0x3f0000000f207423 */ /* 0x002fc4000000212e */
[----:B------:R1:W-:Y:S01]  /*11080*/  MUFU.EX2 R3, R36 ;  /* 0x0000002400037308 */ /* 0x0003e20000000800 */
[----:B------:R-:W-:Y:S01]  /*11090*/  FADD R46, R43, -12583039 ;  /* 0xcb40007f2b2e7421 */ /* 0x000fe20000000000 */
[----:B------:R-:W-:Y:S01]  /*110a0*/  FFMA.RM R32, R32, R48, 12582913 ;  /* 0x4b40000120207423 */ /* 0x000fe20000004030 */
[----:B------:R-:W-:Y:S02]  /*110b0*/  FADD R48, R47, -12583039 ;  /* 0xcb40007f2f307421 */ /* 0x000fe40000000000 */
[----:B------:R-:W-:-:S03]  /*110c0*/  FFMA R46, -R17, 1.4426950216293334961, -R46 ;  /* 0x3fb8aa3b112e7823 */ /* 0x000fc6000000092e */
        /* <DEDUP_REMOVED lines=34> */
[----:B------:R-:W-:Y:S01]  /*112f0*/  FFMA R41, R30, R41, 1 ;  /* 0x3f8000001e297423 */ /* 0x000fe20000000029 */
[----:B-----5:R-:W-:Y:S01]  /*11300*/  FFMA R27, R42, R5, 1 ;  /* 0x3f8000002a1b7423 */ /* 0x020fe20000000005 */
        /* <DEDUP_REMOVED lines=16> */
.L_x_351:
[----:B------:R-:W1:Y:S02]  /*11410*/  MUFU.RCP R15, R44 ;  /* 0x0000002c000f7308 */ /* 0x000e640000001000 */
[----:B-1----:R-:W-:-:S04]  /*11420*/  FFMA R0, R44, R15, -1 ;  /* 0xbf8000002c007423 */ /* 0x002fc8000000000f */
[----:B------:R-:W-:-:S04]  /*11430*/  FADD.FTZ R0, -R0, -RZ ;  /* 0x800000ff00007221 */ /* 0x000fc80000010100 */
[----:B------:R-:W-:-:S07]  /*11440*/  FFMA R15, R15, R0, R15 ;  /* 0x000000000f0f7223 */ /* 0x000fce000000000f */
.L_x_352:
[----:B------:R-:W-:Y:S05]  /*11450*/  BSYNC B1 ;  /* 0x0000000000017941 */ /* 0x000fea0003800000 */
.L_x_350:
        /* <DEDUP_REMOVED lines=10> */
.L_x_354:
[----:B------:R-:W1:Y:S02]  /*11500*/  MUFU.RCP R18, R33 ;  /* 0x0000002100127308 */ /* 0x000e640000001000 */
[----:B-1----:R-:W-:-:S04]  /*11510*/  FFMA R0, R33, R18, -1 ;  /* 0xbf80000021007423 */ /* 0x002fc80000000012 */
[----:B------:R-:W-:-:S04]  /*11520*/  FADD.FTZ R3, -R0, -RZ ;  /* 0x800000ff00037221 */ /* 0x000fc80000010100 */
[----:B------:R-:W-:-:S07]  /*11530*/  FFMA R18, R18, R3, R18 ;  /* 0x0000000312127223 */ /* 0x000fce0000000012 */
.L_x_355:
[----:B------:R-:W-:Y:S05]  /*11540*/  BSYNC B1 ;  /* 0x0000000000017941 */ /* 0x000fea0003800000 */
.L_x_353:
        /* <DEDUP_REMOVED lines=10> */
.L_x_357:
[----:B------:R-:W1:Y:S02]  /*115f0*/  MUFU.RCP R17, R22 ;  /* 0x0000001600117308 */ /* 0x000e640000001000 */
[----:B-1----:R-:W-:-:S04]  /*11600*/  FFMA R0, R22, R17, -1 ;  /* 0xbf80000016007423 */ /* 0x002fc80000000011 */
[----:B------:R-:W-:-:S04]  /*11610*/  FADD.FTZ R0, -R0, -RZ ;  /* 0x800000ff00007221 */ /* 0x000fc80000010100 */
[----:B------:R-:W-:-:S07]  /*11620*/  FFMA R17, R17, R0, R17 ;  /* 0x0000000011117223 */ /* 0x000fce0000000011 */
.L_x_358:
[----:B------:R-:W-:Y:S05]  /*11630*/  BSYNC B1 ;  /* 0x0000000000017941 */ /* 0x000fea0003800000 */
.L_x_356:
        /* <DEDUP_REMOVED lines=10> */
.L_x_360:
[----:B------:R-:W1:Y:S02]  /*116e0*/  MUFU.RCP R20, R19 ;  /* 0x0000001300147308 */ /* 0x000e640000001000 */
[----:B-1----:R-:W-:-:S04]  /*116f0*/  FFMA R0, R19, R20, -1 ;  /* 0xbf80000013007423 */ /* 0x002fc80000000014 */
[----:B------:R-:W-:-:S04]  /*11700*/  FADD.FTZ R3, -R0, -RZ ;  /* 0x800000ff00037221 */ /* 0x000fc80000010100 */
[----:B------:R-:W-:-:S07]  /*11710*/  FFMA R20, R20, R3, R20 ;  /* 0x0000000314147223 */ /* 0x000fce0000000014 */
.L_x_361:
[----:B------:R-:W-:Y:S05]  /*11720*/  BSYNC B1 ;  /* 0x0000000000017941 */ /* 0x000fea0003800000 */
.L_x_359:
        /* <DEDUP_REMOVED lines=10> */
.L_x_363:
[----:B------:R-:W1:Y:S02]  /*117d0*/  MUFU.RCP R19, R28 ;  /* 0x0000001c00137308 */ /* 0x000e640000001000 */
[----:B-1----:R-:W-:-:S04]  /*117e0*/  FFMA R0, R28, R19, -1 ;  /* 0xbf8000001c007423 */ /* 0x002fc80000000013 */
[----:B------:R-:W-:-:S04]  /*117f0*/  FADD.FTZ R0, -R0, -RZ ;  /* 0x800000ff00007221 */ /* 0x000fc80000010100 */
[----:B------:R-:W-:-:S07]  /*11800*/  FFMA R19, R19, R0, R19 ;  /* 0x0000000013137223 */ /* 0x000fce0000000013 */
.L_x_364:
[----:B------:R-:W-:Y:S05]  /*11810*/  BSYNC B1 ;  /* 0x0000000000017941 */ /* 0x000fea0003800000 */
.L_x_362:
        /* <DEDUP_REMOVED lines=10> */
.L_x_366:
[----:B------:R-:W1:Y:S02]  /*118c0*/  MUFU.RCP R22, R41 ;  /* 0x0000002900167308 */ /* 0x000e640000001000 */
[----:B-1----:R-:W-:-:S04]  /*118d0*/  FFMA R0, R41, R22, -1 ;  /* 0xbf80000029007423 */ /* 0x002fc80000000016 */
[----:B------:R-:W-:-:S04]  /*118e0*/  FADD.FTZ R3, -R0, -RZ ;  /* 0x800000ff00037221 */ /* 0x000fc80000010100 */
[----:B------:R-:W-:-:S07]  /*118f0*/  FFMA R22, R22, R3, R22 ;  /* 0x0000000316167223 */ /* 0x000fce0000000016 */
.L_x_367:
[----:B------:R-:W-:Y:S05]  /*11900*/  BSYNC B1 ;  /* 0x0000000000017941 */ /* 0x000fea0003800000 */
.L_x_365:
        /* <DEDUP_REMOVED lines=10> */
.L_x_369:
[----:B------:R-:W1:Y:S02]  /*119b0*/  MUFU.RCP R21, R24 ;  /* 0x0000001800157308 */ /* 0x000e640000001000 */
[----:B-1----:R-:W-:-:S04]  /*119c0*/  FFMA R0, R24, R21, -1 ;  /* 0xbf80000018007423 */ /* 0x002fc80000000015 */
[----:B------:R-:W-:-:S04]  /*119d0*/  FADD.FTZ R0, -R0, -RZ ;  /* 0x800000ff00007221 */ /* 0x000fc80000010100 */
[----:B------:R-:W-:-:S07]  /*119e0*/  FFMA R21, R21, R0, R21 ;  /* 0x0000000015157223 */ /* 0x000fce0000000015 */
.L_x_370:
[----:B------:R-:W-:Y:S05]  /*119f0*/  BSYNC B1 ;  /* 0x0000000000017941 */ /* 0x000fea0003800000 */
.L_x_368:
        /* <DEDUP_REMOVED lines=10> */
.L_x_372:
[----:B------:R-:W1:Y:S02]  /*11aa0*/  MUFU.RCP R24, R25 ;  /* 0x0000001900187308 */ /* 0x000e640000001000 */
[----:B-1----:R-:W-:-:S04]  /*11ab0*/  FFMA R0, R25, R24, -1 ;  /* 0xbf80000019007423 */ /* 0x002fc80000000018 */
[----:B------:R-:W-:-:S04]  /*11ac0*/  FADD.FTZ R3, -R0, -RZ ;  /* 0x800000ff00037221 */ /* 0x000fc80000010100 */
[----:B------:R-:W-:-:S07]  /*11ad0*/  FFMA R24, R24, R3, R24 ;  /* 0x0000000318187223 */ /* 0x000fce0000000018 */
.L_x_373:
[----:B------:R-:W-:Y:S05]  /*11ae0*/  BSYNC B1 ;  /* 0x0000000000017941 */ /* 0x000fea0003800000 */
.L_x_371:
        /* <DEDUP_REMOVED lines=10> */
.L_x_375:
[----:B------:R-:W1:Y:S02]  /*11b90*/  MUFU.RCP R23, R26 ;  /* 0x0000001a00177308 */ /* 0x000e640000001000 */
[----:B-1----:R-:W-:-:S04]  /*11ba0*/  FFMA R0, R26, R23, -1 ;  /* 0xbf8000001a007423 */ /* 0x002fc80000000017 */
[----:B------:R-:W-:-:S04]  /*11bb0*/  FADD.FTZ R0, -R0, -RZ ;  /* 0x800000ff00007221 */ /* 0x000fc80000010100 */
[----:B------:R-:W-:-:S07]  /*11bc0*/  FFMA R23, R23, R0, R23 ;  /* 0x0000000017177223 */ /* 0x000fce0000000017 */
.L_x_376:
[----:B------:R-:W-:Y:S05]  /*11bd0*/  BSYNC B1 ;  /* 0x0000000000017941 */ /* 0x000fea0003800000 */
.L_x_374:
        /* <DEDUP_REMOVED lines=10> */
.L_x_378:
[----:B------:R-:W1:Y:S02]  /*11c80*/  MUFU.RCP R26, R29 ;  /* 0x0000001d001a7308 */ /* 0x000e640000001000 */
[----:B-1----:R-:W-:-:S04]  /*11c90*/  FFMA R0, R29, R26, -1 ;  /* 0xbf8000001d007423 */ /* 0x002fc8000000001a */
[----:B------:R-:W-:-:S04]  /*11ca0*/  FADD.FTZ R3, -R0, -RZ ;  /* 0x800000ff00037221 */ /* 0x000fc80000010100 */
[----:B------:R-:W-:-:S07]  /*11cb0*/  FFMA R26, R26, R3, R26 ;  /* 0x000000031a1a7223 */ /* 0x000fce000000001a */
.L_x_379:
[----:B------:R-:W-:Y:S05]  /*11cc0*/  BSYNC B1 ;  /* 0x0000000000017941 */ /* 0x000fea0003800000 */
.L_x_377:
        /* <DEDUP_REMOVED lines=10> */
.L_x_381:
[----:B------:R-:W1:Y:S02]  /*11d70*/  MUFU.RCP R25, R30 ;  /* 0x0000001e00197308 */ /* 0x000e640000001000 */
[----:B-1----:R-:W-:-:S04]  /*11d80*/  FFMA R0, R30, R25, -1 ;  /* 0xbf8000001e007423 */ /* 0x002fc80000000019 */
[----:B------:R-:W-:-:S04]  /*11d90*/  FADD.FTZ R0, -R0, -RZ ;  /* 0x800000ff00007221 */ /* 0x000fc80000010100 */
[----:B------:R-:W-:-:S07]  /*11da0*/  FFMA R25, R25, R0, R25 ;  /* 0x0000000019197223 */ /* 0x000fce0000000019 */
.L_x_382:
[----:B------:R-:W-:Y:S05]  /*11db0*/  BSYNC B1 ;  /* 0x0000000000017941 */ /* 0x000fea0003800000 */
.L_x_380:
        /* <DEDUP_REMOVED lines=10> */
.L_x_384:
[----:B------:R-:W1:Y:S02]  /*11e60*/  MUFU.RCP R28, R27 ;  /* 0x0000001b001c7308 */ /* 0x000e640000001000 */
[----:B-1----:R-:W-:-:S04]  /*11e70*/  FFMA R0, R27, R28, -1 ;  /* 0xbf8000001b007423 */ /* 0x002fc8000000001c */
[----:B------:R-:W-:-:S04]  /*11e80*/  FADD.FTZ R3, -R0, -RZ ;  /* 0x800000ff00037221 */ /* 0x000fc80000010100 */
[----:B------:R-:W-:-:S07]  /*11e90*/  FFMA R28, R28, R3, R28 ;  /* 0x000000031c1c7223 */ /* 0x000fce000000001c */
.L_x_385:
[----:B------:R-:W-:Y:S05]  /*11ea0*/  BSYNC B1 ;  /* 0x0000000000017941 */ /* 0x000fea0003800000 */
.L_x_383:
        /* <DEDUP_REMOVED lines=10> */
.L_x_387:
[----:B------:R-:W1:Y:S02]  /*11f50*/  MUFU.RCP R27, R32 ;  /* 0x00000020001b7308 */ /* 0x000e640000001000 */
[----:B-1----:R-:W-:-:S04]  /*11f60*/  FFMA R0, R32, R27, -1 ;  /* 0xbf80000020007423 */ /* 0x002fc8000000001b */
[----:B------:R-:W-:-:S04]  /*11f70*/  FADD.FTZ R0, -R0, -RZ ;  /* 0x800000ff00007221 */ /* 0x000fc80000010100 */
[----:B------:R-:W-:-:S07]  /*11f80*/  FFMA R27, R27, R0, R27 ;  /* 0x000000001b1b7223 */ /* 0x000fce000000001b */
.L_x_388:
[----:B------:R-:W-:Y:S05]  /*11f90*/  BSYNC B1 ;  /* 0x0000000000017941 */ /* 0x000fea0003800000 */
.L_x_386:
        /* <DEDUP_REMOVED lines=10> */
.L_x_390:
[----:B------:R-:W1:Y:S02]  /*12040*/  MUFU.RCP R30, R43 ;  /* 0x0000002b001e7308 */ /* 0x000e640000001000 */
[----:B-1----:R-:W-:-:S04]  /*12050*/  FFMA R0, R43, R30, -1 ;  /* 0xbf8000002b007423 */ /* 0x002fc8000000001e */
[----:B------:R-:W-:-:S04]  /*12060*/  FADD.FTZ R3, -R0, -RZ ;  /* 0x800000ff00037221 */ /* 0x000fc80000010100 */
[----:B------:R-:W-:-:S07]  /*12070*/  FFMA R30, R30, R3, R30 ;  /* 0x000000031e1e7223 */ /* 0x000fce000000001e */
.L_x_391:
[----:B------:R-:W-:Y:S05]  /*12080*/  BSYNC B1 ;  /* 0x0000000000017941 */ /* 0x000fea0003800000 */
.L_x_389:
        /* <DEDUP_REMOVED lines=10> */
.L_x_393:
[----:B------:R-:W1:Y:S02]  /*12130*/  MUFU.RCP R29, R42 ;  /* 0x0000002a001d7308 */ /* 0x000e640000001000 */
[----:B-1----:R-:W-:-:S04]  /*12140*/  FFMA R0, R42, R29, -1 ;  /* 0xbf8000002a007423 */ /* 0x002fc8000000001d */
[----:B------:R-:W-:-:S04]  /*12150*/  FADD.FTZ R0, -R0, -RZ ;  /* 0x800000ff00007221 */ /* 0x000fc80000010100 */
[----:B------:R-:W-:-:S07]  /*12160*/  FFMA R29, R29, R0, R29 ;  /* 0x000000001d1d7223 */ /* 0x000fce000000001d */
.L_x_394:
[----:B------:R-:W-:Y:S05]  /*12170*/  BSYNC B1 ;  /* 0x0000000000017941 */ /* 0x000fea0003800000 */
.L_x_392:
        /* <DEDUP_REMOVED lines=9> */
.L_x_396:
[----:B------:R-:W1:Y:S02]  /*12210*/  MUFU.RCP R0, R47 ;  /* 0x0000002f00007308 */ /* 0x000e640000001000 */
[----:B-1----:R-:W-:-:S04]  /*12220*/  FFMA R3, R47, R0, -1 ;  /* 0xbf8000002f037423 */ /* 0x002fc80000000000 */
[----:B------:R-:W-:-:S04]  /*12230*/  FADD.FTZ R3, -R3, -RZ ;  /* 0x800000ff03037221 */ /* 0x000fc80000010100 */
[----:B------:R-:W-:-:S07]  /*12240*/  FFMA R0, R0, R3, R0 ;  /* 0x0000000300007223 */ /* 0x000fce0000000000 */
.L_x_397:
[----:B------:R-:W-:Y:S05]  /*12250*/  BSYNC B1 ;  /* 0x0000000000017941 */ /* 0x000fea0003800000 */
.L_x_395:
        /* <DEDUP_REMOVED lines=10> */
.L_x_398:
        /* <DEDUP_REMOVED lines=27> */
.L_x_400:
[----:B------:R-:W-:Y:S05]  /*124b0*/  BSYNC B0 ;  /* 0x0000000000007941 */ /* 0x000fea0003800000 */
.L_x_399:
[----:B------:R-:W-:Y:S04]  /*124c0*/  BSSY B0, `(.L_x_401) ;  /* 0x000003c000007945 */ /* 0x000fe80003800000 */
[----:B------:R-:W-:Y:S05]  /*124d0*/  @P0 BRA `(.L_x_402) ;  /* 0x0000000000e80947 */ /* 0x000fea0003800000 */
[----:B------:R-:W2:Y:S02]  /*124e0*/  LDL R0, [R1+0xcc] ;  /* 0x0000cc0001007983 */ /* 0x000ea40000100800 */
[----:B--2---:R-:W-:-:S13]  /*124f0*/  ISETP.NE.AND P3, PT, R0, 0x3, PT ;  /* 0x000000030000780c */ /* 0x004fda0003f65270 */
[----:B------:R-:W-:Y:S05]  /*12500*/  @!P3 BRA `(.L_x_403) ;  /* 0x000000000004b947 */ /* 0x000fea0003800000 */
[----:B------:R-:W-:Y:S01]  /*12510*/  BPT.TRAP 0x1 ;  /* 0x000000040000795c */ /* 0x000fe20000300000 */
.L_x_403:
[----:B------:R-:W2:Y:S04]  /*12520*/  LDL R0, [R1+0xb4] ;  /* 0x0000b40001007983 */ /* 0x000ea80000100800 */
[----:B------:R-:W3:Y:S01]  /*12530*/  LDL R3, [R1+0xb8] ;  /* 0x0000b80001037983 */ /* 0x000ee20000100800 */
[----:B------:R-:W-:Y:S01]  /*12540*/  BSSY B1, `(.L_x_404) ;  /* 0x0000005000017945 */ /* 0x000fe20003800000 */
[----:B--2---:R-:W-:Y:S02]  /*12550*/  LEA R0, R0, UR47, 0x3 ;  /* 0x0000002f00007c11 */ /* 0x004fe4000f8e18ff */
[----:B---3--:R-:W-:-:S04]  /*12560*/  SHF.L.U32 R3, R3, 0x1f, RZ ;  /* 0x0000001f03037819 */ /* 0x008fc800000006ff */
[----:B------:R-:W1:Y:S02]  /*12570*/  SYNCS.PHASECHK.TRANS64.TRYWAIT P2, [R0+URZ+0x80], R3 ;  /* 0x00008003000075a7 */ /* 0x000e64000804017f */
[----:B-1----:R-:W-:Y:S05]  /*12580*/  @!P2 BRA `(.L_x_405) ;  /* 0x0000007c0058a947 */ /* 0x002fea0003800000 */
.L_x_629:
[----:B------:R-:W-:Y:S05]  /*12590*/  BSYNC B1 ;  /* 0x0000000000017941 */ /* 0x000fea0003800000 */
.L_x_404:
        /* <DEDUP_REMOVED lines=18> */
.L_x_407:
[----:B------:R-:W-:Y:S05]  /*126c0*/  BSYNC B1 ;  /* 0x0000000000017941 */ /* 0x000fea0003800000 */
.L_x_406:
        /* <DEDUP_REMOVED lines=8> */
.L_x_408:
        /* <DEDUP_REMOVED lines=19> */
.L_x_402:
[----:B------:R-:W-:Y:S05]  /*12880*/  BSYNC B0 ;  /* 0x0000000000007941 */ /* 0x000fea0003800000 */
.L_x_401:
        /* <DEDUP_REMOVED lines=196> */
.L_x_410:
[----:B------:R-:W1:Y:S02]  /*134d0*/  MUFU.RCP R15, R48 ;  /* 0x00000030000f7308 */ /* 0x000e640000001000 */
[----:B-1----:R-:W-:-:S04]  /*134e0*/  FFMA R0, R48, R15, -1 ;  /* 0xbf80000030007423 */ /* 0x002fc8000000000f */
[----:B------:R-:W-:-:S04]  /*134f0*/  FADD.FTZ R0, -R0, -RZ ;  /* 0x800000ff00007221 */ /* 0x000fc80000010100 */
[----:B------:R-:W-:-:S07]  /*13500*/  FFMA R15, R15, R0, R15 ;  /* 0x000000000f0f7223 */ /* 0x000fce000000000f */
.L_x_411:
[----:B------:R-:W-:Y:S05]  /*13510*/  BSYNC B1 ;  /* 0x0000000000017941 */ /* 0x000fea0003800000 */
.L_x_409:
        /* <DEDUP_REMOVED lines=10> */
.L_x_413:
[----:B------:R-:W1:Y:S02]  /*135c0*/  MUFU.RCP R18, R23 ;  /* 0x0000001700127308 */ /* 0x000e640000001000 */
[----:B-1----:R-:W-:-:S04]  /*135d0*/  FFMA R0, R23, R18, -1 ;  /* 0xbf80000017007423 */ /* 0x002fc80000000012 */
[----:B------:R-:W-:-:S04]  /*135e0*/  FADD.FTZ R3, -R0, -RZ ;  /* 0x800000ff00037221 */ /* 0x000fc80000010100 */
[----:B------:R-:W-:-:S07]  /*135f0*/  FFMA R18, R18, R3, R18 ;  /* 0x0000000312127223 */ /* 0x000fce0000000012 */
.L_x_414:
[----:B------:R-:W-:Y:S05]  /*13600*/  BSYNC B1 ;  /* 0x0000000000017941 */ /* 0x000fea0003800000 */
.L_x_412:
        /* <DEDUP_REMOVED lines=10> */
.L_x_416:
[----:B------:R-:W1:Y:S02]  /*136b0*/  MUFU.RCP R17, R22 ;  /* 0x0000001600117308 */ /* 0x000e640000001000 */
[----:B-1----:R-:W-:-:S04]  /*136c0*/  FFMA R0, R22, R17, -1 ;  /* 0xbf80000016007423 */ /* 0x002fc80000000011 */
[----:B------:R-:W-:-:S04]  /*136d0*/  FADD.FTZ R0, -R0, -RZ ;  /* 0x800000ff00007221 */ /* 0x000fc80000010100 */
[----:B------:R-:W-:-:S07]  /*136e0*/  FFMA R17, R17, R0, R17 ;  /* 0x0000000011117223 */ /* 0x000fce0000000011 */
.L_x_417:
[----:B------:R-:W-:Y:S05]  /*136f0*/  BSYNC B1 ;  /* 0x0000000000017941 */ /* 0x000fea0003800000 */
.L_x_415:
        /* <DEDUP_REMOVED lines=10> */
.L_x_419:
[----:B------:R-:W1:Y:S02]  /*137a0*/  MUFU.RCP R20, R27 ;  /* 0x0000001b00147308 */ /* 0x000e640000001000 */
[----:B-1----:R-:W-:-:S04]  /*137b0*/  FFMA R0, R27, R20, -1 ;  /* 0xbf8000001b007423 */ /* 0x002fc80000000014 */
[----:B------:R-:W-:-:S04]  /*137c0*/  FADD.FTZ R3, -R0, -RZ ;  /* 0x800000ff00037221 */ /* 0x000fc80000010100 */
[----:B------:R-:W-:-:S07]  /*137d0*/  FFMA R20, R20, R3, R20 ;  /* 0x0000000314147223 */ /* 0x000fce0000000014 */
.L_x_420:
[----:B------:R-:W-:Y:S05]  /*137e0*/  BSYNC B1 ;  /* 0x0000000000017941 */ /* 0x000fea0003800000 */
.L_x_418:
        /* <DEDUP_REMOVED lines=10> */
.L_x_422:
[----:B------:R-:W1:Y:S02]  /*13890*/  MUFU.RCP R19, R28 ;  /* 0x0000001c00137308 */ /* 0x000e640000001000 */
[----:B-1----:R-:W-:-:S04]  /*138a0*/  FFMA R0, R28, R19, -1 ;  /* 0xbf8000001c007423 */ /* 0x002fc80000000013 */
[----:B------:R-:W-:-:S04]  /*138b0*/  FADD.FTZ R0, -R0, -RZ ;  /* 0x800000ff00007221 */ /* 0x000fc80000010100 */
[----:B------:R-:W-:-:S07]  /*138c0*/  FFMA R19, R19, R0, R19 ;  /* 0x0000000013137223 */ /* 0x000fce0000000013 */
.L_x_423:
[----:B------:R-:W-:Y:S05]  /*138d0*/  BSYNC B1 ;  /* 0x0000000000017941 */ /* 0x000fea0003800000 */
.L_x_421:
        /* <DEDUP_REMOVED lines=10> */
.L_x_425:
[----:B------:R-:W1:Y:S02]  /*13980*/  MUFU.RCP R22, R31 ;  /* 0x0000001f00167308 */ /* 0x000e640000001000 */
[----:B-1----:R-:W-:-:S04]  /*13990*/  FFMA R0, R31, R22, -1 ;  /* 0xbf8000001f007423 */ /* 0x002fc80000000016 */
[----:B------:R-:W-:-:S04]  /*139a0*/  FADD.FTZ R3, -R0, -RZ ;  /* 0x800000ff00037221 */ /* 0x000fc80000010100 */
[----:B------:R-:W-:-:S07]  /*139b0*/  FFMA R22, R22, R3, R22 ;  /* 0x0000000316167223 */ /* 0x000fce0000000016 */
.L_x_426:
[----:B------:R-:W-:Y:S05]  /*139c0*/  BSYNC B1 ;  /* 0x0000000000017941 */ /* 0x000fea0003800000 */
.L_x_424:
        /* <DEDUP_REMOVED lines=10> */
.L_x_428:
[----:B------:R-:W1:Y:S02]  /*13a70*/  MUFU.RCP R21, R24 ;  /* 0x0000001800157308 */ /* 0x000e640000001000 */
[----:B-1----:R-:W-:-:S04]  /*13a80*/  FFMA R0, R24, R21, -1 ;  /* 0xbf80000018007423 */ /* 0x002fc80000000015 */
[----:B------:R-:W-:-:S04]  /*13a90*/  FADD.FTZ R0, -R0, -RZ ;  /* 0x800000ff00007221 */ /* 0x000fc80000010100 */
[----:B------:R-:W-:-:S07]  /*13aa0*/  FFMA R21, R21, R0, R21 ;  /* 0x0000000015157223 */ /* 0x000fce0000000015 */
.L_x_429:
[----:B------:R-:W-:Y:S05]  /*13ab0*/  BSYNC B1 ;  /* 0x0000000000017941 */ /* 0x000fea0003800000 */
.L_x_427:
        /* <DEDUP_REMOVED lines=10> */
.L_x_431:
[----:B------:R-:W1:Y:S02]  /*13b60*/  MUFU.RCP R24, R25 ;  /* 0x0000001900187308 */ /* 0x000e640000001000 */
[----:B-1----:R-:W-:-:S04]  /*13b70*/  FFMA R0, R25, R24, -1 ;  /* 0xbf80000019007423 */ /* 0x002fc80000000018 */
[----:B------:R-:W-:-:S04]  /*13b80*/  FADD.FTZ R3, -R0, -RZ ;  /* 0x800000ff00037221 */ /* 0x000fc80000010100 */
[----:B------:R-:W-:-:S07]  /*13b90*/  FFMA R24, R24, R3, R24 ;  /* 0x0000000318187223 */ /* 0x000fce0000000018 */
.L_x_432:
[----:B------:R-:W-:Y:S05]  /*13ba0*/  BSYNC B1 ;  /* 0x0000000000017941 */ /* 0x000fea0003800000 */
.L_x_430:
        /* <DEDUP_REMOVED lines=10> */
.L_x_434:
[----:B------:R-:W1:Y:S02]  /*13c50*/  MUFU.RCP R23, R26 ;  /* 0x0000001a00177308 */ /* 0x000e640000001000 */
[----:B-1----:R-:W-:-:S04]  /*13c60*/  FFMA R0, R26, R23, -1 ;  /* 0xbf8000001a007423 */ /* 0x002fc80000000017 */
[----:B------:R-:W-:-:S04]  /*13c70*/  FADD.FTZ R0, -R0, -RZ ;  /* 0x800000ff00007221 */ /* 0x000fc80000010100 */
[----:B------:R-:W-:-:S07]  /*13c80*/  FFMA R23, R23, R0, R23 ;  /* 0x0000000017177223 */ /* 0x000fce0000000017 */
.L_x_435:
[----:B------:R-:W-:Y:S05]  /*13c90*/  BSYNC B1 ;  /* 0x0000000000017941 */ /* 0x000fea0003800000 */
.L_x_433:
        /* <DEDUP_REMOVED lines=10> */
.L_x_437:
[----:B------:R-:W1:Y:S02]  /*13d40*/  MUFU.RCP R26, R29 ;  /* 0x0000001d001a7308 */ /* 0x000e640000001000 */
[----:B-1----:R-:W-:-:S04]  /*13d50*/  FFMA R0, R29, R26, -1 ;  /* 0xbf8000001d007423 */ /* 0x002fc8000000001a */
[----:B------:R-:W-:-:S04]  /*13d60*/  FADD.FTZ R3, -R0, -RZ ;  /* 0x800000ff00037221 */ /* 0x000fc80000010100 */
[----:B------:R-:W-:-:S07]  /*13d70*/  FFMA R26, R26, R3, R26 ;  /* 0x000000031a1a7223 */ /* 0x000fce000000001a */
.L_x_438:
[----:B------:R-:W-:Y:S05]  /*13d80*/  BSYNC B1 ;  /* 0x0000000000017941 */ /* 0x000fea0003800000 */
.L_x_436:
        /* <DEDUP_REMOVED lines=10> */
.L_x_440:
[----:B------:R-:W1:Y:S02]  /*13e30*/  MUFU.RCP R25, R30 ;  /* 0x0000001e00197308 */ /* 0x000e640000001000 */
[----:B-1----:R-:W-:-:S04]  /*13e40*/  FFMA R0, R30, R25, -1 ;  /* 0xbf8000001e007423 */ /* 0x002fc80000000019 */
[----:B------:R-:W-:-:S04]  /*13e50*/  FADD.FTZ R0, -R0, -RZ ;  /* 0x800000ff00007221 */ /* 0x000fc80000010100 */
[----:B------:R-:W-:-:S07]  /*13e60*/  FFMA R25, R25, R0, R25 ;  /* 0x0000000019197223 */ /* 0x000fce0000000019 */
.L_x_441:
[----:B------:R-:W-:Y:S05]  /*13e70*/  BSYNC B1 ;  /* 0x0000000000017941 */ /* 0x000fea0003800000 */
.L_x_439:
        /* <DEDUP_REMOVED lines=10> */
.L_x_443:
[----:B------:R-:W1:Y:S02]  /*13f20*/  MUFU.RCP R28, R39 ;  /* 0x00000027001c7308 */ /* 0x000e640000001000 */
[----:B-1----:R-:W-:-:S04]  /*13f30*/  FFMA R0, R39, R28, -1 ;  /* 0xbf80000027007423 */ /* 0x002fc8000000001c */
[----:B------:R-:W-:-:S04]  /*13f40*/  FADD.FTZ R3, -R0, -RZ ;  /* 0x800000ff00037221 */ /* 0x000fc80000010100 */
[----:B------:R-:W-:-:S07]  /*13f50*/  FFMA R28, R28, R3, R28 ;  /* 0x000000031c1c7223 */ /* 0x000fce000000001c */
.L_x_444:
[----:B------:R-:W-:Y:S05]  /*13f60*/  BSYNC B1 ;  /* 0x0000000000017941 */ /* 0x000fea0003800000 */
.L_x_442:
        /* <DEDUP_REMOVED lines=10> */
.L_x_446:
[----:B------:R-:W1:Y:S02]  /*14010*/  MUFU.RCP R27, R32 ;  /* 0x00000020001b7308 */ /* 0x000e640000001000 */
[----:B-1----:R-:W-:-:S04]  /*14020*/  FFMA R0, R32, R27, -1 ;  /* 0xbf80000020007423 */ /* 0x002fc8000000001b */
[----:B------:R-:W-:-:S04]  /*14030*/  FADD.FTZ R0, -R0, -RZ ;  /* 0x800000ff00007221 */ /* 0x000fc80000010100 */
[----:B------:R-:W-:-:S07]  /*14040*/  FFMA R27, R27, R0, R27 ;  /* 0x000000001b1b7223 */ /* 0x000fce000000001b */
.L_x_447:
[----:B------:R-:W-:Y:S05]  /*14050*/  BSYNC B1 ;  /* 0x0000000000017941 */ /* 0x000fea0003800000 */
.L_x_445:
        /* <DEDUP_REMOVED lines=10> */
.L_x_449:
[----:B------:R-:W1:Y:S02]  /*14100*/  MUFU.RCP R30, R41 ;  /* 0x00000029001e7308 */ /* 0x000e640000001000 */
[----:B-1----:R-:W-:-:S04]  /*14110*/  FFMA R0, R41, R30, -1 ;  /* 0xbf80000029007423 */ /* 0x002fc8000000001e */
[----:B------:R-:W-:-:S04]  /*14120*/  FADD.FTZ R3, -R0, -RZ ;  /* 0x800000ff00037221 */ /* 0x000fc80000010100 */
[----:B------:R-:W-:-:S07]  /*14130*/  FFMA R30, R30, R3, R30 ;  /* 0x000000031e1e7223 */ /* 0x000fce000000001e */
.L_x_450:
[----:B------:R-:W-:Y:S05]  /*14140*/  BSYNC B1 ;  /* 0x0000000000017941 */ /* 0x000fea0003800000 */
.L_x_448:
        /* <DEDUP_REMOVED lines=10> */
.L_x_452:
[----:B------:R-:W1:Y:S02]  /*141f0*/  MUFU.RCP R29, R42 ;  /* 0x0000002a001d7308 */ /* 0x000e640000001000 */
[----:B-1----:R-:W-:-:S04]  /*14200*/  FFMA R0, R42, R29, -1 ;  /* 0xbf8000002a007423 */ /* 0x002fc8000000001d */
[----:B------:R-:W-:-:S04]  /*14210*/  FADD.FTZ R0, -R0, -RZ ;  /* 0x800000ff00007221 */ /* 0x000fc80000010100 */
[----:B------:R-:W-:-:S07]  /*14220*/  FFMA R29, R29, R0, R29 ;  /* 0x000000001d1d7223 */ /* 0x000fce000000001d */
.L_x_453:
[----:B------:R-:W-:Y:S05]  /*14230*/  BSYNC B1 ;  /* 0x0000000000017941 */ /* 0x000fea0003800000 */
.L_x_451:
        /* <DEDUP_REMOVED lines=9> */
.L_x_455:
[----:B------:R-:W1:Y:S02]  /*142d0*/  MUFU.RCP R0, R33 ;  /* 0x0000002100007308 */ /* 0x000e640000001000 */
[----:B-1----:R-:W-:-:S04]  /*142e0*/  FFMA R3, R33, R0, -1 ;  /* 0xbf80000021037423 */ /* 0x002fc80000000000 */
[----:B------:R-:W-:-:S04]  /*142f0*/  FADD.FTZ R3, -R3, -RZ ;  /* 0x800000ff03037221 */ /* 0x000fc80000010100 */
[----:B------:R-:W-:-:S07]  /*14300*/  FFMA R0, R0, R3, R0 ;  /* 0x0000000300007223 */ /* 0x000fce0000000000 */
.L_x_456:
[----:B------:R-:W-:Y:S05]  /*14310*/  BSYNC B1 ;  /* 0x0000000000017941 */ /* 0x000fea0003800000 */
.L_x_454:
        /* <DEDUP_REMOVED lines=10> */
.L_x_457:
        /* <DEDUP_REMOVED lines=27> */
.L_x_459:
[----:B------:R-:W-:Y:S05]  /*14570*/  BSYNC B0 ;  /* 0x0000000000007941 */ /* 0x000fea0003800000 */
.L_x_458:
[----:B------:R-:W-:Y:S04]  /*14580*/  BSSY B0, `(.L_x_460) ;  /* 0x0000033000007945 */ /* 0x000fe80003800000 */
[----:B------:R-:W-:Y:S05]  /*14590*/  @P0 BRA `(.L_x_461) ;  /* 0x0000000000c40947 */ /* 0x000fea0003800000 */
[----:B------:R-:W2:Y:S02]  /*145a0*/  LDL R0, [R1+0xcc] ;  /* 0x0000cc0001007983 */ /* 0x000ea40000100800 */
[----:B--2---:R-:W-:-:S13]  /*145b0*/  ISETP.NE.AND P2, PT, R0, 0x3, PT ;  /* 0x000000030000780c */ /* 0x004fda0003f45270 */
[----:B------:R-:W-:Y:S05]  /*145c0*/  @!P2 BRA `(.L_x_462) ;  /* 0x000000000004a947 */ /* 0x000fea0003800000 */
[----:B------:R-:W-:Y:S01]  /*145d0*/  BPT.TRAP 0x1 ;  /* 0x000000040000795c */ /* 0x000fe20000300000 */
.L_x_462:
[----:B------:R-:W2:Y:S04]  /*145e0*/  LDL.LU R0, [R1+0xb8] ;  /* 0x0000b80001007983 */ /* 0x000ea80000300800 */
[----:B------:R-:W3:Y:S01]  /*145f0*/  LDL R3, [R1+0xb4] ;  /* 0x0000b40001037983 */ /* 0x000ee20000100800 */
[----:B------:R-:W-:Y:S01]  /*14600*/  BSSY B1, `(.L_x_463) ;  /* 0x0000005000017945 */ /* 0x000fe20003800000 */
[----:B--2---:R-:W-:Y:S02]  /*14610*/  SHF.L.U32 R0, R0, 0x1f, RZ ;  /* 0x0000001f00007819 */ /* 0x004fe400000006ff */
[----:B---3--:R-:W-:-:S04]  /*14620*/  LEA R3, R3, UR47, 0x3 ;  /* 0x0000002f03037c11 */ /* 0x008fc8000f8e18ff */
[----:B------:R-:W1:Y:S02]  /*14630*/  SYNCS.PHASECHK.TRANS64.TRYWAIT P0, [R3+URZ+0x80], R0 ;  /* 0x00008000030075a7 */ /* 0x000e64000800017f */
[----:B-1----:R-:W-:Y:S05]  /*14640*/  @!P0 BRA `(.L_x_464) ;  /* 0x0000005c003c8947 */ /* 0x002fea0003800000 */
.L_x_630:
[----:B------:R-:W-:Y:S05]  /*14650*/  BSYNC B1 ;  /* 0x0000000000017941 */ /* 0x000fea0003800000 */
.L_x_463:
[----:B------:R-:W-:Y:S04]  /*14660*/  BSSY B1, `(.L_x_465) ;  /* 0x0000012000017945 */ /* 0x000fe80003800000 */
[----:B------:R-:W-:Y:S05]  /*14670*/  @P1 BRA `(.L_x_466) ;  /* 0x0000000000401947 */ /* 0x000fea0003800000 */
[----:B------:R-:W1:Y:S02]  /*14680*/  LDL.LU R4, [R1+0xb4] ;  /* 0x0000b40001047983 */ /* 0x000e640000300800 */
[----:B-1----:R-:W-:-:S04]  /*14690*/  LEA R0, R4, R10, 0xc ;  /* 0x0000000a04007211 */ /* 0x002fc800078e60ff */
[----:B------:R-:W-:Y:S01]  /*146a0*/  IADD3 R4, R0, UR47, RZ ;  /* 0x0000002f00047c10 */ /* 0x000fe2000fffe0ff */
[----:B------:R-:W-:Y:S03]  /*146b0*/  LDS.U16 R9, [R0+UR47+0x200] ;  /* 0x0002002f00097984 */ /* 0x000fe60008000400 */
[----:B------:R-:W-:Y:S01]  /*146c0*/  IADD3 R11, R11, R4, RZ ;  /* 0x000000040b0b7210 */ /* 0x000fe20007ffe0ff */
[----:B------:R-:W-:Y:S04]  /*146d0*/  LDS.U16 R8, [R0+UR47+0x208] ;  /* 0x0002082f00087984 */ /* 0x000fe80008000400 */
[----:B------:R-:W-:Y:S04]  /*146e0*/  LDS.U16 R7, [R11+0x200] ;  /* 0x000200000b077984 */ /* 0x000fe80000000400 */
[----:B------:R-:W1:Y:S04]  /*146f0*/  LDS.U16 R6, [R11+0x100] ;  /* 0x000100000b067984 */ /* 0x000e680000000400 */
[----:B------:R-:W2:Y:S04]  /*14700*/  LDS.U16 R4, [R0+UR47+0x100] ;  /* 0x0001002f00047984 */ /* 0x000ea80008000400 */
[----:B------:R-:W3:Y:S04]  /*14710*/  LDS.U16 R3, [R0+UR47+0x108] ;  /* 0x0001082f00037984 */ /* 0x000ee80008000400 */
[----:B------:R-:W-:Y:S04]  /*14720*/  LDS.U16 R5, [R11+0x208] ;  /* 0x000208000b057984 */ /* 0x000fe80000000400 */
[----:B------:R-:W4:Y:S01]  /*14730*/  LDS.U16 R18, [R11+0x108] ;  /* 0x000108000b127984 */ /* 0x000f220000000400 */
[----:B-1----:R-:W-:-:S02]  /*14740*/  PRMT R7, R6, 0x5410, R7 ;  /* 0x0000541006077816 */ /* 0x002fc40000000007 */
[----:B--2---:R-:W-:Y:S02]  /*14750*/  PRMT R9, R4, 0x5410, R9 ;  /* 0x0000541004097816 */ /* 0x004fe40000000009 */
[----:B---3--:R-:W-:Y:S02]  /*14760*/  PRMT R8, R3, 0x5410, R8 ;  /* 0x0000541003087816 */ /* 0x008fe40000000008 */
[----:B----4-:R-:W-:-:S07]  /*14770*/  PRMT R6, R18, 0x5410, R5 ;  /* 0x0000541012067816 */ /* 0x010fce0000000005 */
.L_x_466:
[----:B------:R-:W-:Y:S05]  /*14780*/  BSYNC B1 ;  /* 0x0000000000017941 */ /* 0x000fea0003800000 */
.L_x_465:
        /* <DEDUP_REMOVED lines=8> */
.L_x_467:
[----:B-1----:R-:W1:Y:S01]  /*14810*/  S2R R3, SR_CgaCtaId ;  /* 0x0000000000037919 */ /* 0x002e620000008800 */
[C---:B------:R-:W-:Y:S02]  /*14820*/  LEA R0, R13.reuse, UR47, 0x3 ;  /* 0x0000002f0d007c11 */ /* 0x040fe4000f8e18ff */
[----:B------:R-:W-:Y:S02]  /*14830*/  IADD3 R13, R13, 0x1, RZ ;  /* 0x000000010d0d7810 */ /* 0x000fe40007ffe0ff */
[----:B------:R-:W-:Y:S02]  /*14840*/  IADD3 R0, R0, 0xa0, RZ ;  /* 0x000000a000007810 */ /* 0x000fe40007ffe0ff */
[----:B------:R-:W-:-:S04]  /*14850*/  ISETP.NE.AND P0, PT, R13, 0x4, PT ;  /* 0x000000040d00780c */ /* 0x000fc80003f05270 */
[----:B------:R-:W-:Y:S02]  /*14860*/  SEL R13, R13, RZ, P0 ;  /* 0x000000ff0d0d7207 */ /* 0x000fe40000000000 */
[----:B-1----:R-:W-:Y:S02]  /*14870*/  PRMT R0, R3, 0x654, R0 ;  /* 0x0000065403007816 */ /* 0x002fe40000000000 */
[----:B------:R-:W-:Y:S02]  /*14880*/  SEL R3, RZ, 0x1, P0 ;  /* 0x00000001ff037807 */ /* 0x000fe40000000000 */
[----:B--2---:R1:W-:Y:S02]  /*14890*/  SYNCS.ARRIVE.TRANS64.RED.A1T0 RZ, [R0+URZ], RZ ;  /* 0x000000ff00ff79a7 */ /* 0x0043e4000810043f */
[----:B------:R-:W-:-:S07]  /*148a0*/  LOP3.LUT R14, R14, R3, RZ, 0x3c, !PT ;  /* 0x000000030e0e7212 */ /* 0x000fce00078e3cff */
.L_x_461:
[----:B------:R-:W-:Y:S05]  /*148b0*/  BSYNC B0 ;  /* 0x0000000000007941 */ /* 0x000fea0003800000 */
.L_x_460:
[----:B------:R-:W2:Y:S04]  /*148c0*/  LDL.LU R3, [R1+0x74] ;  /* 0x0000740001037983 */ /* 0x000ea80000300800 */
[----:B------:R-:W3:Y:S04]  /*148d0*/  LDL.LU R4, [R1+0x78] ;  /* 0x0000780001047983 */ /* 0x000ee80000300800 */
[----:B------:R-:W4:Y:S04]  /*148e0*/  LDL.LU R15, [R1+0x7c] ;  /* 0x00007c00010f7983 */ /* 0x000f280000300800 */
[----:B------:R-:W5:Y:S04]  /*148f0*/  LDL.LU R22, [R1+0x80] ;  /* 0x0000800001167983 */ /* 0x000f680000300800 */
[----:B------:R-:W5:Y:S04]  /*14900*/  LDL.LU R20, [R1+0x84] ;  /* 0x0000840001147983 */ /* 0x000f680000300800 */
[----:B------:R-:W5:Y:S04]  /*14910*/  LDL.LU R17, [R1+0x88] ;  /* 0x0000880001117983 */ /* 0x000f680000300800 */
[----:B------:R-:W5:Y:S04]  /*14920*/  LDL.LU R19, [R1+0x8c] ;  /* 0x00008c0001137983 */ /* 0x000f680000300800 */
[----:B------:R-:W5:Y:S04]  /*14930*/  LDL.LU R24, [R1+0x90] ;  /* 0x0000900001187983 */ /* 0x000f680000300800 */
[----:B------:R-:W5:Y:S01]  /*14940*/  LDL.LU R21, [R1+0x94] ;  /* 0x0000940001157983 */ /* 0x000f620000300800 */
[----:B-1----:R-:W-:-:S03]  /*14950*/  F2FP.F16.E4M3.UNPACK_B R0, R9 ;  /* 0x00000009ff00723e */ /* 0x002fc600020006ff */
[----:B------:R-:W5:Y:S01]  /*14960*/  LDL.LU R23, [R1+0x98] ;  /* 0x0000980001177983 */ /* 0x000f620000300800 */
[----:B------:R-:W-:Y:S01]  /*14970*/  F2FP.F16.E4M3.UNPACK_B R9, R9.H1 ;  /* 0x00000009ff09723e */ /* 0x000fe200030006ff */
[----:B------:R-:W-:Y:S02]  /*14980*/  HADD2.F32 R5, -RZ, R0.H1_H1 ;  /* 0x30000000ff057230 */ /* 0x000fe40000004100 */
[----:B------:R-:W5:Y:S04]  /*14990*/  LDL.LU R26, [R1+0x9c] ;  /* 0x00009c00011a7983 */ /* 0x000f680000300800 */
[----:B------:R-:W5:Y:S04]  /*149a0*/  LDL.LU R28, [R1+0xa0] ;  /* 0x0000a000011c7983 */ /* 0x000f680000300800 */
[----:B------:R-:W5:Y:S04]  /*149b0*/  LDL.LU R32, [R1+0xa4] ;  /* 0x0000a40001207983 */ /* 0x000f680000300800 */
[----:B------:R-:W5:Y:S04]  /*149c0*/  LDL.LU R33, [R1+0xa8] ;  /* 0x0000a80001217983 */ /* 0x000f680000300800 */
[----:B------:R-:W5:Y:S04]  /*149d0*/  LDL.LU R36, [R1+0xac] ;  /* 0x0000ac0001247983 */ /* 0x000f680000300800 */
[----:B------:R-:W5:Y:S01]  /*149e0*/  LDL.LU R40, [R1+0xb0] ;  /* 0x0000b00001287983 */ /* 0x000f620000300800 */
[----:B------:R-:W-:-:S02]  /*149f0*/  MOV R42, 0x3bbb989d ;  /* 0x3bbb989d002a7802 */ /* 0x000fc40000000f00 */
[----:B------:R-:W-:Y:S01]  /*14a00*/  MOV R44, 0x437c0000 ;  /* 0x437c0000002c7802 */ /* 0x000fe20000000f00 */
[----:B------:R-:W-:Y:S01]  /*14a10*/  BSSY B1, `(.L_x_468) ;  /* 0x00000c3000017945 */ /* 0x000fe20003800000 */
[C---:B--2---:R-:W-:Y:S01]  /*14a20*/  FMUL R11, R2.reuse, R3 ;  /* 0x00000003020b7220 */ /* 0x044fe20000400000 */
[----:B------:R-:W-:Y:S01]  /*14a30*/  HADD2.F32 R3, -RZ, R0.H0_H0 ;  /* 0x20000000ff037230 */ /* 0x000fe20000004100 */
[----:B------:R-:W-:Y:S01]  /*14a40*/  F2FP.F16.E4M3.UNPACK_B R0, R8 ;  /* 0x00000008ff00723e */ /* 0x000fe200020006ff */
[----:B---3--:R-:W-:-:S03]  /*14a50*/  FMUL R18, R2, R4 ;  /* 0x0000000402127220 */ /* 0x008fc60000400000 */
[C---:B------:R-:W-:Y:S01]  /*14a60*/  FFMA R4, R16.reuse, R3, R11 ;  /* 0x0000000310047223 */ /* 0x040fe2000000000b */
[--C-:B------:R-:W-:Y:S02]  /*14a70*/  HADD2.F32 R3, -RZ, R9.reuse.H0_H0 ;  /* 0x20000009ff037230 */ /* 0x100fe40000004100 */
[----:B------:R-:W-:Y:S01]  /*14a80*/  FFMA R18, R16, R5, R18 ;  /* 0x0000000510127223 */ /* 0x000fe20000000012 */
[----:B------:R-:W-:Y:S02]  /*14a90*/  HADD2.F32 R9, -RZ, R9.H1_H1 ;  /* 0x30000009ff097230 */ /* 0x000fe40000004100 */
[C---:B----4-:R-:W-:Y:S01]  /*14aa0*/  FMUL R15, R2.reuse, R15 ;  /* 0x0000000f020f7220 */ /* 0x050fe20000400000 */
[--C-:B------:R-:W-:Y:S01]  /*14ab0*/  HADD2.F32 R5, -RZ, R0.reuse.H0_H0 ;  /* 0x20000000ff057230 */ /* 0x100fe20000004100 */
[----:B------:R-:W-:Y:S01]  /*14ac0*/  F2FP.F16.E4M3.UNPACK_B R8, R8.H1 ;  /* 0x00000008ff08723e */ /* 0x000fe200030006ff */
[----:B------:R-:W-:Y:S02]  /*14ad0*/  HADD2.F32 R11, -RZ, R0.H1_H1 ;  /* 0x30000000ff0b7230 */ /* 0x000fe40000004100 */
[----:B-----5:R-:W-:Y:S01]  /*14ae0*/  FMUL R0, R2, R22 ;  /* 0x0000001602007220 */ /* 0x020fe20000400000 */
[----:B------:R-:W-:Y:S01]  /*14af0*/  FFMA R15, R16, R3, R15 ;  /* 0x00000003100f7223 */ /* 0x000fe2000000000f */
[----:B------:R-:W-:Y:S01]  /*14b00*/  FMUL R20, R2, R20 ;  /* 0x0000001402147220 */ /* 0x000fe20000400000 */
[----:B------:R-:W-:-:S02]  /*14b10*/  HADD2.F32 R3, -RZ, R8.H0_H0 ;  /* 0x20000008ff037230 */ /* 0x000fc40000004100 */
[----:B------:R-:W-:Y:S01]  /*14b20*/  FMUL R22, R2, R17 ;  /* 0x0000001102167220 */ /* 0x000fe20000400000 */
[----:B------:R-:W-:Y:S01]  /*14b30*/  FFMA R17, R16, R9, R0 ;  /* 0x0000000910117223 */ /* 0x000fe20000000000 */
[----:B------:R-:W-:Y:S01]  /*14b40*/  F2FP.F16.E4M3.UNPACK_B R0, R7 ;  /* 0x00000007ff00723e */ /* 0x000fe200020006ff */
[----:B------:R-:W-:Y:S01]  /*14b50*/  FMUL R19, R2, R19 ;  /* 0x0000001302137220 */ /* 0x000fe20000400000 */
[C---:B------:R-:W-:Y:S01]  /*14b60*/  FFMA R20, R16.reuse, R5, R20 ;  /* 0x0000000510147223 */ /* 0x040fe20000000014 */
[----:B------:R-:W-:Y:S01]  /*14b70*/  FFMA R11, R16, R11, R22 ;  /* 0x0000000b100b7223 */ /* 0x000fe20000000016 */
[----:B------:R-:W-:Y:S02]  /*14b80*/  HADD2.F32 R5, -RZ, R8.H1_H1 ;  /* 0x30000008ff057230 */ /* 0x000fe40000004100 */
[----:B------:R-:W-:Y:S01]  /*14b90*/  FMUL R8, R2, R24 ;  /* 0x0000001802087220 */ /* 0x000fe20000400000 */
[--C-:B------:R-:W-:Y:S02]  /*14ba0*/  HADD2.F32 R9, -RZ, R0.reuse.H0_H0 ;  /* 0x20000000ff097230 */ /* 0x100fe40000004100 */
[----:B------:R-:W-:Y:S01]  /*14bb0*/  FFMA R19, R16, R3, R19 ;  /* 0x0000000310137223 */ /* 0x000fe20000000013 */
[----:B------:R-:W-:-:S02]  /*14bc0*/  HADD2.F32 R3, -RZ, R0.H1_H1 ;  /* 0x30000000ff037230 */ /* 0x000fc40000004100 */
[----:B------:R-:W-:Y:S01]  /*14bd0*/  FMUL R22, R2, R21 ;  /* 0x0000001502167220 */ /* 0x000fe20000400000 */
[-C--:B------:R-:W-:Y:S01]  /*14be0*/  FFMA.SAT R21, -R4, R42.reuse, 0.5 ;  /* 0x3f00000004157423 */ /* 0x080fe2000000212a */
[-C--:B------:R-:W-:Y:S01]  /*14bf0*/  FFMA.SAT R0, -R18, R42.reuse, 0.5 ;  /* 0x3f00000012007423 */ /* 0x080fe2000000212a */
[----:B------:R-:W-:Y:S01]  /*14c00*/  FFMA.SAT R24, -R15, R42, 0.5 ;  /* 0x3f0000000f187423 */ /* 0x000fe2000000212a */
[C---:B------:R-:W-:Y:S01]  /*14c10*/  FFMA R5, R16.reuse, R5, R8 ;  /* 0x0000000510057223 */ /* 0x040fe20000000008 */
[----:B------:R-:W-:Y:S01]  /*14c20*/  FFMA R9, R16, R9, R22 ;  /* 0x0000000910097223 */ /* 0x000fe20000000016 */
[-C--:B------:R-:W-:Y:S01]  /*14c30*/  FFMA.RM R8, R21, R44.reuse, 12582913 ;  /* 0x4b40000115087423 */ /* 0x080fe2000000402c */
[-C--:B------:R-:W-:Y:S01]  /*14c40*/  FFMA.RM R22, R0, R44.reuse, 12582913 ;  /* 0x4b40000100167423 */ /* 0x080fe2000000402c */
[----:B------:R-:W-:Y:S01]  /*14c50*/  FFMA.RM R24, R24, R44, 12582913 ;  /* 0x4b40000118187423 */ /* 0x000fe2000000402c */
[----:B------:R-:W-:Y:S01]  /*14c60*/  FMUL R21, R2, R23 ;  /* 0x0000001702157220 */ /* 0x000fe20000400000 */
[----:B------:R-:W-:Y:S01]  /*14c70*/  FADD R23, R8, -12583039 ;  /* 0xcb40007f08177421 */ /* 0x000fe20000000000 */
[----:B------:R-:W-:Y:S01]  /*14c80*/  FADD R25, R22, -12583039 ;  /* 0xcb40007f16197421 */ /* 0x000fe20000000000 */
[----:B------:R-:W-:Y:S01]  /*14c90*/  FADD R0, R24, -12583039 ;  /* 0xcb40007f18007421 */ /* 0x000fe20000000000 */
[----:B------:R-:W-:Y:S01]  /*14ca0*/  F2FP.F16.E4M3.UNPACK_B R7, R7.H1 ;  /* 0x00000007ff07723e */ /* 0x000fe200030006ff */
[----:B------:R-:W-:Y:S01]  /*14cb0*/  FFMA R23, -R4, 1.4426950216293334961, -R23 ;  /* 0x3fb8aa3b04177823 */ /* 0x000fe20000000917 */
[----:B------:R-:W-:Y:S01]  /*14cc0*/  FFMA R27, -R18, 1.4426950216293334961, -R25 ;  /* 0x3fb8aa3b121b7823 */ /* 0x000fe20000000919 */
[----:B------:R-:W-:Y:S01]  /*14cd0*/  FFMA R0, -R15, 1.4426950216293334961, -R0 ;  /* 0x3fb8aa3b0f007823 */ /* 0x000fe20000000900 */
[----:B------:R-:W-:Y:S01]  /*14ce0*/  FFMA R21, R16, R3, R21 ;  /* 0x0000000310157223 */ /* 0x000fe20000000015 */
[----:B------:R-:W-:Y:S01]  /*14cf0*/  FFMA R4, -R4, 1.925963033500011079e-08, R23 ;  /* 0x32a5706004047823 */ /* 0x000fe20000000117 */
[----:B------:R-:W-:-:S02]  /*14d00*/  HADD2.F32 R3, -RZ, R7.H0_H0 ;  /* 0x20000007ff037230 */ /* 0x000fc40000004100 */
[----:B------:R-:W-:Y:S01]  /*14d10*/  FMUL R23, R2, R26 ;  /* 0x0000001a02177220 */ /* 0x000fe20000400000 */
[----:B------:R-:W-:Y:S01]  /*14d20*/  FFMA R27, -R18, 1.925963033500011079e-08, R27 ;  /* 0x32a57060121b7823 */ /* 0x000fe2000000011b */
[----:B------:R-:W-:Y:S01]  /*14d30*/  FFMA R18, -R15, 1.925963033500011079e-08, R0 ;  /* 0x32a570600f127823 */ /* 0x000fe20000000100 */
[----:B------:R-:W-:Y:S01]  /*14d40*/  FFMA.SAT R15, -R20, R42, 0.5 ;  /* 0x3f000000140f7423 */ /* 0x000fe2000000212a */
[----:B------:R-:W-:Y:S01]  /*14d50*/  FFMA R23, R16, R3, R23 ;  /* 0x0000000310177223 */ /* 0x000fe20000000017 */
[----:B------:R-:W-:Y:S02]  /*14d60*/  FMUL R3, R2, R28 ;  /* 0x0000001c02037220 */ /* 0x000fe40000400000 */
[----:B------:R-:W-:Y:S01]  /*14d70*/  FFMA.RM R28, R15, R44, 12582913 ;  /* 0x4b4000010f1c7423 */ /* 0x000fe2000000402c */
[----:B------:R-:W-:Y:S01]  /*14d80*/  FFMA.SAT R30, -R11, R42, 0.5 ;  /* 0x3f0000000b1e7423 */ /* 0x000fe2000000212a */
[----:B------:R-:W-:Y:S02]  /*14d90*/  HADD2.F32 R7, -RZ, R7.H1_H1 ;  /* 0x30000007ff077230 */ /* 0x000fe40000004100 */
[----:B------:R-:W-:Y:S01]  /*14da0*/  FADD R15, R28, -12583039 ;  /* 0xcb40007f1c0f7421 */ /* 0x000fe20000000000 */
[----:B------:R-:W-:Y:S01]  /*14db0*/  FFMA.RM R30, R30, R44, 12582913 ;  /* 0x4b4000011e1e7423 */ /* 0x000fe2000000402c */
[----:B------:R-:W-:Y:S01]  /*14dc0*/  FFMA.SAT R26, -R17, R42, 0.5 ;  /* 0x3f000000111a7423 */ /* 0x000fe2000000212a */
[----:B------:R-:W-:Y:S01]  /*14dd0*/  F2FP.F16.E4M3.UNPACK_B R0, R6 ;  /* 0x00000006ff00723e */ /* 0x000fe200020006ff */
[----:B------:R-:W-:Y:S01]  /*14de0*/  FFMA R31, -R20, 1.4426950216293334961, -R15 ;  /* 0x3fb8aa3b141f7823 */ /* 0x000fe2000000090f */
[----:B------:R-:W-:Y:S01]  /*14df0*/  FMUL R15, R2, R32 ;  /* 0x00000020020f7220 */ /* 0x000fe20000400000 */
[----:B------:R-:W-:Y:S01]  /*14e00*/  FADD R32, R30, -12583039 ;  /* 0xcb40007f1e207421 */ /* 0x000fe20000000000 */
[----:B------:R-:W-:Y:S01]  /*14e10*/  FFMA.RM R26, R26, R44, 12582913 ;  /* 0x4b4000011a1a7423 */ /* 0x000fe2000000402c */
[----:B------:R-:W-:Y:S01]  /*14e20*/  FFMA R7, R16, R7, R3 ;  /* 0x0000000710077223 */ /* 0x000fe20000000003 */
[--C-:B------:R-:W-:Y:S01]  /*14e30*/  HADD2.F32 R3, -RZ, R0.reuse.H0_H0 ;  /* 0x20000000ff037230 */ /* 0x100fe20000004100 */
[----:B------:R1:W2:Y:S01]  /*14e40*/  MUFU.EX2 R25, R4 ;  /* 0x0000000400197308 */ /* 0x0002a20000000800 */
[----:B------:R-:W-:Y:S01]  /*14e50*/  FFMA R31, -R20, 1.925963033500011079e-08, R31 ;  /* 0x32a57060141f7823 */ /* 0x000fe2000000011f */
[----:B------:R-:W-:Y:S01]  /*14e60*/  FFMA R32, -R11, 1.4426950216293334961, -R32 ;  /* 0x3fb8aa3b0b207823 */ /* 0x000fe20000000920 */
[----:B------:R-:W-:Y:S01]  /*14e70*/  FFMA.SAT R20, -R5, R42, 0.5 ;  /* 0x3f00000005147423 */ /* 0x000fe2000000212a */
[----:B------:R-:W-:Y:S01]  /*14e80*/  FFMA R15, R16, R3, R15 ;  /* 0x00000003100f7223 */ /* 0x000fe2000000000f */
[----:B------:R-:W-:-:S02]  /*14e90*/  HADD2.F32 R3, -RZ, R0.H1_H1 ;  /* 0x30000000ff037230 */ /* 0x000fc40000004100 */
[----:B------:R-:W-:Y:S01]  /*14ea0*/  FFMA R32, -R11, 1.925963033500011079e-08, R32 ;  /* 0x32a570600b207823 */ /* 0x000fe20000000120 */
[----:B-1----:R-:W-:Y:S01]  /*14eb0*/  FADD R4, R26, -12583039 ;  /* 0xcb40007f1a047421 */ /* 0x002fe20000000000 */
[----:B------:R1:W3:Y:S01]  /*14ec0*/  MUFU.EX2 R29, R18 ;  /* 0x00000012001d7308 */ /* 0x0002e20000000800 */
[----:B------:R-:W-:Y:S01]  /*14ed0*/  FFMA.RM R20, R20, R44, 12582913 ;  /* 0x4b40000114147423 */ /* 0x000fe2000000402c */
[----:B------:R-:W-:Y:S01]  /*14ee0*/  FMUL R11, R2, R33 ;  /* 0x00000021020b7220 */ /* 0x000fe20000400000 */
[----:B------:R-:W-:Y:S02]  /*14ef0*/  FFMA R4, -R17, 1.4426950216293334961, -R4 ;  /* 0x3fb8aa3b11047823 */ /* 0x000fe40000000904 */
[----:B------:R-:W-:Y:S01]  /*14f00*/  FADD R0, R20, -12583039 ;  /* 0xcb40007f14007421 */ /* 0x000fe20000000000 */
[----:B------:R-:W-:Y:S01]  /*14f10*/  FFMA R11, R16, R3, R11 ;  /* 0x00000003100b7223 */ /* 0x000fe2000000000b */
[-C--:B-1----:R-:W-:Y:S01]  /*14f20*/  FFMA.SAT R18, -R19, R42.reuse, 0.5 ;  /* 0x3f00000013127423 */ /* 0x082fe2000000212a */
[----:B------:R-:W-:Y:S01]  /*14f30*/  FFMA R4, -R17, 1.925963033500011079e-08, R4 ;  /* 0x32a5706011047823 */ /* 0x000fe20000000104 */
[----:B------:R-:W-:-:S02]  /*14f40*/  FFMA.SAT R3, -R9, R42, 0.5 ;  /* 0x3f00000009037423 */ /* 0x000fc4000000212a */
[----:B------:R-:W-:Y:S01]  /*14f50*/  FFMA.RM R18, R18, R44, 12582913 ;  /* 0x4b40000112127423 */ /* 0x000fe2000000402c */
[----:B------:R-:W-:Y:S01]  /*14f60*/  F2FP.F16.E4M3.UNPACK_B R6, R6.H1 ;  /* 0x00000006ff06723e */ /* 0x000fe200030006ff */
[----:B------:R1:W4:Y:S01]  /*14f70*/  MUFU.EX2 R17, R4 ;  /* 0x0000000400117308 */ /* 0x0003220000000800 */
[----:B------:R-:W-:Y:S01]  /*14f80*/  FFMA R0, -R5, 1.4426950216293334961, -R0 ;  /* 0x3fb8aa3b05007823 */ /* 0x000fe20000000900 */
[----:B------:R-:W-:Y:S02]  /*14f90*/  FFMA.RM R34, R3, R44, 12582913 ;  /* 0x4b40000103227423 */ /* 0x000fe4000000402c */
[----:B------:R-:W-:Y:S02]  /*14fa0*/  HADD2.F32 R3, -RZ, R6.H0_H0 ;  /* 0x20000006ff037230 */ /* 0x000fe40000004100 */
[----:B------:R-:W-:Y:S01]  /*14fb0*/  FFMA R0, -R5, 1.925963033500011079e-08, R0 ;  /* 0x32a5706005007823 */ /* 0x000fe20000000100 */
[----:B-1----:R-:W-:Y:S01]  /*14fc0*/  FADD R4, R18, -12583039 ;  /* 0xcb40007f12047421 */ /* 0x002fe20000000000 */
[----:B------:R1:W5:Y:S01]  /*14fd0*/  MUFU.EX2 R33, R32 ;  /* 0x0000002000217308 */ /* 0x0003620000000800 */
[----:B------:R-:W-:-:S02]  /*14fe0*/  FMUL R5, R2, R36 ;  /* 0x0000002402057220 */ /* 0x000fc40000400000 */
[C---:B------:R-:W-:Y:S02]  /*14ff0*/  FFMA R4, -R19.reuse, 1.4426950216293334961, -R4 ;  /* 0x3fb8aa3b13047823 */ /* 0x040fe40000000904 */
[----:B------:R-:W-:Y:S01]  /*15000*/  FFMA R5, R16, R3, R5 ;  /* 0x0000000310057223 */ /* 0x000fe20000000005 */
[----:B-1----:R-:W-:Y:S01]  /*15010*/  FADD R32, R34, -12583039 ;  /* 0xcb40007f22207421 */ /* 0x002fe20000000000 */
[----:B------:R-:W-:Y:S01]  /*15020*/  FFMA R4, -R19, 1.925963033500011079e-08, R4 ;  /* 0x32a5706013047823 */ /* 0x000fe20000000104 */
[-C--:B------:R-:W-:Y:S02]  /*15030*/  FFMA.SAT R3, -R23, R42.reuse, 0.5 ;  /* 0x3f00000017037423 */ /* 0x080fe4000000212a */
[----:B------:R-:W-:Y:S01]  /*15040*/  FFMA R32, -R9, 1.4426950216293334961, -R32 ;  /* 0x3fb8aa3b09207823 */ /* 0x000fe20000000920 */
[-C--:B------:R-:W-:Y:S01]  /*15050*/  FFMA.SAT R35, -R21, R42.reuse, 0.5 ;  /* 0x3f00000015237423 */ /* 0x080fe2000000212a */
[----:B------:R1:W-:Y:S02]  /*15060*/  MUFU.EX2 R19, R4 ;  /* 0x0000000400137308 */ /* 0x0003e40000000800 */
[----:B------:R-:W-:Y:S01]  /*15070*/  FFMA R32, -R9, 1.925963033500011079e-08, R32 ;  /* 0x32a5706009207823 */ /* 0x000fe20000000120 */
[----:B------:R-:W-:Y:S01]  /*15080*/  FFMA.SAT R9, -R7, R42, 0.5 ;  /* 0x3f00000007097423 */ /* 0x000fe2000000212a */
[-C--:B------:R-:W-:Y:S01]  /*15090*/  FFMA.RM R36, R35, R44.reuse, 12582913 ;  /* 0x4b40000123247423 */ /* 0x080fe2000000402c */
[----:B-1----:R-:W-:-:S03]  /*150a0*/  FFMA.RM R4, R3, R44, 12582913 ;  /* 0x4b40000103047423 */ /* 0x002fc6000000402c */
[----:B------:R1:W-:Y:S01]  /*150b0*/  MUFU.EX2 R35, R0 ;  /* 0x0000000000237308 */ /* 0x0003e20000000800 */
[----:B------:R-:W-:Y:S01]  /*150c0*/  FFMA.RM R39, R9, R44, 12582913 ;  /* 0x4b40000109277423 */ /* 0x000fe2000000402c */
[----:B------:R-:W-:Y:S02]  /*150d0*/  HADD2.F32 R3, -RZ, R6.H1_H1 ;  /* 0x30000006ff037230 */ /* 0x000fe40000004100 */
[----:B------:R-:W-:Y:S01]  /*150e0*/  FMUL R9, R2, R40 ;  /* 0x0000002802097220 */ /* 0x000fe20000400000 */
[----:B------:R-:W-:Y:S01]  /*150f0*/  FADD R38, R36, -12583039 ;  /* 0xcb40007f24267421 */ /* 0x000fe20000000000 */
[----:B-1----:R-:W-:Y:S02]  /*15100*/  FADD R0, R4, -12583039 ;  /* 0xcb40007f04007421 */ /* 0x002fe40000000000 */
[----:B------:R-:W-:Y:S01]  /*15110*/  FFMA R3, R16, R3, R9 ;  /* 0x0000000310037223 */ /* 0x000fe20000000009 */
[----:B------:R-:W-:Y:S01]  /*15120*/  FADD R6, R39, -12583039 ;  /* 0xcb40007f27067421 */ /* 0x000fe20000000000 */
[----:B------:R-:W-:Y:S01]  /*15130*/  FFMA R0, -R23, 1.4426950216293334961, -R0 ;  /* 0x3fb8aa3b17007823 */ /* 0x000fe20000000900 */
[----:B------:R-:W-:Y:S01]  /*15140*/  FFMA R38, -R21, 1.4426950216293334961, -R38 ;  /* 0x3fb8aa3b15267823 */ /* 0x000fe20000000926 */
[-C--:B------:R-:W-:Y:S01]  /*15150*/  FFMA.SAT R40, -R5, R42.reuse, 0.5 ;  /* 0x3f00000005287423 */ /* 0x080fe2000000212a */
[-C--:B------:R-:W-:Y:S01]  /*15160*/  FFMA.SAT R9, -R15, R42.reuse, 0.5 ;  /* 0x3f0000000f097423 */ /* 0x080fe2000000212a */
[----:B------:R-:W-:Y:S01]  /*15170*/  FFMA R0, -R23, 1.925963033500011079e-08, R0 ;  /* 0x32a5706017007823 */ /* 0x000fe20000000100 */
[-C--:B------:R-:W-:Y:S01]  /*15180*/  FFMA.SAT R23, -R11, R42.reuse, 0.5 ;  /* 0x3f0000000b177423 */ /* 0x080fe2000000212a */
[----:B------:R-:W-:Y:S01]  /*15190*/  FFMA.SAT R41, -R3, R42, 0.5 ;  /* 0x3f00000003297423 */ /* 0x000fe2000000212a */
[----:B------:R-:W-:Y:S01]  /*151a0*/  FFMA R6, -R7, 1.4426950216293334961, -R6 ;  /* 0x3fb8aa3b07067823 */ /* 0x000fe20000000906 */
[----:B------:R-:W-:Y:S01]  /*151b0*/  FFMA R38, -R21, 1.925963033500011079e-08, R38 ;  /* 0x32a5706015267823 */ /* 0x000fe20000000126 */
[-C--:B------:R-:W-:Y:S01]  /*151c0*/  FFMA.RM R40, R40, R44.reuse, 12582913 ;  /* 0x4b40000128287423 */ /* 0x080fe2000000402c */
[-C--:B------:R-:W-:Y:S01]  /*151d0*/  FFMA.RM R9, R9, R44.reuse, 12582913 ;  /* 0x4b40000109097423 */ /* 0x080fe2000000402c */
[-C--:B------:R-:W-:Y:S01]  /*151e0*/  FFMA.RM R23, R23, R44.reuse, 12582913 ;  /* 0x4b40000117177423 */ /* 0x080fe2000000402c */
[----:B------:R-:W-:Y:S01]  /*151f0*/  FFMA.RM R41, R41, R44, 12582913 ;  /* 0x4b40000129297423 */ /* 0x000fe2000000402c */
[----:B------:R-:W-:Y:S01]  /*15200*/  FFMA R6, -R7, 1.925963033500011079e-08, R6 ;  /* 0x32a5706007067823 */ /* 0x000fe20000000106 */
[----:B------:R-:W-:Y:S01]  /*15210*/  SHF.L.U32 R8, R8, 0x17, RZ ;  /* 0x0000001708087819 */ /* 0x000fe200000006ff */
[----:B------:R1:W-:Y:S01]  /*15220*/  MUFU.EX2 R7, R0 ;  /* 0x0000000000077308 */ /* 0x0003e20000000800 */
[----:B------:R-:W-:-:S03]  /*15230*/  FADD R42, R41, -12583039 ;  /* 0xcb40007f292a7421 */ /* 0x000fc60000000000 */
[----:B--2---:R-:W-:-:S04]  /*15240*/  FFMA R25, R8, R25, 1 ;  /* 0x3f80000008197423 */ /* 0x004fc80000000019 */
[----:B------:R2:W-:Y:S01]  /*15250*/  MUFU.EX2 R37, R32 ;  /* 0x0000002000257308 */ /* 0x0005e20000000800 */
[----:B-1----:R-:W-:Y:S01]  /*15260*/  FADD R0, R40, -12583039 ;  /* 0xcb40007f28007421 */ /* 0x002fe20000000000 */
[----:B------:R-:W-:-:S06]  /*15270*/  FFMA R42, -R3, 1.4426950216293334961, -R42 ;  /* 0x3fb8aa3b032a7823 */ /* 0x000fcc000000092a */
[----:B------:R1:W-:Y:S01]  /*15280*/  MUFU.EX2 R21, R38 ;  /* 0x0000002600157308 */ /* 0x0003e20000000800 */
[----:B--2---:R-:W-:Y:S01]  /*15290*/  FADD R32, R9, -12583039 ;  /* 0xcb40007f09207421 */ /* 0x004fe20000000000 */
[----:B------:R-:W-:-:S03]  /*152a0*/  FFMA R0, -R5, 1.4426950216293334961, -R0 ;  /* 0x3fb8aa3b05007823 */ /* 0x000fc60000000900 */
[----:B------:R-:W-:Y:S01]  /*152b0*/  FFMA R32, -R15, 1.4426950216293334961, -R32 ;  /* 0x3fb8aa3b0f207823 */ /* 0x000fe20000000920 */
[----:B-1----:R-:W-:Y:S01]  /*152c0*/  FADD R38, R23, -12583039 ;  /* 0xcb40007f17267421 */ /* 0x002fe20000000000 */
[----:B------:R-:W-:-:S03]  /*152d0*/  FFMA R0, -R5, 1.925963033500011079e-08, R0 ;  /* 0x32a5706005007823 */ /* 0x000fc60000000100 */
[----:B------:R-:W-:Y:S01]  /*152e0*/  FFMA R38, -R11, 1.4426950216293334961, -R38 ;  /* 0x3fb8aa3b0b267823 */ /* 0x000fe20000000926 */
[----:B------:R-:W-:Y:S01]  /*152f0*/  FFMA R32, -R15, 1.925963033500011079e-08, R32 ;  /* 0x32a570600f207823 */ /* 0x000fe20000000120 */
[----:B------:R-:W-:Y:S01]  /*15300*/  FFMA R42, -R3, 1.925963033500011079e-08, R42 ;  /* 0x32a57060032a7823 */ /* 0x000fe2000000012a */
[----:B------:R-:W-:Y:S01]  /*15310*/  IADD3 R5, R25, 0x1800000, RZ ;  /* 0x0180000019057810 */ /* 0x000fe20007ffe0ff */
[----:B------:R-:W-:Y:S01]  /*15320*/  FFMA R38, -R11, 1.925963033500011079e-08, R38 ;  /* 0x32a570600b267823 */ /* 0x000fe20000000126 */
[----:B------:R-:W1:Y:S02]  /*15330*/  MUFU.EX2 R27, R27 ;  /* 0x0000001b001b7308 */ /* 0x000e640000000800 */
[----:B------:R-:W-:-:S04]  /*15340*/  LOP3.LUT R5, R5, 0x7f800000, RZ, 0xc0, !PT ;  /* 0x7f80000005057812 */ /* 0x000fc800078ec0ff */
[----:B------:R-:W-:Y:S02]  /*15350*/  ISETP.GT.U32.AND P0, PT, R5, 0x1ffffff, PT ;  /* 0x01ffffff0500780c */ /* 0x000fe40003f04070 */
[----:B------:R-:W2:Y:S08]  /*15360*/  MUFU.EX2 R31, R31 ;  /* 0x0000001f001f7308 */ /* 0x000eb00000000800 */
[----:B------:R-:W2:Y:S08]  /*15370*/  MUFU.EX2 R6, R6 ;  /* 0x0000000600067308 */ /* 0x000eb00000000800 */
[----:B------:R-:W2:Y:S08]  /*15380*/  MUFU.EX2 R32, R32 ;  /* 0x0000002000207308 */ /* 0x000eb00000000800 */
[----:B------:R-:W2:Y:S08]  /*15390*/  MUFU.EX2 R38, R38 ;  /* 0x0000002600267308 */ /* 0x000eb00000000800 */
[----:B------:R-:W2:Y:S08]  /*153a0*/  MUFU.EX2 R3, R0 ;  /* 0x0000000000037308 */ /* 0x000eb00000000800 */
[----:B------:R-:W2:Y:S01]  /*153b0*/  MUFU.EX2 R42, R42 ;  /* 0x0000002a002a7308 */ /* 0x000ea20000000800 */
        /* <DEDUP_REMOVED lines=14> */
[----:B------:R-:W-:Y:S01]  /*154a0*/  SHF.L.U32 R41, R41, 0x17, RZ ;  /* 0x0000001729297819 */ /* 0x000fe200000006ff */
[----:B---3--:R-:W-:Y:S01]  /*154b0*/  FFMA R29, R24, R29, 1 ;  /* 0x3f800000181d7423 */ /* 0x008fe2000000001d */
[----:B----4-:R-:W-:Y:S01]  /*154c0*/  FFMA R26, R26, R17, 1 ;  /* 0x3f8000001a1a7423 */ /* 0x010fe20000000011 */
[----:B-----5:R-:W-:Y:S01]  /*154d0*/  FFMA R33, R30, R33, 1 ;  /* 0x3f8000001e217423 */ /* 0x020fe20000000021 */
[----:B-1----:R-:W-:Y:S01]  /*154e0*/  FFMA R22, R22, R27, 1 ;  /* 0x3f80000016167423 */ /* 0x002fe2000000001b */
[----:B--2---:R-:W-:Y:S01]  /*154f0*/  FFMA R28, R28, R31, 1 ;  /* 0x3f8000001c1c7423 */ /* 0x004fe2000000001f */
[----:B------:R-:W-:Y:S01]  /*15500*/  FFMA R24, R18, R19, 1 ;  /* 0x3f80000012187423 */ /* 0x000fe20000000013 */
        /* <DEDUP_REMOVED lines=15> */
.L_x_469:
[----:B------:R-:W1:Y:S02]  /*15600*/  MUFU.RCP R6, R25 ;  /* 0x0000001900067308 */ /* 0x000e640000001000 */
[----:B-1----:R-:W-:-:S04]  /*15610*/  FFMA R0, R25, R6, -1 ;  /* 0xbf80000019007423 */ /* 0x002fc80000000006 */
[----:B------:R-:W-:-:S04]  /*15620*/  FADD.FTZ R3, -R0, -RZ ;  /* 0x800000ff00037221 */ /* 0x000fc80000010100 */
[----:B------:R-:W-:-:S07]  /*15630*/  FFMA R6, R6, R3, R6 ;  /* 0x0000000306067223 */ /* 0x000fce0000000006 */
.L_x_470:
[----:B------:R-:W-:Y:S05]  /*15640*/  BSYNC B1 ;  /* 0x0000000000017941 */ /* 0x000fea0003800000 */
.L_x_468:
        /* <DEDUP_REMOVED lines=10> */
.L_x_472:
[----:B------:R-:W1:Y:S02]  /*156f0*/  MUFU.RCP R7, R22 ;  /* 0x0000001600077308 */ /* 0x000e640000001000 */
[----:B-1----:R-:W-:-:S04]  /*15700*/  FFMA R0, R22, R7, -1 ;  /* 0xbf80000016007423 */ /* 0x002fc80000000007 */
[----:B------:R-:W-:-:S04]  /*15710*/  FADD.FTZ R0, -R0, -RZ ;  /* 0x800000ff00007221 */ /* 0x000fc80000010100 */
[----:B------:R-:W-:-:S07]  /*15720*/  FFMA R7, R7, R0, R7 ;  /* 0x0000000007077223 */ /* 0x000fce0000000007 */
.L_x_473:
[----:B------:R-:W-:Y:S05]  /*15730*/  BSYNC B1 ;  /* 0x0000000000017941 */ /* 0x000fea0003800000 */
.L_x_471:
        /* <DEDUP_REMOVED lines=10> */
.L_x_475:
[----:B------:R-:W1:Y:S02]  /*157e0*/  MUFU.RCP R8, R29 ;  /* 0x0000001d00087308 */ /* 0x000e640000001000 */
[----:B-1----:R-:W-:-:S04]  /*157f0*/  FFMA R0, R29, R8, -1 ;  /* 0xbf8000001d007423 */ /* 0x002fc80000000008 */
[----:B------:R-:W-:-:S04]  /*15800*/  FADD.FTZ R3, -R0, -RZ ;  /* 0x800000ff00037221 */ /* 0x000fc80000010100 */
[----:B------:R-:W-:-:S07]  /*15810*/  FFMA R8, R8, R3, R8 ;  /* 0x0000000308087223 */ /* 0x000fce0000000008 */
.L_x_476:
[----:B------:R-:W-:Y:S05]  /*15820*/  BSYNC B1 ;  /* 0x0000000000017941 */ /* 0x000fea0003800000 */
.L_x_474:
        /* <DEDUP_REMOVED lines=10> */
.L_x_478:
[----:B------:R-:W1:Y:S02]  /*158d0*/  MUFU.RCP R9, R26 ;  /* 0x0000001a00097308 */ /* 0x000e640000001000 */
[----:B-1----:R-:W-:-:S04]  /*158e0*/  FFMA R0, R26, R9, -1 ;  /* 0xbf8000001a007423 */ /* 0x002fc80000000009 */
[----:B------:R-:W-:-:S04]  /*158f0*/  FADD.FTZ R0, -R0, -RZ ;  /* 0x800000ff00007221 */ /* 0x000fc80000010100 */
[----:B------:R-:W-:-:S07]  /*15900*/  FFMA R9, R9, R0, R9 ;  /* 0x0000000009097223 */ /* 0x000fce0000000009 */
.L_x_479:
[----:B------:R-:W-:Y:S05]  /*15910*/  BSYNC B1 ;  /* 0x0000000000017941 */ /* 0x000fea0003800000 */
.L_x_477:
        /* <DEDUP_REMOVED lines=10> */
.L_x_481:
[----:B------:R-:W1:Y:S02]  /*159c0*/  MUFU.RCP R11, R28 ;  /* 0x0000001c000b7308 */ /* 0x000e640000001000 */
[----:B-1----:R-:W-:-:S04]  /*159d0*/  FFMA R0, R28, R11, -1 ;  /* 0xbf8000001c007423 */ /* 0x002fc8000000000b */
[----:B------:R-:W-:-:S04]  /*159e0*/  FADD.FTZ R0, -R0, -RZ ;  /* 0x800000ff00007221 */ /* 0x000fc80000010100 */
[----:B------:R-:W-:-:S07]  /*159f0*/  FFMA R11, R11, R0, R11 ;  /* 0x000000000b0b7223 */ /* 0x000fce000000000b */
.L_x_482:
[----:B------:R-:W-:Y:S05]  /*15a00*/  BSYNC B1 ;  /* 0x0000000000017941 */ /* 0x000fea0003800000 */
.L_x_480:
        /* <DEDUP_REMOVED lines=10> */
.L_x_484:
[----:B------:R-:W1:Y:S02]  /*15ab0*/  MUFU.RCP R18, R33 ;  /* 0x0000002100127308 */ /* 0x000e640000001000 */
[----:B-1----:R-:W-:-:S04]  /*15ac0*/  FFMA R0, R33, R18, -1 ;  /* 0xbf80000021007423 */ /* 0x002fc80000000012 */
[----:B------:R-:W-:-:S04]  /*15ad0*/  FADD.FTZ R3, -R0, -RZ ;  /* 0x800000ff00037221 */ /* 0x000fc80000010100 */
[----:B------:R-:W-:-:S07]  /*15ae0*/  FFMA R18, R18, R3, R18 ;  /* 0x0000000312127223 */ /* 0x000fce0000000012 */
.L_x_485:
[----:B------:R-:W-:Y:S05]  /*15af0*/  BSYNC B1 ;  /* 0x0000000000017941 */ /* 0x000fea0003800000 */
.L_x_483:
        /* <DEDUP_REMOVED lines=10> */
.L_x_487:
[----:B------:R-:W1:Y:S02]  /*15ba0*/  MUFU.RCP R15, R24 ;  /* 0x00000018000f7308 */ /* 0x000e640000001000 */
[----:B-1----:R-:W-:-:S04]  /*15bb0*/  FFMA R0, R24, R15, -1 ;  /* 0xbf80000018007423 */ /* 0x002fc8000000000f */
[----:B------:R-:W-:-:S04]  /*15bc0*/  FADD.FTZ R0, -R0, -RZ ;  /* 0x800000ff00007221 */ /* 0x000fc80000010100 */
[----:B------:R-:W-:-:S07]  /*15bd0*/  FFMA R15, R15, R0, R15 ;  /* 0x000000000f0f7223 */ /* 0x000fce000000000f */
.L_x_488:
[----:B------:R-:W-:Y:S05]  /*15be0*/  BSYNC B1 ;  /* 0x0000000000017941 */ /* 0x000fea0003800000 */
.L_x_486:
        /* <DEDUP_REMOVED lines=10> */
.L_x_490:
[----:B------:R-:W1:Y:S02]  /*15c90*/  MUFU.RCP R20, R17 ;  /* 0x0000001100147308 */ /* 0x000e640000001000 */
[----:B-1----:R-:W-:-:S04]  /*15ca0*/  FFMA R0, R17, R20, -1 ;  /* 0xbf80000011007423 */ /* 0x002fc80000000014 */
[----:B------:R-:W-:-:S04]  /*15cb0*/  FADD.FTZ R3, -R0, -RZ ;  /* 0x800000ff00037221 */ /* 0x000fc80000010100 */
[----:B------:R-:W-:-:S07]  /*15cc0*/  FFMA R20, R20, R3, R20 ;  /* 0x0000000314147223 */ /* 0x000fce0000000014 */
.L_x_491:
[----:B------:R-:W-:Y:S05]  /*15cd0*/  BSYNC B1 ;  /* 0x0000000000017941 */ /* 0x000fea0003800000 */
.L_x_489:
        /* <DEDUP_REMOVED lines=10> */
.L_x_493:
[----:B------:R-:W1:Y:S02]  /*15d80*/  MUFU.RCP R17, R30 ;  /* 0x0000001e00117308 */ /* 0x000e640000001000 */
[----:B-1----:R-:W-:-:S04]  /*15d90*/  FFMA R0, R30, R17, -1 ;  /* 0xbf8000001e007423 */ /* 0x002fc80000000011 */
[----:B------:R-:W-:-:S04]  /*15da0*/  FADD.FTZ R0, -R0, -RZ ;  /* 0x800000ff00007221 */ /* 0x000fc80000010100 */
[----:B------:R-:W-:-:S07]  /*15db0*/  FFMA R17, R17, R0, R17 ;  /* 0x0000000011117223 */ /* 0x000fce0000000011 */
.L_x_494:
[----:B------:R-:W-:Y:S05]  /*15dc0*/  BSYNC B1 ;  /* 0x0000000000017941 */ /* 0x000fea0003800000 */
.L_x_492:
        /* <DEDUP_REMOVED lines=10> */
.L_x_496:
[----:B------:R-:W1:Y:S02]  /*15e70*/  MUFU.RCP R22, R21 ;  /* 0x0000001500167308 */ /* 0x000e640000001000 */
[----:B-1----:R-:W-:-:S04]  /*15e80*/  FFMA R0, R21, R22, -1 ;  /* 0xbf80000015007423 */ /* 0x002fc80000000016 */
[----:B------:R-:W-:-:S04]  /*15e90*/  FADD.FTZ R3, -R0, -RZ ;  /* 0x800000ff00037221 */ /* 0x000fc80000010100 */
[----:B------:R-:W-:-:S07]  /*15ea0*/  FFMA R22, R22, R3, R22 ;  /* 0x0000000316167223 */ /* 0x000fce0000000016 */
.L_x_497:
[----:B------:R-:W-:Y:S05]  /*15eb0*/  BSYNC B1 ;  /* 0x0000000000017941 */ /* 0x000fea0003800000 */
.L_x_495:
        /* <DEDUP_REMOVED lines=10> */
.L_x_499:
[----:B------:R-:W1:Y:S02]  /*15f60*/  MUFU.RCP R19, R44 ;  /* 0x0000002c00137308 */ /* 0x000e640000001000 */
[----:B-1----:R-:W-:-:S04]  /*15f70*/  FFMA R0, R44, R19, -1 ;  /* 0xbf8000002c007423 */ /* 0x002fc80000000013 */
[----:B------:R-:W-:-:S04]  /*15f80*/  FADD.FTZ R0, -R0, -RZ ;  /* 0x800000ff00007221 */ /* 0x000fc80000010100 */
[----:B------:R-:W-:-:S07]  /*15f90*/  FFMA R19, R19, R0, R19 ;  /* 0x0000000013137223 */ /* 0x000fce0000000013 */
.L_x_500:
[----:B------:R-:W-:Y:S05]  /*15fa0*/  BSYNC B1 ;  /* 0x0000000000017941 */ /* 0x000fea0003800000 */
.L_x_498:
        /* <DEDUP_REMOVED lines=10> */
.L_x_502:
[----:B------:R-:W1:Y:S02]  /*16050*/  MUFU.RCP R24, R39 ;  /* 0x0000002700187308 */ /* 0x000e640000001000 */
[----:B-1----:R-:W-:-:S04]  /*16060*/  FFMA R0, R39, R24, -1 ;  /* 0xbf80000027007423 */ /* 0x002fc80000000018 */
[----:B------:R-:W-:-:S04]  /*16070*/  FADD.FTZ R3, -R0, -RZ ;  /* 0x800000ff00037221 */ /* 0x000fc80000010100 */
[----:B------:R-:W-:-:S07]  /*16080*/  FFMA R24, R24, R3, R24 ;  /* 0x0000000318187223 */ /* 0x000fce0000000018 */
.L_x_503:
[----:B------:R-:W-:Y:S05]  /*16090*/  BSYNC B1 ;  /* 0x0000000000017941 */ /* 0x000fea0003800000 */
.L_x_501:
        /* <DEDUP_REMOVED lines=10> */
.L_x_505:
[----:B------:R-:W1:Y:S02]  /*16140*/  MUFU.RCP R21, R32 ;  /* 0x0000002000157308 */ /* 0x000e640000001000 */
[----:B-1----:R-:W-:-:S04]  /*16150*/  FFMA R0, R32, R21, -1 ;  /* 0xbf80000020007423 */ /* 0x002fc80000000015 */
[----:B------:R-:W-:-:S04]  /*16160*/  FADD.FTZ R0, -R0, -RZ ;  /* 0x800000ff00007221 */ /* 0x000fc80000010100 */
[----:B------:R-:W-:-:S07]  /*16170*/  FFMA R21, R21, R0, R21 ;  /* 0x0000000015157223 */ /* 0x000fce0000000015 */
.L_x_506:
[----:B------:R-:W-:Y:S05]  /*16180*/  BSYNC B1 ;  /* 0x0000000000017941 */ /* 0x000fea0003800000 */
.L_x_504:
        /* <DEDUP_REMOVED lines=10> */
.L_x_508:
[----:B------:R-:W1:Y:S02]  /*16230*/  MUFU.RCP R26, R23 ;  /* 0x00000017001a7308 */ /* 0x000e640000001000 */
[----:B-1----:R-:W-:-:S04]  /*16240*/  FFMA R0, R23, R26, -1 ;  /* 0xbf80000017007423 */ /* 0x002fc8000000001a */
[----:B------:R-:W-:-:S04]  /*16250*/  FADD.FTZ R3, -R0, -RZ ;  /* 0x800000ff00037221 */ /* 0x000fc80000010100 */
[----:B------:R-:W-:-:S07]  /*16260*/  FFMA R26, R26, R3, R26 ;  /* 0x000000031a1a7223 */ /* 0x000fce000000001a */
.L_x_509:
[----:B------:R-:W-:Y:S05]  /*16270*/  BSYNC B1 ;  /* 0x0000000000017941 */ /* 0x000fea0003800000 */
.L_x_507:
        /* <DEDUP_REMOVED lines=10> */
.L_x_511:
[----:B------:R-:W1:Y:S02]  /*16320*/  MUFU.RCP R23, R46 ;  /* 0x0000002e00177308 */ /* 0x000e640000001000 */
[----:B-1----:R-:W-:-:S04]  /*16330*/  FFMA R0, R46, R23, -1 ;  /* 0xbf8000002e007423 */ /* 0x002fc80000000017 */
[----:B------:R-:W-:-:S04]  /*16340*/  FADD.FTZ R0, -R0, -RZ ;  /* 0x800000ff00007221 */ /* 0x000fc80000010100 */
[----:B------:R-:W-:-:S07]  /*16350*/  FFMA R23, R23, R0, R23 ;  /* 0x0000000017177223 */ /* 0x000fce0000000017 */
.L_x_512:
[----:B------:R-:W-:Y:S05]  /*16360*/  BSYNC B1 ;  /* 0x0000000000017941 */ /* 0x000fea0003800000 */
.L_x_510:
        /* <DEDUP_REMOVED lines=9> */
.L_x_514:
[----:B------:R-:W1:Y:S02]  /*16400*/  MUFU.RCP R0, R41 ;  /* 0x0000002900007308 */ /* 0x000e640000001000 */
[----:B-1----:R-:W-:-:S04]  /*16410*/  FFMA R3, R41, R0, -1 ;  /* 0xbf80000029037423 */ /* 0x002fc80000000000 */
[----:B------:R-:W-:-:S04]  /*16420*/  FADD.FTZ R3, -R3, -RZ ;  /* 0x800000ff03037221 */ /* 0x000fc80000010100 */
[----:B------:R-:W-:-:S07]  /*16430*/  FFMA R0, R0, R3, R0 ;  /* 0x0000000300007223 */ /* 0x000fce0000000000 */
.L_x_515:
[----:B------:R-:W-:Y:S05]  /*16440*/  BSYNC B1 ;  /* 0x0000000000017941 */ /* 0x000fea0003800000 */
.L_x_513:
        /* <DEDUP_REMOVED lines=10> */
.L_x_516:
[----:B------:R-:W2:Y:S01]  /*164f0*/  LDL.LU R25, [R1+0xc0] ;  /* 0x0000c00001197983 */ /* 0x000ea20000300800 */
        /* <DEDUP_REMOVED lines=16> */
[----:B---3--:R-:W3:Y:S02]  /*16600*/  FENCE.VIEW.ASYNC.S ;  /* 0x00000000000073c6 */ /* 0x008ee40000000000 */
[----:B---3--:R-:W-:Y:S01]  /*16610*/  BAR.SYNC.DEFER_BLOCKING 0x1, 0x100 ;  /* 0x0044000000007b1d */ /* 0x008fe20000010000 */
[----:B--2---:R-:W-:-:S05]  /*16620*/  IADD3 R25, P0, R25, UR40, RZ ;  /* 0x0000002819197c10 */ /* 0x004fca000ff1e0ff */
[----:B------:R1:W-:Y:S01]  /*16630*/  STL [R1+0xc0], R25 ;  /* 0x0000c01901007387 */ /* 0x0003e20000100800 */
[----:B------:R-:W-:Y:S07]  /*16640*/  @P5 BRA `(.L_x_518) ;  /* 0x0000000000205947 */ /* 0x000fee0003800000 */
[----:B------:R-:W-:Y:S02]  /*16650*/  UIADD3 UR8, UP0, UR44, 0x4f0, URZ ;  /* 0x000004f02c087890 */ /* 0x000fe4000ff1e03f */
[----:B------:R-:W-:Y:S02]  /*16660*/  UIADD3 UR6, UR50, 0x80, URZ ;  /* 0x0000008032067890 */ /* 0x000fe4000fffe03f */
[----:B------:R-:W-:Y:S02]  /*16670*/  UIADD3 UR5, UR49, 0x60, URZ ;  /* 0x0000006031057890 */ /* 0x000fe4000fffe03f */
[----:B------:R-:W-:Y:S02]  /*16680*/  UIADD3 UR4, UR47, 0x5100, URZ ;  /* 0x000051002f047890 */ /* 0x000fe4000fffe03f */
[----:B------:R-:W-:Y:S01]  /*16690*/  UIADD3.X UR9, URZ, UR45, URZ, UP0, !UPT ;  /* 0x0000002d3f097290 */ /* 0x000fe200087fe43f */
[----:B------:R-:W-:-:S08]  /*166a0*/  UMOV UR7, UR51 ;  /* 0x0000003300077c82 */ /* 0x000fd00008000000 */
[----:B------:R2:W-:Y:S02]  /*166b0*/  UTMASTG.3D [UR4], [UR8] ;  /* 0x00000004080073b5 */ /* 0x0005e40008010000 */
[----:B--2---:R0:W-:Y:S02]  /*166c0*/  UTMACMDFLUSH ;  /* 0x00000000000079b7 */ /* 0x0041e40000000000 */
.L_x_518:
[----:B------:R-:W-:Y:S05]  /*166d0*/  BSYNC B0 ;  /* 0x0000000000007941 */ /* 0x000fea0003800000 */
.L_x_517:
[----:B------:R-:W2:Y:S01]  /*166e0*/  LDL.LU R27, [R1+0xc4] ;  /* 0x0000c400011b7983 */ /* 0x000ea20000300800 */
[----:B------:R-:W-:Y:S01]  /*166f0*/  ULDC.64 UR4, c[0x0][0x8f8] ;  /* 0x00023e0000047ab9 */ /* 0x000fe20000000a00 */
[----:B------:R-:W-:Y:S01]  /*16700*/  UMOV UR51, 0xffffffff ;  /* 0xffffffff00337882 */ /* 0x000fe20000000000 */
[----:B------:R-:W-:Y:S02]  /*16710*/  PRMT R0, RZ, 0x7610, R0 ;  /* 0x00007610ff007816 */ /* 0x000fe40000000000 */
[----:B------:R-:W-:Y:S02]  /*16720*/  MOV R6, 0xffffffff ;  /* 0xffffffff00067802 */ /* 0x000fe40000000f00 */
[----:B------:R-:W-:Y:S02]  /*16730*/  MOV R5, 0xffffffff ;  /* 0xffffffff00057802 */ /* 0x000fe40000000f00 */
[----:B--2---:R-:W-:Y:S02]  /*16740*/  IADD3.X R27, R27, UR38, RZ, P0, !PT ;  /* 0x000000261b1b7c10 */ /* 0x004fe400087fe4ff */
[----:B------:R-:W-:-:S03]  /*16750*/  ISETP.GE.U32.AND P0, PT, R25, UR4, PT ;  /* 0x0000000419007c0c */ /* 0x000fc6000bf06070 */
[----:B------:R2:W-:Y:S01]  /*16760*/  STL [R1+0xc4], R27 ;  /* 0x0000c41b01007387 */ /* 0x0005e20000100800 */
[----:B------:R-:W-:-:S13]  /*16770*/  ISETP.GE.U32.AND.EX P0, PT, R27, UR5, PT, P0 ;  /* 0x000000051b007c0c */ /* 0x000fda000bf06100 */
[----:B--2---:R-:W-:Y:S05]  /*16780*/  @P0 BRA `(.L_x_519) ;  /* 0x0000000400700947 */ /* 0x004fea0003800000 */
[----:B-1----:R-:W1:Y:S01]  /*16790*/  S2R R17, SR_CTAID.X ;  /* 0x0000000000117919 */ /* 0x002e620000002500 */
[----:B------:R-:W2:Y:S01]  /*167a0*/  LDC.64 R10, c[0x0][0x8d0] ;  /* 0x00023400ff0a7b82 */ /* 0x000ea20000000a00 */
[----:B------:R-:W-:Y:S01]  /*167b0*/  ULDC UR4, c[0x0][0x150] ;  /* 0x0000540000047ab9 */ /* 0x000fe20000000800 */
[----:B------:R-:W-:Y:S01]  /*167c0*/  MOV R8, R25 ;  /* 0x0000001900087202 */ /* 0x000fe20000000f00 */
[----:B------:R-:W3:Y:S01]  /*167d0*/  S2R R23, SR_CTAID.Y ;  /* 0x0000000000177919 */ /* 0x000ee20000002600 */
[----:B------:R-:W-:-:S04]  /*167e0*/  MOV R9, R27 ;  /* 0x0000001b00097202 */ /* 0x000fc80000000f00 */
[----:B------:R-:W4:Y:S08]  /*167f0*/  LDC R24, c[0x0][0x144] ;  /* 0x00005100ff187b82 */ /* 0x000f300000000800 */
[----:B------:R-:W3:Y:S08]  /*16800*/  LDC R12, c[0x0][0x8d8] ;  /* 0x00023600ff0c7b82 */ /* 0x000ef00000000800 */
[----:B------:R-:W3:Y:S01]  /*16810*/  LDC.64 R18, c[0x0][0x8c8] ;  /* 0x00023200ff127b82 */ /* 0x000ee20000000a00 */
[----:B--2---:R-:W-:-:S04]  /*16820*/  ISETP.NE.U32.AND P0, PT, R10, RZ, PT ;  /* 0x000000ff0a00720c */ /* 0x004fc80003f05070 */
[----:B------:R-:W-:Y:S02]  /*16830*/  ISETP.NE.AND.EX P0, PT, R11, RZ, PT, P0 ;  /* 0x000000ff0b00720c */ /* 0x000fe40003f05300 */
[----:B-1----:R-:W-:-:S05]  /*16840*/  I2FP.F32.U32 R0, R17 ;  /* 0x0000001100007245 */ /* 0x002fca0000201000 */
[----:B------:R-:W-:-:S04]  /*16850*/  FMUL R0, R0, UR4 ;  /* 0x0000000400007c20 */ /* 0x000fc80008400000 */
[----:B------:R1:W2:Y:S02]  /*16860*/  F2I.U32.TRUNC.NTZ R22, R0 ;  /* 0x0000000000167305 */ /* 0x0002a4000020f000 */
[----:B----4-:R-:W-:Y:S05]  /*16870*/  @!P0 BRA `(.L_x_520) ;  /* 0x0000000000288947 */ /* 0x010fea0003800000 */
[----:B-1----:R-:W1:Y:S02]  /*16880*/  LDC R0, c[0x0][0x8dc] ;  /* 0x00023700ff007b82 */ /* 0x002e640000000800 */
        /* <DEDUP_REMOVED lines=9> */
.L_x_520:
[-CC-:B---3--:R-:W-:Y:S01]  /*16920*/  SHF.R.U64 R29, R8, R12.reuse, R9.reuse ;  /* 0x0000000c081d7219 */ /* 0x188fe20000001209 */
[----:B------:R-:W3:Y:S01]  /*16930*/  LDC.64 R20, c[0x0][0x8e8] ;  /* 0x00023a00ff147b82 */ /* 0x000ee20000000a00 */
[----:B-1----:R-:W-:Y:S01]  /*16940*/  SHF.R.U32.HI R0, RZ, R12, R9 ;  /* 0x0000000cff007219 */ /* 0x002fe20000011609 */
[----:B------:R-:W-:Y:S01]  /*16950*/  ULDC UR4, c[0x0][0x154] ;  /* 0x0000550000047ab9 */ /* 0x000fe20000000800 */
[----:B------:R-:W-:Y:S02]  /*16960*/  IADD3 R3, P0, RZ, -R29, RZ ;  /* 0x8000001dff037210 */ /* 0x000fe40007f1e0ff */
[----:B------:R-:W-:Y:S02]  /*16970*/  MOV R4, R25 ;  /* 0x0000001900047202 */ /* 0x000fe40000000f00 */
[----:B------:R-:W-:Y:S01]  /*16980*/  IADD3.X R5, RZ, ~R0, RZ, P0, !PT ;  /* 0x80000000ff057210 */ /* 0x000fe200007fe4ff */
[----:B------:R-:W1:Y:S01]  /*16990*/  LDC R6, c[0x0][0x8c0] ;  /* 0x00023000ff067b82 */ /* 0x000e620000000800 */
[----:B--2---:R-:W-:-:S02]  /*169a0*/  IADD3 R22, -R22, RZ, RZ ;  /* 0x000000ff16167210 */ /* 0x004fc40007ffe1ff */
[----:B------:R-:W-:Y:S01]  /*169b0*/  MOV R7, 0x1 ;  /* 0x0000000100077802 */ /* 0x000fe20000000f00 */
[----:B------:R-:W-:Y:S01]  /*169c0*/  IMAD R0, R5, R18, RZ ;  /* 0x0000001205007224 */ /* 0x000fe200078e02ff */
[----:B------:R-:W-:-:S03]  /*169d0*/  MOV R5, R27 ;  /* 0x0000001b00057202 */ /* 0x000fc60000000f00 */
[----:B------:R-:W2:Y:S01]  /*169e0*/  LDC R8, c[0x0][0x8b0] ;  /* 0x00022c00ff087b82 */ /* 0x000ea20000000800 */
[----:B------:R-:W-:-:S04]  /*169f0*/  IMAD.WIDE.U32 R4, R3, R18, R4 ;  /* 0x0000001203047225 */ /* 0x000fc800078e0004 */
[----:B------:R-:W-:Y:S01]  /*16a00*/  IMAD R3, R3, R19, R0 ;  /* 0x0000001303037224 */ /* 0x000fe200078e0200 */
[----:B------:R-:W-:Y:S02]  /*16a10*/  I2FP.F32.U32 R0, R23 ;  /* 0x0000001700007245 */ /* 0x000fe40000201000 */
[----:B------:R-:W4:Y:S01]  /*16a20*/  LDC R26, c[0x0][0x900] ;  /* 0x00024000ff1a7b82 */ /* 0x000f220000000800 */
[----:B------:R-:W-:Y:S01]  /*16a30*/  IMAD R19, R24, R22, R17 ;  /* 0x0000001618137224 */ /* 0x000fe200078e0211 */
[----:B---3--:R-:W-:Y:S02]  /*16a40*/  ISETP.NE.U32.AND P0, PT, R20, RZ, PT ;  /* 0x000000ff1400720c */ /* 0x008fe40003f05070 */
[----:B------:R-:W-:Y:S01]  /*16a50*/  IADD3 R3, R5, R3, RZ ;  /* 0x0000000305037210 */ /* 0x000fe20007ffe0ff */
[----:B------:R-:W-:Y:S01]  /*16a60*/  FMUL R0, R0, UR4 ;  /* 0x0000000400007c20 */ /* 0x000fe20008400000 */
[----:B------:R-:W-:Y:S02]  /*16a70*/  ISETP.NE.AND.EX P0, PT, R21, RZ, PT, P0 ;  /* 0x000000ff1500720c */ /* 0x000fe40003f05300 */
[----:B------:R-:W3:Y:S01]  /*16a80*/  LDC R22, c[0x0][0x148] ;  /* 0x00005200ff167b82 */ /* 0x000ee20000000800 */
[-CC-:B-1----:R-:W-:Y:S01]  /*16a90*/  SHF.R.U64 R12, R4, R6.reuse, R3.reuse ;  /* 0x00000006040c7219 */ /* 0x182fe20000001203 */
[----:B------:R1:W1:Y:S01]  /*16aa0*/  F2I.U32.TRUNC.NTZ R15, R0 ;  /* 0x00000000000f7305 */ /* 0x000262000020f000 */
[----:B------:R-:W-:-:S02]  /*16ab0*/  SHF.R.U32.HI R3, RZ, R6, R3 ;  /* 0x00000006ff037219 */ /* 0x000fc40000011603 */
[----:B------:R-:W-:-:S03]  /*16ac0*/  MOV R5, 0xffffffff ;  /* 0xffffffff00057802 */ /* 0x000fc60000000f00 */
[----:B------:R-:W1:Y:S01]  /*16ad0*/  LDC R17, c[0x0][0x8a8] ;  /* 0x00022a00ff117b82 */ /* 0x000e620000000800 */
[-CC-:B--2---:R-:W-:Y:S02]  /*16ae0*/  SHF.R.U64 R10, R12, R8.reuse, R3.reuse ;  /* 0x000000080c0a7219 */ /* 0x184fe40000001203 */
[----:B------:R-:W-:-:S05]  /*16af0*/  SHF.R.U32.HI R3, RZ, R8, R3 ;  /* 0x00000008ff037219 */ /* 0x000fca0000011603 */
[----:B------:R-:W2:Y:S01]  /*16b00*/  LDC R24, c[0x0][0x8f0] ;  /* 0x00023c00ff187b82 */ /* 0x000ea20000000800 */
[-C--:B----4-:R-:W-:Y:S02]  /*16b10*/  SHF.L.U32 R4, R5, R26.reuse, RZ ;  /* 0x0000001a05047219 */ /* 0x090fe400000006ff */
[-CC-:B------:R-:W-:Y:S02]  /*16b20*/  SHF.R.U64 R18, R10, R26.reuse, R3.reuse ;  /* 0x0000001a0a127219 */ /* 0x180fe40000001203 */
[----:B------:R-:W-:Y:S02]  /*16b30*/  SHF.R.U32.HI R5, RZ, R26, R3 ;  /* 0x0000001aff057219 */ /* 0x000fe40000011603 */
[----:B------:R-:W-:Y:S01]  /*16b40*/  LOP3.LUT R25, RZ, R4, RZ, 0x33, !PT ;  /* 0x00000004ff197212 */ /* 0x000fe200078e33ff */
[----:B------:R-:W4:Y:S01]  /*16b50*/  LDC R27, c[0x0][0x8e0] ;  /* 0x00023800ff1b7b82 */ /* 0x000f220000000800 */
[----:B------:R-:W-:Y:S02]  /*16b60*/  SHF.L.U32 R26, R7, R26, RZ ;  /* 0x0000001a071a7219 */ /* 0x000fe400000006ff */
[----:B------:R-:W-:-:S05]  /*16b70*/  MOV R4, R18 ;  /* 0x0000001200047202 */ /* 0x000fca0000000f00 */
[----:B------:R-:W1:Y:S01]  /*16b80*/  LDC R28, c[0x0][0x8b8] ;  /* 0x00022e00ff1c7b82 */ /* 0x000e620000000800 */
[----:B------:R-:W-:Y:S05]  /*16b90*/  @!P0 BRA `(.L_x_521) ;  /* 0x0000000000288947 */ /* 0x000fea0003800000 */
[----:B------:R-:W5:Y:S02]  /*16ba0*/  LDC R3, c[0x0][0x8f4] ;  /* 0x00023d00ff037b82 */ /* 0x000f640000000800 */
[----:B-----5:R-:W-:-:S04]  /*16bb0*/  IADD3 R3, P0, R18, R3, RZ ;  /* 0x0000000312037210 */ /* 0x020fc80007f1e0ff */
        /* <DEDUP_REMOVED lines=8> */
.L_x_521:
[----:B------:R-:W5:Y:S01]  /*16c40*/  LDC R3, c[0x0][0x904] ;  /* 0x00024100ff037b82 */ /* 0x000f620000000800 */
[----:B-12---:R-:W-:Y:S02]  /*16c50*/  SHF.R.U64 R0, R4, R24, R5 ;  /* 0x0000001804007219 */ /* 0x006fe40000001205 */
[----:B------:R-:W-:Y:S02]  /*16c60*/  LOP3.LUT R5, R10, R25, RZ, 0xc0, !PT ;  /* 0x000000190a057212 */ /* 0x000fe400078ec0ff */
[----:B------:R-:W-:Y:S02]  /*16c70*/  IADD3 R15, -R15, RZ, RZ ;  /* 0x000000ff0f0f7210 */ /* 0x000fe40007ffe1ff */
[----:B------:R-:W-:Y:S01]  /*16c80*/  IADD3 R7, R17, -0x1, RZ ;  /* 0xffffffff11077810 */ /* 0x000fe20007ffe0ff */
[----:B------:R-:W-:Y:S01]  /*16c90*/  IMAD R6, R26, R0, R5 ;  /* 0x000000001a067224 */ /* 0x000fe200078e0205 */
[----:B------:R-:W-:Y:S02]  /*16ca0*/  R2UR UR51, R29 ;  /* 0x000000001d3372ca */ /* 0x000fe400000e0000 */
[----:B------:R-:W-:-:S02]  /*16cb0*/  LOP3.LUT R5, R12, R7, RZ, 0xc0, !PT ;  /* 0x000000070c057212 */ /* 0x000fc400078ec0ff */
[----:B-----5:R-:W-:Y:S02]  /*16cc0*/  ISETP.NE.AND P0, PT, R3, 0x1, PT ;  /* 0x000000010300780c */ /* 0x020fe40003f05270 */
[----:B------:R-:W-:-:S05]  /*16cd0*/  IADD3 R3, -R0, RZ, RZ ;  /* 0x000000ff00037210 */ /* 0x000fca0007ffe1ff */
[----:B----4-:R-:W-:-:S04]  /*16ce0*/  IMAD R0, R3, R27, R18 ;  /* 0x0000001b03007224 */ /* 0x010fc800078e0212 */
[----:B------:R-:W-:Y:S01]  /*16cf0*/  IMAD R3, R0, R17, R5 ;  /* 0x0000001100037224 */ /* 0x000fe200078e0205 */
[----:B------:R-:W-:Y:S01]  /*16d00*/  MOV R0, 0x1 ;  /* 0x0000000100007802 */ /* 0x000fe20000000f00 */
[----:B---3--:R-:W-:-:S04]  /*16d10*/  @P0 IMAD R19, R22, R15, R23 ;  /* 0x0000000f16130224 */ /* 0x008fc800078e0217 */
[----:B------:R-:W-:-:S05]  /*16d20*/  IMAD R6, R6, R28, R19 ;  /* 0x0000001c06067224 */ /* 0x000fca00078e0213 */
[----:B------:R-:W-:Y:S02]  /*16d30*/  SEL R5, R3, R6, !P0 ;  /* 0x0000000603057207 */ /* 0x000fe40004000000 */
[----:B------:R-:W-:-:S07]  /*16d40*/  SEL R6, R6, R3, !P0 ;  /* 0x0000000306067207 */ /* 0x000fce0004000000 */
.L_x_519:
[----:B------:R-:W-:Y:S01]  /*16d50*/  UIADD3 UR39, UR46, UR39, URZ ;  /* 0x000000272e277290 */ /* 0x000fe2000fffe03f */
[----:B------:R3:W-:Y:S01]  /*16d60*/  STL [R1+0xb8], R14 ;  /* 0x0000b80e01007387 */ /* 0x0007e20000100800 */
[----:B------:R-:W-:Y:S02]  /*16d70*/  LOP3.LUT P0, RZ, R0, 0xff, RZ, 0xc0, !PT ;  /* 0x000000ff00ff7812 */ /* 0x000fe4000780c0ff */
[----:B------:R-:W-:Y:S01]  /*16d80*/  USHF.R.U32.HI UR4, URZ, 0x3, UR39 ;  /* 0x000000033f047899 */ /* 0x000fe20008011627 */
[----:B------:R3:W-:Y:S01]  /*16d90*/  STL [R1+0xb4], R13 ;  /* 0x0000b40d01007387 */ /* 0x0007e20000100800 */
[----:B------:R-:W-:Y:S02]  /*16da0*/  UISETP.GT.U32.AND UP0, UPT, UR39, 0x7, UPT ;  /* 0x000000072700788c */ /* 0x000fe4000bf04070 */
[----:B------:R-:W-:Y:S02]  /*16db0*/  ULOP3.LUT UR4, UR4, 0x1, URZ, 0xc0, !UPT ;  /* 0x0000000104047892 */ /* 0x000fe4000f8ec03f */
[----:B------:R-:W-:-:S02]  /*16dc0*/  UISETP.LT.U32.AND UP1, UPT, UR46, 0x8, UP0 ;  /* 0x000000082e00788c */ /* 0x000fc40008721070 */
[----:B------:R-:W-:Y:S02]  /*16dd0*/  UISETP.NE.U32.AND UP2, UPT, UR4, 0x1, UPT ;  /* 0x000000010400788c */ /* 0x000fe4000bf45070 */
[----:B------:R-:W-:Y:S02]  /*16de0*/  USEL UR5, URZ, 0x1, !UP1 ;  /* 0x000000013f057887 */ /* 0x000fe4000c800000 */
[----:B------:R-:W-:Y:S02]  /*16df0*/  UISETP.GT.U32.AND UP0, UPT, UR46, 0x7, !UP2 ;  /* 0x000000072e00788c */ /* 0x000fe4000d704070 */
[----:B------:R-:W-:Y:S02]  /*16e00*/  ULOP3.LUT UR39, UR39, 0x7, URZ, 0xc0, !UPT ;  /* 0x0000000727277892 */ /* 0x000fe4000f8ec03f */
[----:B------:R-:W-:-:S04]  /*16e10*/  USEL UR4, URZ, 0x1, !UP0 ;  /* 0x000000013f047887 */ /* 0x000fc8000c000000 */
[----:B------:R-:W-:Y:S01]  /*16e20*/  ULOP3.LUT UR36, UR4, UR36, UR5, 0x96, !UPT ;  /* 0x0000002404247292 */ /* 0x000fe2000f8e9605 */
[----:B---3--:R-:W-:Y:S11]  /*16e30*/  @P0 BRA `(.L_x_522) ;  /* 0xfffffea400c00947 */ /* 0x008ff6000383ffff */
[----:B------:R-:W-:-:S04]  /*16e40*/  DEPBAR.LE SB0, 0x0 ;  /* 0x000080000000791a */ /* 0x000fc80000000000 */
[----:B------:R-:W-:Y:S05]  /*16e50*/  EXIT ;  /* 0x000000000000794d */ /* 0x000fea0003800000 */
.L_x_9:
[----:B------:R-:W2:Y:S01]  /*16e60*/  LDL R18, [R1+0xc0] ;  /* 0x0000c00001127983 */ /* 0x000ea20000100800 */
[----:B------:R-:W-:-:S03]  /*16e70*/  ULDC.64 UR4, c[0x0][0x8f8] ;  /* 0x00023e0000047ab9 */ /* 0x000fc60000000a00 */
[----:B------:R-:W3:Y:S01]  /*16e80*/  LDL R22, [R1+0xc4] ;  /* 0x0000c40001167983 */ /* 0x000ee20000100800 */
[----:B------:R-:W-:Y:S02]  /*16e90*/  PRMT R6, RZ, 0x7610, R6 ;  /* 0x00007610ff067816 */ /* 0x000fe40000000006 */
[----:B------:R-:W-:Y:S02]  /*16ea0*/  MOV R16, 0xffffffff ;  /* 0xffffffff00107802 */ /* 0x000fe40000000f00 */
[----:B------:R-:W-:Y:S02]  /*16eb0*/  MOV R12, 0xffffffff ;  /* 0xffffffff000c7802 */ /* 0x000fe40000000f00 */
[----:B------:R-:W-:Y:S02]  /*16ec0*/  MOV R5, 0xffffffff ;  /* 0xffffffff00057802 */ /* 0x000fe40000000f00 */
[----:B--2---:R-:W-:-:S04]  /*16ed0*/  ISETP.GE.U32.AND P1, PT, R18, UR4, PT ;  /* 0x0000000412007c0c */ /* 0x004fc8000bf26070 */
[----:B---3--:R-:W-:-:S13]  /*16ee0*/  ISETP.GE.U32.AND.EX P1, PT, R22, UR5, PT, P1 ;  /* 0x0000000516007c0c */ /* 0x008fda000bf26110 */
[----:B------:R-:W-:Y:S05]  /*16ef0*/  @P1 BRA `(.L_x_523) ;  /* 0x0000000400681947 */ /* 0x000fea0003800000 */
        /* <DEDUP_REMOVED lines=18> */
.L_x_524:
[-CC-:B------:R-:W-:Y:S01]  /*17020*/  SHF.R.U64 R17, R14, R6.reuse, R15.reuse ;  /* 0x000000060e117219 */ /* 0x180fe2000000120f */
[----:B------:R-:W-:Y:S01]  /*17030*/  ULDC UR4, c[0x0][0x150] ;  /* 0x0000540000047ab9 */ /* 0x000fe20000000800 */
[----:B------:R-:W-:Y:S01]  /*17040*/  SHF.R.U32.HI R5, RZ, R6, R15 ;  /* 0x00000006ff057219 */ /* 0x000fe2000001160f */
[----:B------:R-:W1:Y:S01]  /*17050*/  LDC R12, c[0x0][0x8c0] ;  /* 0x00023000ff0c7b82 */ /* 0x000e620000000800 */
[----:B------:R-:W-:Y:S02]  /*17060*/  I2FP.F32.U32 R6, R8 ;  /* 0x0000000800067245 */ /* 0x000fe40000201000 */
[----:B------:R-:W-:Y:S02]  /*17070*/  IADD3 R9, P1, RZ, -R17, RZ ;  /* 0x80000011ff097210 */ /* 0x000fe40007f3e0ff */
[----:B------:R-:W-:Y:S01]  /*17080*/  MOV R10, R18 ;  /* 0x00000012000a7202 */ /* 0x000fe20000000f00 */
[----:B------:R-:W-:Y:S01]  /*17090*/  FMUL R13, R6, UR4 ;  /* 0x00000004060d7c20 */ /* 0x000fe20008400000 */
[----:B------:R-:W-:Y:S01]  /*170a0*/  IADD3.X R5, RZ, ~R5, RZ, P1, !PT ;  /* 0x80000005ff057210 */ /* 0x000fe20000ffe4ff */
[----:B------:R-:W2:Y:S01]  /*170b0*/  LDC.64 R24, c[0x0][0x8e8] ;  /* 0x00023a00ff187b82 */ /* 0x000ea20000000a00 */
[----:B------:R-:W-:Y:S01]  /*170c0*/  MOV R11, R22 ;  /* 0x00000016000b7202 */ /* 0x000fe20000000f00 */
[----:B------:R-:W-:-:S02]  /*170d0*/  ULDC UR4, c[0x0][0x154] ;  /* 0x0000550000047ab9 */ /* 0x000fc40000000800 */
[----:B------:R-:W3:Y:S01]  /*170e0*/  F2I.U32.TRUNC.NTZ R13, R13 ;  /* 0x0000000d000d7305 */ /* 0x000ee2000020f000 */
[-C--:B------:R-:W-:Y:S02]  /*170f0*/  IMAD R6, R5, R20.reuse, RZ ;  /* 0x0000001405067224 */ /* 0x080fe400078e02ff */
[C---:B------:R-:W-:Y:S01]  /*17100*/  IMAD.WIDE.U32 R10, R9.reuse, R20, R10 ;  /* 0x00000014090a7225 */ /* 0x040fe200078e000a */
[----:B------:R-:W4:Y:S03]  /*17110*/  LDC R15, c[0x0][0x144] ;  /* 0x00005100ff0f7b82 */ /* 0x000f260000000800 */
[----:B------:R-:W-:Y:S01]  /*17120*/  IMAD R5, R9, R21, R6 ;  /* 0x0000001509057224 */ /* 0x000fe200078e0206 */
[----:B------:R-:W-:-:S04]  /*17130*/  I2FP.F32.U32 R9, R7 ;  /* 0x0000000700097245 */ /* 0x000fc80000201000 */
[----:B------:R-:W5:Y:S01]  /*17140*/  LDC R18, c[0x0][0x8b0] ;  /* 0x00022c00ff127b82 */ /* 0x000f620000000800 */
[----:B------:R-:W-:Y:S02]  /*17150*/  IADD3 R5, R11, R5, RZ ;  /* 0x000000050b057210 */ /* 0x000fe40007ffe0ff */
[----:B---3--:R-:W-:Y:S02]  /*17160*/  IADD3 R6, -R13, RZ, RZ ;  /* 0x000000ff0d067210 */ /* 0x008fe40007ffe1ff */
[-CC-:B-1----:R-:W-:Y:S02]  /*17170*/  SHF.R.U64 R14, R10, R12.reuse, R5.reuse ;  /* 0x0000000c0a0e7219 */ /* 0x182fe40000001205 */
[----:B------:R-:W-:Y:S01]  /*17180*/  SHF.R.U32.HI R5, RZ, R12, R5 ;  /* 0x0000000cff057219 */ /* 0x000fe20000011605 */
[----:B------:R-:W1:Y:S01]  /*17190*/  LDC R22, c[0x0][0x900] ;  /* 0x00024000ff167b82 */ /* 0x000e620000000800 */
[----:B--2---:R-:W-:Y:S02]  /*171a0*/  ISETP.NE.U32.AND P1, PT, R24, RZ, PT ;  /* 0x000000ff1800720c */ /* 0x004fe40003f25070 */
[----:B------:R-:W-:-:S02]  /*171b0*/  MOV R11, 0x1 ;  /* 0x00000001000b7802 */ /* 0x000fc40000000f00 */
[----:B------:R-:W-:-:S03]  /*171c0*/  ISETP.NE.AND.EX P1, PT, R25, RZ, PT, P1 ;  /* 0x000000ff1900720c */ /* 0x000fc60003f25310 */
[----:B------:R-:W2:Y:S01]  /*171d0*/  LDC R20, c[0x0][0x148] ;  /* 0x00005200ff147b82 */ /* 0x000ea20000000800 */
[----:B----4-:R-:W-:Y:S02]  /*171e0*/  IMAD R23, R15, R6, R8 ;  /* 0x000000060f177224 */ /* 0x010fe400078e0208 */
[----:B------:R-:W-:Y:S01]  /*171f0*/  FMUL R6, R9, UR4 ;  /* 0x0000000409067c20 */ /* 0x000fe20008400000 */
[----:B------:R-:W-:-:S04]  /*17200*/  MOV R9, 0xffffffff ;  /* 0xffffffff00097802 */ /* 0x000fc80000000f00 */
[----:B------:R-:W3:Y:S01]  /*17210*/  LDC R21, c[0x0][0x8a8] ;  /* 0x00022a00ff157b82 */ /* 0x000ee20000000800 */
[-CC-:B-----5:R-:W-:Y:S02]  /*17220*/  SHF.R.U64 R16, R14, R18.reuse, R5.reuse ;  /* 0x000000120e107219 */ /* 0x1a0fe40000001205 */
[----:B------:R-:W-:Y:S02]  /*17230*/  SHF.R.U32.HI R5, RZ, R18, R5 ;  /* 0x00000012ff057219 */ /* 0x000fe40000011605 */
[----:B------:R4:W1:Y:S03]  /*17240*/  F2I.U32.TRUNC.NTZ R18, R6 ;  /* 0x0000000600127305 */ /* 0x000866000020f000 */
[----:B------:R-:W2:Y:S01]  /*17250*/  LDC R26, c[0x0][0x8f0] ;  /* 0x00023c00ff1a7b82 */ /* 0x000ea20000000800 */
[-C--:B-1----:R-:W-:Y:S02]  /*17260*/  SHF.L.U32 R8, R9, R22.reuse, RZ ;  /* 0x0000001609087219 */ /* 0x082fe400000006ff */
[----:B------:R-:W-:-:S02]  /*17270*/  SHF.R.U64 R19, R16, R22, R5 ;  /* 0x0000001610137219 */ /* 0x000fc40000001205 */
[----:B------:R-:W-:Y:S02]  /*17280*/  SHF.R.U32.HI R9, RZ, R22, R5 ;  /* 0x00000016ff097219 */ /* 0x000fe40000011605 */
[----:B------:R-:W-:Y:S01]  /*17290*/  LOP3.LUT R29, RZ, R8, RZ, 0x33, !PT ;  /* 0x00000008ff1d7212 */ /* 0x000fe200078e33ff */
[----:B------:R-:W1:Y:S01]  /*172a0*/  LDC R27, c[0x0][0x8e0] ;  /* 0x00023800ff1b7b82 */ /* 0x000e620000000800 */
[----:B------:R-:W-:Y:S02]  /*172b0*/  SHF.L.U32 R22, R11, R22, RZ ;  /* 0x000000160b167219 */ /* 0x000fe400000006ff */
[----:B------:R-:W-:-:S05]  /*172c0*/  MOV R8, R19 ;  /* 0x0000001300087202 */ /* 0x000fca0000000f00 */
[----:B------:R-:W1:Y:S01]  /*172d0*/  LDC R28, c[0x0][0x8b8] ;  /* 0x00022e00ff1c7b82 */ /* 0x000e620000000800 */
        /* <DEDUP_REMOVED lines=11> */
.L_x_525:
[----:B------:R-:W4:Y:S01]  /*17390*/  LDC R5, c[0x0][0x904] ;  /* 0x00024100ff057b82 */ /* 0x000f220000000800 */
[----:B--2---:R-:W-:Y:S02]  /*173a0*/  SHF.R.U64 R6, R8, R26, R9 ;  /* 0x0000001a08067219 */ /* 0x004fe40000001209 */
[----:B------:R-:W-:Y:S02]  /*173b0*/  IADD3 R18, -R18, RZ, RZ ;  /* 0x000000ff12127210 */ /* 0x000fe40007ffe1ff */
[----:B---3--:R-:W-:Y:S02]  /*173c0*/  IADD3 R9, R21, -0x1, RZ ;  /* 0xffffffff15097810 */ /* 0x008fe40007ffe0ff */
[----:B------:R-:W-:Y:S02]  /*173d0*/  IADD3 R8, -R6, RZ, RZ ;  /* 0x000000ff06087210 */ /* 0x000fe40007ffe1ff */
[----:B------:R-:W-:Y:S02]  /*173e0*/  LOP3.LUT R14, R14, R9, RZ, 0xc0, !PT ;  /* 0x000000090e0e7212 */ /* 0x000fe400078ec0ff */
[----:B----4-:R-:W-:-:S02]  /*173f0*/  ISETP.NE.AND P1, PT, R5, 0x1, PT ;  /* 0x000000010500780c */ /* 0x010fc40003f25270 */
[----:B------:R-:W-:-:S05]  /*17400*/  LOP3.LUT R5, R16, R29, RZ, 0xc0, !PT ;  /* 0x0000001d10057212 */ /* 0x000fca00078ec0ff */
[----:B------:R-:W-:Y:S01]  /*17410*/  IMAD R16, R22, R6, R5 ;  /* 0x0000000616107224 */ /* 0x000fe200078e0205 */
[----:B------:R-:W-:Y:S01]  /*17420*/  MOV R6, 0x1 ;  /* 0x0000000100067802 */ /* 0x000fe20000000f00 */
[----:B-1----:R-:W-:-:S04]  /*17430*/  IMAD R5, R8, R27, R19 ;  /* 0x0000001b08057224 */ /* 0x002fc800078e0213 */
[----:B------:R-:W-:Y:S02]  /*17440*/  @P1 IMAD R23, R20, R18, R7 ;  /* 0x0000001214171224 */ /* 0x000fe400078e0207 */
[----:B------:R-:W-:Y:S02]  /*17450*/  IMAD R5, R5, R21, R14 ;  /* 0x0000001505057224 */ /* 0x000fe400078e020e */
[----:B------:R-:W-:-:S05]  /*17460*/  IMAD R16, R16, R28, R23 ;  /* 0x0000001c10107224 */ /* 0x000fca00078e0217 */
[----:B------:R-:W-:Y:S02]  /*17470*/  SEL R12, R5, R16, !P1 ;  /* 0x00000010050c7207 */ /* 0x000fe40004800000 */
[----:B------:R-:W-:Y:S02]  /*17480*/  SEL R16, R16, R5, !P1 ;  /* 0x0000000510107207 */ /* 0x000fe40004800000 */
[----:B------:R-:W-:-:S07]  /*17490*/  MOV R5, R17 ;  /* 0x0000001100057202 */ /* 0x000fce0000000f00 */
.L_x_523:
[----:B------:R-:W-:-:S08]  /*174a0*/  NOP ;  /* 0x0000000000007918 */ /* 0x000fd00000000000 */
[----:B------:R-:W1:-:S00]  /*174b0*/  USETMAXREG.DEALLOC.CTAPOOL 0x28 ;  /* 0x00000028000079c8 */ /* 0x000e4000080e0500 */
[----:B-1----:R-:W-:-:S13]  /*174c0*/  ISETP.NE.AND P1, PT, R4, 0x1, PT ;  /* 0x000000010400780c */ /* 0x002fda0003f25270 */
[----:B------:R-:W-:Y:S05]  /*174d0*/  @!P1 EXIT ;  /* 0x000000000000994d */ /* 0x000fea0003800000 */
[----:B------:R-:W-:Y:S05]  /*174e0*/  @!P4 BRA `(.L_x_526) ;  /* 0x000000180034c947 */ /* 0x000fea0003800000 */
[----:B------:R-:W-:-:S13]  /*174f0*/  ISETP.NE.OR P0, PT, R4, 0x2, P0 ;  /* 0x000000020400780c */ /* 0x000fda0000705670 */
[----:B------:R-:W-:Y:S05]  /*17500*/  @P0 EXIT ;  /* 0x000000000000094d */ /* 0x000fea0003800000 */
[----:B------:R-:W-:-:S13]  /*17510*/  LOP3.LUT P1, RZ, R6, 0xff, RZ, 0xc0, !PT ;  /* 0x000000ff06ff7812 */ /* 0x000fda000782c0ff */
[----:B------:R-:W-:Y:S05]  /*17520*/  @!P1 BRA `(.L_x_527) ;  /* 0x0000000000189947 */ /* 0x000fea0003800000 */
[----:B------:R-:W-:Y:S01]  /*17530*/  UMOV UR4, 0x400 ;  /* 0x0000040000047882 */ /* 0x000fe20000000000 */
[----:B------:R-:W-:Y:S01]  /*17540*/  MOV R4, RZ ;  /* 0x000000ff00047202 */ /* 0x000fe20000000f00 */
[----:B------:R-:W-:-:S03]  /*17550*/  ULEA UR4, UR37, UR4, 0x18 ;  /* 0x0000000425047291 */ /* 0x000fc6000f8ec03f */
[----:B------:R-:W-:-:S06]  /*17560*/  SHF.L.U32 R4, R4, 0x1f, RZ ;  /* 0x0000001f04047819 */ /* 0x000fcc00000006ff */
[----:B------:R-:W1:Y:S02]  /*17570*/  SYNCS.PHASECHK.TRANS64.TRYWAIT P0, [UR4+0xc8], R4 ;  /* 0x0000c804ff0075a7 */ /* 0x000e640008000144 */
[----:B-1----:R-:W-:Y:S05]  /*17580*/  @!P0 BRA `(.L_x_528) ;  /* 0x0000002c00808947 */ /* 0x002fea0003800000 */
.L_x_527:
[----:B------:R-:W-:Y:S01]  /*17590*/  PRMT R9, RZ, 0x7610, R9 ;  /* 0x00007610ff097816 */ /* 0x000fe20000000009 */
[----:B------:R-:W-:Y:S06]  /*175a0*/  @P3 BRA `(.L_x_529) ;  /* 0x0000000000243947 */ /* 0x000fec0003800000 */
[----:B------:R-:W-:Y:S02]  /*175b0*/  ULDC.64 UR4, c[0x0][0x588] ;  /* 0x0001620000047ab9 */ /* 0x000fe40000000a00 */
[----:B------:R-:W-:-:S04]  /*175c0*/  ISETP.NE.U32.AND P0, PT, RZ, UR4, PT ;  /* 0x00000004ff007c0c */ /* 0x000fc8000bf05070 */
[----:B------:R-:W-:-:S13]  /*175d0*/  ISETP.NE.AND.EX P0, PT, RZ, UR5, PT, P0 ;  /* 0x00000005ff007c0c */ /* 0x000fda000bf05300 */
[----:B------:R-:W-:Y:S05]  /*175e0*/  @!P0 BRA `(.L_x_530) ;  /* 0x00000000000c8947 */ /* 0x000fea0003800000 */
[----:B------:R3:W5:Y:S01]  /*175f0*/  LDG.E R11, desc[UR42][R2.64] ;  /* 0x0000002a020b7981 */ /* 0x000762000c1e1900 */
[----:B------:R-:W-:Y:S01]  /*17600*/  MOV R9, 0x1 ;  /* 0x0000000100097802 */ /* 0x000fe20000000f00 */
[----:B------:R-:W-:Y:S06]  /*17610*/  BRA `(.L_x_529) ;  /* 0x0000000000087947 */ /* 0x000fec0003800000 */
.L_x_530:
[----:B------:R-:W2:Y:S01]  /*17620*/  LDC R11, c[0x0][0x580] ;  /* 0x00016000ff0b7b82 */ /* 0x000ea20000000800 */
[----:B------:R-:W-:-:S07]  /*17630*/  MOV R9, 0x1 ;  /* 0x0000000100097802 */ /* 0x000fce0000000f00 */
.L_x_529:
[----:B------:R-:W-:Y:S05]  /*17640*/  @!P1 BRA `(.L_x_531) ;  /* 0x00000014005c9947 */ /* 0x000fea0003800000 */
[----:B------:R-:W4:Y:S01]  /*17650*/  LDC R6, c[0x0][0x900] ;  /* 0x00024000ff067b82 */ /* 0x000f220000000800 */
[----:B---3--:R-:W-:Y:S01]  /*17660*/  MOV R3, 0xffffffff ;  /* 0xffffffff00037802 */ /* 0x008fe20000000f00 */
[----:B------:R-:W-:Y:S01]  /*17670*/  ULDC.64 UR22, c[0x0][0x198] ;  /* 0x0000660000167ab9 */ /* 0x000fe20000000a00 */
[----:B------:R-:W-:Y:S01]  /*17680*/  MOV R13, 0x1 ;  /* 0x00000001000d7802 */ /* 0x000fe20000000f00 */
[----:B------:R-:W-:Y:S01]  /*17690*/  ULDC.64 UR4, c[0x0][0x588] ;  /* 0x0001620000047ab9 */ /* 0x000fe20000000a00 */
[----:B------:R-:W-:Y:S01]  /*176a0*/  LOP3.LUT R10, R0, 0x2, RZ, 0xfc, !PT ;  /* 0x00000002000a7812 */ /* 0x000fe200078efcff */
[----:B------:R-:W-:Y:S01]  /*176b0*/  ULDC.64 UR6, c[0x0][0x8f8] ;  /* 0x00023e0000067ab9 */ /* 0x000fe20000000a00 */
[----:B------:R-:W-:Y:S01]  /*176c0*/  ULDC.64 UR14, c[0x0][0x590] ;  /* 0x00016400000e7ab9 */ /* 0x000fe20000000a00 */
[----:B-1----:R-:W1:Y:S01]  /*176d0*/  LDC R7, c[0x0][0x8a8] ;  /* 0x00022a00ff077b82 */ /* 0x002e620000000800 */
[-C--:B----4-:R-:W-:Y:S02]  /*176e0*/  SHF.L.U32 R3, R3, R6.reuse, RZ ;  /* 0x0000000603037219 */ /* 0x090fe400000006ff */
[----:B------:R-:W-:-:S02]  /*176f0*/  SHF.L.U32 R6, R13, R6, RZ ;  /* 0x000000060d067219 */ /* 0x000fc400000006ff */
[----:B------:R-:W-:Y:S02]  /*17700*/  LOP3.LUT R8, RZ, R3, RZ, 0x33, !PT ;  /* 0x00000003ff087212 */ /* 0x000fe400078e33ff */
[----:B-1----:R-:W-:-:S07]  /*17710*/  IADD3 R7, R7, -0x1, RZ ;  /* 0xffffffff07077810 */ /* 0x002fce0007ffe0ff */
.L_x_587:
[----:B------:R-:W-:Y:S02]  /*17720*/  ISETP.NE.U32.AND P0, PT, RZ, UR14, PT ;  /* 0x0000000eff007c0c */ /* 0x000fe4000bf05070 */
[----:B------:R-:W-:Y:S02]  /*17730*/  R2UR UR19, R16 ;  /* 0x00000000101372ca */ /* 0x000fe400000e0000 */
[----:B------:R-:W-:Y:S02]  /*17740*/  R2UR UR18, R12 ;  /* 0x000000000c1272ca */ /* 0x000fe400000e0000 */
[----:B------:R-:W-:-:S09]  /*17750*/  ISETP.NE.AND.EX P0, PT, RZ, UR15, PT, P0 ;  /* 0x0000000fff007c0c */ /* 0x000fd2000bf05300 */
[----:B------:R-:W-:Y:S02]  /*17760*/  USHF.L.U32 UR19, UR19, 0x8, URZ ;  /* 0x0000000813137899 */ /* 0x000fe4000800063f */
[----:B------:R-:W-:Y:S02]  /*17770*/  USHF.L.U32 UR18, UR18, 0x7, URZ ;  /* 0x0000000712127899 */ /* 0x000fe4000800063f */
[----:B---34-:R-:W-:Y:S10]  /*17780*/  @!P0 BRA `(.L_x_532) ;  /* 0x00000000002c8947 */ /* 0x018ff40003800000 */
[----:B------:R-:W-:-:S04]  /*17790*/  ISETP.NE.U32.AND P1, PT, RZ, UR4, PT ;  /* 0x00000004ff007c0c */ /* 0x000fc8000bf25070 */
[----:B------:R-:W-:-:S13]  /*177a0*/  ISETP.NE.AND.EX P1, PT, RZ, UR5, PT, P1 ;  /* 0x00000005ff007c0c */ /* 0x000fda000bf25310 */
[----:B------:R-:W-:Y:S05]  /*177b0*/  @!P1 BRA `(.L_x_533) ;  /* 0x0000000000189947 */ /* 0x000fea0003800000 */
[----:B------:R-:W1:Y:S01]  /*177c0*/  LDC.64 R2, c[0x0][0x588] ;  /* 0x00016200ff027b82 */ /* 0x000e620000000a00 */
[----:B------:R-:W-:-:S04]  /*177d0*/  IMAD R9, R5, UR14, RZ ;  /* 0x0000000e05097c24 */ /* 0x000fc8000f8e02ff */
[----:B-1----:R-:W-:-:S05]  /*177e0*/  IMAD.WIDE R2, R9, 0x4, R2 ;  /* 0x0000000409027825 */ /* 0x002fca00078e0202 */
[----:B--2--5:R1:W5:Y:S01]  /*177f0*/  LDG.E R11, desc[UR42][R2.64] ;  /* 0x0000002a020b7981 */ /* 0x024362000c1e1900 */
[----:B------:R-:W-:Y:S01]  /*17800*/  MOV R9, 0x1 ;  /* 0x0000000100097802 */ /* 0x000fe20000000f00 */
[----:B------:R-:W-:Y:S06]  /*17810*/  BRA `(.L_x_532) ;  /* 0x0000000000087947 */ /* 0x000fec0003800000 */
.L_x_533:
[----:B--2--5:R-:W3:Y:S01]  /*17820*/  LDC R11, c[0x0][0x580] ;  /* 0x00016000ff0b7b82 */ /* 0x024ee20000000800 */
[----:B------:R-:W-:-:S07]  /*17830*/  MOV R9, 0x1 ;  /* 0x0000000100097802 */ /* 0x000fce0000000f00 */
.L_x_532:
[----:B------:R-:W-:Y:S05]  /*17840*/  @!P0 BRA `(.L_x_534) ;  /* 0x00000000001c8947 */ /* 0x000fea0003800000 */
[----:B------:R-:W-:-:S13]  /*17850*/  LOP3.LUT P2, RZ, R9, 0xff, RZ, 0xc0, !PT ;  /* 0x000000ff09ff7812 */ /* 0x000fda000784c0ff */
[----:B-1----:R-:W1:Y:S02]  /*17860*/  @!P2 LDC.64 R2, c[0x0][0x588] ;  /* 0x00016200ff02ab82 */ /* 0x002e640000000a00 */
[----:B-1----:R-:W-:-:S04]  /*17870*/  @!P2 ISETP.NE.U32.AND P0, PT, R2, RZ, PT ;  /* 0x000000ff0200a20c */ /* 0x002fc80003f05070 */
[----:B------:R-:W-:Y:S02]  /*17880*/  @!P2 ISETP.NE.AND.EX P1, PT, R3, RZ, PT, P0 ;  /* 0x000000ff0300a20c */ /* 0x000fe40003f25300 */
[----:B--23-5:R-:W-:Y:S02]  /*17890*/  @P2 FSETP.EQ.AND P0, PT, R11, RZ, PT ;  /* 0x000000ff0b00220b */ /* 0x02cfe40003f02000 */
[----:B------:R-:W-:Y:S01]  /*178a0*/  @!P2 PLOP3.LUT P0, PT, P1, PT, PT, 0x8, 0x0 ;  /* 0x000000000000a81c */ /* 0x000fe20000f0e170 */
[----:B------:R-:W-:-:S12]  /*178b0*/  BRA `(.L_x_535) ;  /* 0x0000000000047947 */ /* 0x000fd80003800000 */
.L_x_534:
[----:B--23-5:R-:W-:-:S13]  /*178c0*/  FSETP.EQ.AND P0, PT, R11, RZ, PT ;  /* 0x000000ff0b00720b */ /* 0x02cfda0003f02000 */
.L_x_535:
[----:B------:R-:W-:Y:S02]  /*178d0*/  ISETP.NE.AND P2, PT, R10, 0x3, PT ;  /* 0x000000030a00780c */ /* 0x000fe40003f45270 */
[----:B------:R-:W-:-:S04]  /*178e0*/  ELECT P1, URZ, PT ;  /* 0x00000000003f782f */ /* 0x000fc80003820000 */
[----:B------:R-:W-:-:S07]  /*178f0*/  PLOP3.LUT P0, PT, P1, P0, PT, 0x20, 0x0 ;  /* 0x000000000000781c */ /* 0x000fce0000f00470 */
[----:B------:R-:W-:Y:S06]  /*17900*/  @!P2 BRA `(.L_x_536) ;  /* 0x000000000004a947 */ /* 0x000fec0003800000 */
[----:B------:R-:W-:Y:S01]  /*17910*/  BPT.TRAP 0x1 ;  /* 0x000000040000795c */ /* 0x000fe20000300000 */
.L_x_536:
[----:B------:R-:W2:Y:S01]  /*17920*/  S2UR UR37, SR_CgaCtaId ;  /* 0x00000000002579c3 */ /* 0x000ea20000008800 */
[----:B------:R-:W-:Y:S01]  /*17930*/  UMOV UR13, 0x400 ;  /* 0x00000400000d7882 */ /* 0x000fe20000000000 */
[----:B-1----:R-:W-:-:S04]  /*17940*/  MOV R2, 0x1 ;  /* 0x0000000100027802 */ /* 0x002fc80000000f00 */
[----:B------:R-:W-:Y:S01]  /*17950*/  SHF.L.U32 R2, R2, 0x1f, RZ ;  /* 0x0000001f02027819 */ /* 0x000fe200000006ff */
[----:B--2---:R-:W-:-:S09]  /*17960*/  ULEA UR13, UR37, UR13, 0x18 ;  /* 0x0000000d250d7291 */ /* 0x004fd2000f8ec03f */
[----:B------:R-:W1:Y:S02]  /*17970*/  SYNCS.PHASECHK.TRANS64.TRYWAIT P1, [UR13+0xa0], R2 ;  /* 0x0000a002ff0075a7 */ /* 0x000e64000802014d */
[----:B-1----:R-:W-:Y:S05]  /*17980*/  @!P1 BRA `(.L_x_537) ;  /* 0x0000002800989947 */ /* 0x002fea0003800000 */
.L_x_631:
[----:B------:R-:W-:Y:S04]  /*17990*/  BSSY B0, `(.L_x_538) ;  /* 0x000000e000007945 */ /* 0x000fe80003800000 */
[----:B------:R-:W-:Y:S05]  /*179a0*/  @!P0 BRA `(.L_x_539) ;  /* 0x0000000000308947 */ /* 0x000fea0003800000 */
[----:B------:R-:W-:Y:S01]  /*179b0*/  R2UR UR20, R5 ;  /* 0x00000000051472ca */ /* 0x000fe200000e0000 */
[----:B------:R-:W-:Y:S02]  /*179c0*/  UIADD3 UR8, UP0, UR22, 0x3f0, URZ ;  /* 0x000003f016087890 */ /* 0x000fe4000ff1e03f */
[----:B------:R-:W-:Y:S02]  /*179d0*/  UIADD3 UR16, UR13, 0x100, URZ ;  /* 0x000001000d107890 */ /* 0x000fe4000fffe03f */
[----:B------:R-:W-:Y:S02]  /*179e0*/  UIADD3 UR17, UR13, 0x80, URZ ;  /* 0x000000800d117890 */ /* 0x000fe4000fffe03f */
[----:B------:R-:W-:Y:S01]  /*179f0*/  UIADD3.X UR9, URZ, UR23, URZ, UP0, !UPT ;  /* 0x000000173f097290 */ /* 0x000fe200087fe43f */
[----:B------:R-:W-:Y:S01]  /*17a00*/  UMOV UR10, 0x0 ;  /* 0x00000000000a7882 */ /* 0x000fe20000000000 */
[----:B------:R-:W-:-:S07]  /*17a10*/  UMOV UR11, 0x10000000 ;  /* 0x10000000000b7882 */ /* 0x000fce0000000000 */
[----:B------:R2:W-:Y:S02]  /*17a20*/  UTMALDG.3D [UR16], [UR8], desc[UR10] ;  /* 0x00000a10080075b4 */ /* 0x0005e40008011000 */
[----:B--2---:R-:W-:Y:S05]  /*17a30*/  @!P2 BRA `(.L_x_540) ;  /* 0x000000000004a947 */ /* 0x004fea0003800000 */
[----:B------:R-:W-:Y:S01]  /*17a40*/  BPT.TRAP 0x1 ;  /* 0x000000040000795c */ /* 0x000fe20000300000 */
.L_x_540:
[----:B-1----:R-:W1:Y:S02]  /*17a50*/  LDC R3, c[0x0][0x800] ;  /* 0x00020000ff037b82 */ /* 0x002e640000000800 */
[----:B-1----:R2:W-:Y:S02]  /*17a60*/  SYNCS.ARRIVE.TRANS64.RED.A0TR RZ, [UR13+0x80], R3 ;  /* 0x00008003ffff79a7 */ /* 0x0025e4000830040d */
.L_x_539:
[----:B------:R-:W-:Y:S05]  /*17a70*/  BSYNC B0 ;  /* 0x0000000000007941 */ /* 0x000fea0003800000 */
.L_x_538:
[----:B------:R-:W-:Y:S05]  /*17a80*/  @!P2 BRA `(.L_x_541) ;  /* 0x000000000004a947 */ /* 0x000fea0003800000 */
[----:B------:R-:W-:Y:S01]  /*17a90*/  BPT.TRAP 0x1 ;  /* 0x000000040000795c */ /* 0x000fe20000300000 */
.L_x_541:
[----:B------:R-:W-:-:S04]  /*17aa0*/  UIADD3 UR33, UR13, 0x80, URZ ;  /* 0x000000800d217890 */ /* 0x000fc8000fffe03f */
[----:B------:R-:W-:-:S09]  /*17ab0*/  UPRMT UR16, UR37, 0x654, UR33 ;  /* 0x0000065425107896 */ /* 0x000fd20008000021 */
[----:B------:R-:W-:Y:S01]  /*17ac0*/  SYNCS.ARRIVE.TRANS64.RED.A1T0 RZ, [UR16], RZ ;  /* 0x000000ffffff79a7 */ /* 0x000fe20008100410 */
[----:B------:R-:W-:Y:S05]  /*17ad0*/  @!P2 BRA `(.L_x_542) ;  /* 0x000000000004a947 */ /* 0x000fea0003800000 */
[----:B------:R-:W-:Y:S01]  /*17ae0*/  BPT.TRAP 0x1 ;  /* 0x000000040000795c */ /* 0x000fe20000300000 */
.L_x_542:
[----:B------:R-:W3:Y:S02]  /*17af0*/  SYNCS.PHASECHK.TRANS64.TRYWAIT P1, [UR13+0xa8], R2 ;  /* 0x0000a802ff0075a7 */ /* 0x000ee4000802014d */
[----:B---3--:R-:W-:Y:S05]  /*17b00*/  @!P1 BRA `(.L_x_543) ;  /* 0x0000002800509947 */ /* 0x008fea0003800000 */
.L_x_632:
[----:B------:R-:W-:Y:S04]  /*17b10*/  BSSY B0, `(.L_x_544) ;  /* 0x0000010000007945 */ /* 0x000fe80003800000 */
[----:B------:R-:W-:Y:S05]  /*17b20*/  @!P0 BRA `(.L_x_545) ;  /* 0x0000000000388947 */ /* 0x000fea0003800000 */
[----:B------:R-:W-:Y:S01]  /*17b30*/  UIADD3 UR20, UP0, UR22, 0x3f0, URZ ;  /* 0x000003f016147890 */ /* 0x000fe2000ff1e03f */
[----:B------:R-:W-:Y:S01]  /*17b40*/  R2UR UR12, R5 ;  /* 0x00000000050c72ca */ /* 0x000fe200000e0000 */
[----:B------:R-:W-:Y:S02]  /*17b50*/  UIADD3 UR11, UR19, 0x80, URZ ;  /* 0x00000080130b7890 */ /* 0x000fe4000fffe03f */
[----:B------:R-:W-:Y:S02]  /*17b60*/  UIADD3 UR8, UR13, 0x1100, URZ ;  /* 0x000011000d087890 */ /* 0x000fe4000fffe03f */
[----:B------:R-:W-:Y:S02]  /*17b70*/  UIADD3 UR9, UR13, 0x88, URZ ;  /* 0x000000880d097890 */ /* 0x000fe4000fffe03f */
[----:B------:R-:W-:Y:S01]  /*17b80*/  UIADD3.X UR21, URZ, UR23, URZ, UP0, !UPT ;  /* 0x000000173f157290 */ /* 0x000fe200087fe43f */
[----:B------:R-:W-:Y:S01]  /*17b90*/  UMOV UR24, 0x0 ;  /* 0x0000000000187882 */ /* 0x000fe20000000000 */
[----:B------:R-:W-:Y:S01]  /*17ba0*/  UMOV UR25, 0x10000000 ;  /* 0x1000000000197882 */ /* 0x000fe20000000000 */
[----:B------:R-:W-:-:S06]  /*17bb0*/  UMOV UR10, UR18 ;  /* 0x00000012000a7c82 */ /* 0x000fcc0008000000 */
[----:B------:R3:W-:Y:S02]  /*17bc0*/  UTMALDG.3D [UR8], [UR20], desc[UR24] ;  /* 0x00001808140075b4 */ /* 0x0007e40008011000 */
[----:B---3--:R-:W-:Y:S05]  /*17bd0*/  @!P2 BRA `(.L_x_546) ;  /* 0x000000000004a947 */ /* 0x008fea0003800000 */
[----:B------:R-:W-:Y:S01]  /*17be0*/  BPT.TRAP 0x1 ;  /* 0x000000040000795c */ /* 0x000fe20000300000 */
.L_x_546:
[----:B-12---:R-:W1:Y:S02]  /*17bf0*/  LDC R3, c[0x0][0x800] ;  /* 0x00020000ff037b82 */ /* 0x006e640000000800 */
[----:B-1----:R3:W-:Y:S02]  /*17c00*/  SYNCS.ARRIVE.TRANS64.RED.A0TR RZ, [UR13+0x88], R3 ;  /* 0x00008803ffff79a7 */ /* 0x0027e4000830040d */
.L_x_545:
[----:B------:R-:W-:Y:S05]  /*17c10*/  BSYNC B0 ;  /* 0x0000000000007941 */ /* 0x000fea0003800000 */
.L_x_544:
[----:B------:R-:W-:Y:S05]  /*17c20*/  @!P2 BRA `(.L_x_547) ;  /* 0x000000000004a947 */ /* 0x000fea0003800000 */
[----:B------:R-:W-:Y:S01]  /*17c30*/  BPT.TRAP 0x1 ;  /* 0x000000040000795c */ /* 0x000fe20000300000 */
.L_x_547:
[----:B------:R-:W-:Y:S02]  /*17c40*/  UIADD3 UR25, UR13, 0x88, URZ ;  /* 0x000000880d197890 */ /* 0x000fe4000fffe03f */
[----:B------:R-:W-:Y:S02]  /*17c50*/  UIADD3 UR10, UR18, 0x20, URZ ;  /* 0x00000020120a7890 */ /* 0x000fe4000fffe03f */
[----:B------:R-:W-:-:S09]  /*17c60*/  UPRMT UR20, UR37, 0x654, UR25 ;  /* 0x0000065425147896 */ /* 0x000fd20008000019 */
[----:B------:R-:W-:Y:S01]  /*17c70*/  SYNCS.ARRIVE.TRANS64.RED.A1T0 RZ, [UR20], RZ ;  /* 0x000000ffffff79a7 */ /* 0x000fe20008100414 */
[----:B------:R-:W-:Y:S05]  /*17c80*/  @!P2 BRA `(.L_x_548) ;  /* 0x000000000004a947 */ /* 0x000fea0003800000 */
[----:B------:R-:W-:Y:S01]  /*17c90*/  BPT.TRAP 0x1 ;  /* 0x000000040000795c */ /* 0x000fe20000300000 */
.L_x_548:
[----:B------:R-:W4:Y:S02]  /*17ca0*/  SYNCS.PHASECHK.TRANS64.TRYWAIT P1, [UR13+0xb0], R2 ;  /* 0x0000b002ff0075a7 */ /* 0x000f24000802014d */
[----:B----4-:R-:W-:Y:S05]  /*17cb0*/  @!P1 BRA `(.L_x_549) ;  /* 0x0000002400fc9947 */ /* 0x010fea0003800000 */
.L_x_633:
        /* <DEDUP_REMOVED lines=8> */
[----:B------:R-:W-:Y:S01]  /*17d40*/  UMOV UR29, 0x10000000 ;  /* 0x10000000001d7882 */ /* 0x000fe20000000000 */
[----:B------:R-:W-:-:S06]  /*17d50*/  UMOV UR11, UR19 ;  /* 0x00000013000b7c82 */ /* 0x000fcc0008000000 */
[----:B------:R4:W-:Y:S02]  /*17d60*/  UTMALDG.3D [UR8], [UR26], desc[UR28] ;  /* 0x00001c081a0075b4 */ /* 0x0009e40008011000 */
[----:B----4-:R-:W-:Y:S05]  /*17d70*/  @!P2 BRA `(.L_x_552) ;  /* 0x000000000004a947 */ /* 0x010fea0003800000 */
[----:B------:R-:W-:Y:S01]  /*17d80*/  BPT.TRAP 0x1 ;  /* 0x000000040000795c */ /* 0x000fe20000300000 */
.L_x_552:
[----:B-123--:R-:W1:Y:S02]  /*17d90*/  LDC R3, c[0x0][0x800] ;  /* 0x00020000ff037b82 */ /* 0x00ee640000000800 */
[----:B-1----:R4:W-:Y:S02]  /*17da0*/  SYNCS.ARRIVE.TRANS64.RED.A0TR RZ, [UR13+0x90], R3 ;  /* 0x00009003ffff79a7 */ /* 0x0029e4000830040d */
.L_x_551:
[----:B------:R-:W-:Y:S05]  /*17db0*/  BSYNC B0 ;  /* 0x0000000000007941 */ /* 0x000fea0003800000 */
.L_x_550:
[----:B------:R-:W-:Y:S05]  /*17dc0*/  @!P2 BRA `(.L_x_553) ;  /* 0x000000000004a947 */ /* 0x000fea0003800000 */
[----:B------:R-:W-:Y:S01]  /*17dd0*/  BPT.TRAP 0x1 ;  /* 0x000000040000795c */ /* 0x000fe20000300000 */
.L_x_553:
[----:B------:R-:W-:-:S04]  /*17de0*/  UIADD3 UR17, UR13, 0x90, URZ ;  /* 0x000000900d117890 */ /* 0x000fc8000fffe03f */
[----:B------:R-:W-:-:S09]  /*17df0*/  UPRMT UR21, UR37, 0x654, UR17 ;  /* 0x0000065425157896 */ /* 0x000fd20008000011 */
[----:B------:R-:W-:Y:S01]  /*17e00*/  SYNCS.ARRIVE.TRANS64.RED.A1T0 RZ, [UR21], RZ ;  /* 0x000000ffffff79a7 */ /* 0x000fe20008100415 */
[----:B------:R-:W-:Y:S05]  /*17e10*/  @!P2 BRA `(.L_x_554) ;  /* 0x000000000004a947 */ /* 0x000fea0003800000 */
[----:B------:R-:W-:Y:S01]  /*17e20*/  BPT.TRAP 0x1 ;  /* 0x000000040000795c */ /* 0x000fe20000300000 */
.L_x_554:
[----:B------:R-:W5:Y:S02]  /*17e30*/  SYNCS.PHASECHK.TRANS64.TRYWAIT P1, [UR13+0xb8], R2 ;  /* 0x0000b802ff0075a7 */ /* 0x000f64000802014d */
[----:B-----5:R-:W-:Y:S05]  /*17e40*/  @!P1 BRA `(.L_x_555) ;  /* 0x0000002400b09947 */ /* 0x020fea0003800000 */
.L_x_634:
        /* <DEDUP_REMOVED lines=9> */
[----:B------:R-:W-:-:S07]  /*17ee0*/  UMOV UR29, 0x10000000 ;  /* 0x10000000001d7882 */ /* 0x000fce0000000000 */
[----:B------:R1:W-:Y:S02]  /*17ef0*/  UTMALDG.3D [UR8], [UR26], desc[UR28] ;  /* 0x00001c081a0075b4 */ /* 0x0003e40008011000 */
[----:B-1----:R-:W-:Y:S05]  /*17f00*/  @!P2 BRA `(.L_x_558) ;  /* 0x000000000004a947 */ /* 0x002fea0003800000 */
[----:B------:R-:W-:Y:S01]  /*17f10*/  BPT.TRAP 0x1 ;  /* 0x000000040000795c */ /* 0x000fe20000300000 */
.L_x_558:
[----:B------:R-:W1:Y:S02]  /*17f20*/  LDC R2, c[0x0][0x800] ;  /* 0x00020000ff027b82 */ /* 0x000e640000000800 */
[----:B-1----:R1:W-:Y:S02]  /*17f30*/  SYNCS.ARRIVE.TRANS64.RED.A0TR RZ, [UR13+0x98], R2 ;  /* 0x00009802ffff79a7 */ /* 0x0023e4000830040d */
.L_x_557:
[----:B------:R-:W-:Y:S05]  /*17f40*/  BSYNC B0 ;  /* 0x0000000000007941 */ /* 0x000fea0003800000 */
.L_x_556:
[----:B------:R-:W-:Y:S05]  /*17f50*/  @!P2 BRA `(.L_x_559) ;  /* 0x000000000004a947 */ /* 0x000fea0003800000 */
[----:B------:R-:W-:Y:S01]  /*17f60*/  BPT.TRAP 0x1 ;  /* 0x000000040000795c */ /* 0x000fe20000300000 */
.L_x_559:
[----:B------:R-:W-:Y:S02]  /*17f70*/  UIADD3 UR9, UR13, 0x98, URZ ;  /* 0x000000980d097890 */ /* 0x000fe4000fffe03f */
[----:B------:R-:W-:Y:S02]  /*17f80*/  UIADD3 UR34, UR18, 0x40, URZ ;  /* 0x0000004012227890 */ /* 0x000fe4000fffe03f */
[----:B------:R-:W-:-:S09]  /*17f90*/  UPRMT UR29, UR37, 0x654, UR9 ;  /* 0x00000654251d7896 */ /* 0x000fd20008000009 */
[----:B------:R-:W-:Y:S01]  /*17fa0*/  SYNCS.ARRIVE.TRANS64.RED.A1T0 RZ, [UR29], RZ ;  /* 0x000000ffffff79a7 */ /* 0x000fe2000810041d */
[----:B------:R-:W-:Y:S05]  /*17fb0*/  @!P2 BRA `(.L_x_560) ;  /* 0x000000000004a947 */ /* 0x000fea0003800000 */
[----:B------:R-:W-:Y:S01]  /*17fc0*/  BPT.TRAP 0x1 ;  /* 0x000000040000795c */ /* 0x000fe20000300000 */
.L_x_560:
[----:B-1----:R-:W-:-:S04]  /*17fd0*/  SHF.L.U32 R2, RZ, 0x1f, RZ ;  /* 0x0000001fff027819 */ /* 0x002fc800000006ff */
[----:B------:R-:W1:Y:S02]  /*17fe0*/  SYNCS.PHASECHK.TRANS64.TRYWAIT P1, [UR13+0xa0], R2 ;  /* 0x0000a002ff0075a7 */ /* 0x000e64000802014d */
[----:B-1----:R-:W-:Y:S05]  /*17ff0*/  @!P1 BRA `(.L_x_561) ;  /* 0x00000024005c9947 */ /* 0x002fea0003800000 */
.L_x_635:
[----:B------:R-:W-:Y:S04]  /*18000*/  BSSY B0, `(.L_x_562) ;  /* 0x000000e000007945 */ /* 0x000fe80003800000 */
[----:B------:R-:W-:Y:S05]  /*18010*/  @!P0 BRA `(.L_x_563) ;  /* 0x0000000000308947 */ /* 0x000fea0003800000 */
[----:B------:R-:W-:Y:S01]  /*18020*/  R2UR UR36, R5 ;  /* 0x00000000052472ca */ /* 0x000fe200000e0000 */
[----:B------:R-:W-:Y:S02]  /*18030*/  UIADD3 UR10, UP0, UR22, 0x3f0, URZ ;  /* 0x000003f0160a7890 */ /* 0x000fe4000ff1e03f */
[----:B------:R-:W-:Y:S02]  /*18040*/  UIADD3 UR32, UR13, 0x100, URZ ;  /* 0x000001000d207890 */ /* 0x000fe4000fffe03f */
[----:B------:R-:W-:Y:S01]  /*18050*/  UIADD3.X UR11, URZ, UR23, URZ, UP0, !UPT ;  /* 0x000000173f0b7290 */ /* 0x000fe200087fe43f */
[----:B------:R-:W-:Y:S01]  /*18060*/  UMOV UR26, 0x0 ;  /* 0x00000000001a7882 */ /* 0x000fe20000000000 */
[----:B------:R-:W-:Y:S01]  /*18070*/  UMOV UR27, 0x10000000 ;  /* 0x10000000001b7882 */ /* 0x000fe20000000000 */
[----:B------:R-:W-:-:S06]  /*18080*/  UMOV UR35, UR19 ;  /* 0x0000001300237c82 */ /* 0x000fcc0008000000 */
[----:B------:R1:W-:Y:S02]  /*18090*/  UTMALDG.3D [UR32], [UR10], desc[UR26] ;  /* 0x00001a200a0075b4 */ /* 0x0003e40008011000 */
[----:B-1----:R-:W-:Y:S05]  /*180a0*/  @!P2 BRA `(.L_x_564) ;  /* 0x000000000004a947 */ /* 0x002fea0003800000 */
[----:B------:R-:W-:Y:S01]  /*180b0*/  BPT.TRAP 0x1 ;  /* 0x000000040000795c */ /* 0x000fe20000300000 */
.L_x_564:
[----:B--234-:R-:W1:Y:S02]  /*180c0*/  LDC R3, c[0x0][0x800] ;  /* 0x00020000ff037b82 */ /* 0x01ce640000000800 */
[----:B-1----:R1:W-:Y:S02]  /*180d0*/  SYNCS.ARRIVE.TRANS64.RED.A0TR RZ, [UR13+0x80], R3 ;  /* 0x00008003ffff79a7 */ /* 0x0023e4000830040d */
.L_x_563:
[----:B------:R-:W-:Y:S05]  /*180e0*/  BSYNC B0 ;  /* 0x0000000000007941 */ /* 0x000fea0003800000 */
.L_x_562:
[----:B------:R-:W-:Y:S05]  /*180f0*/  @!P2 BRA `(.L_x_565) ;  /* 0x000000000004a947 */ /* 0x000fea0003800000 */
[----:B------:R-:W-:Y:S01]  /*18100*/  BPT.TRAP 0x1 ;  /* 0x000000040000795c */ /* 0x000fe20000300000 */
.L_x_565:
[----:B------:R-:W-:Y:S01]  /*18110*/  SYNCS.ARRIVE.TRANS64.RED.A1T0 RZ, [UR16], RZ ;  /* 0x000000ffffff79a7 */ /* 0x000fe20008100410 */
[----:B------:R-:W-:Y:S05]  /*18120*/  @!P2 BRA `(.L_x_566) ;  /* 0x000000000004a947 */ /* 0x000fea0003800000 */
[----:B------:R-:W-:Y:S01]  /*18130*/  BPT.TRAP 0x1 ;  /* 0x000000040000795c */ /* 0x000fe20000300000 */
.L_x_566:
[----:B------:R-:W5:Y:S02]  /*18140*/  SYNCS.PHASECHK.TRANS64.TRYWAIT P1, [UR13+0xa8], R2 ;  /* 0x0000a802ff0075a7 */ /* 0x000f64000802014d */
[----:B-----5:R-:W-:Y:S05]  /*18150*/  @!P1 BRA `(.L_x_567) ;  /* 0x00000024001c9947 */ /* 0x020fea0003800000 */
.L_x_636:
        /* <DEDUP_REMOVED lines=13> */
.L_x_570:
[----:B--234-:R-:W1:Y:S02]  /*18230*/  LDC R3, c[0x0][0x800] ;  /* 0x00020000ff037b82 */ /* 0x01ce640000000800 */
[----:B-1----:R1:W-:Y:S02]  /*18240*/  SYNCS.ARRIVE.TRANS64.RED.A0TR RZ, [UR13+0x88], R3 ;  /* 0x00008803ffff79a7 */ /* 0x0023e4000830040d */
.L_x_569:
[----:B------:R-:W-:Y:S05]  /*18250*/  BSYNC B0 ;  /* 0x0000000000007941 */ /* 0x000fea0003800000 */
.L_x_568:
[----:B------:R-:W-:Y:S05]  /*18260*/  @!P2 BRA `(.L_x_571) ;  /* 0x000000000004a947 */ /* 0x000fea0003800000 */
[----:B------:R-:W-:Y:S01]  /*18270*/  BPT.TRAP 0x1 ;  /* 0x000000040000795c */ /* 0x000fe20000300000 */
.L_x_571:
[----:B------:R-:W-:Y:S01]  /*18280*/  SYNCS.ARRIVE.TRANS64.RED.A1T0 RZ, [UR20], RZ ;  /* 0x000000ffffff79a7 */ /* 0x000fe20008100414 */
[----:B------:R-:W-:Y:S01]  /*18290*/  UIADD3 UR18, UR18, 0x60, URZ ;  /* 0x0000006012127890 */ /* 0x000fe2000fffe03f */
[----:B------:R-:W-:Y:S11]  /*182a0*/  @!P2 BRA `(.L_x_572) ;  /* 0x000000000004a947 */ /* 0x000ff60003800000 */
[----:B------:R-:W-:Y:S01]  /*182b0*/  BPT.TRAP 0x1 ;  /* 0x000000040000795c */ /* 0x000fe20000300000 */
.L_x_572:
[----:B------:R-:W5:Y:S02]  /*182c0*/  SYNCS.PHASECHK.TRANS64.TRYWAIT P1, [UR13+0xb0], R2 ;  /* 0x0000b002ff0075a7 */ /* 0x000f64000802014d */
[----:B-----5:R-:W-:Y:S05]  /*182d0*/  @!P1 BRA `(.L_x_573) ;  /* 0x0000002000d49947 */ /* 0x020fea0003800000 */
.L_x_637:
[----:B------:R-:W-:Y:S04]  /*182e0*/  BSSY B0, `(.L_x_574) ;  /* 0x000000d000007945 */ /* 0x000fe80003800000 */
[----:B------:R-:W-:Y:S05]  /*182f0*/  @!P0 BRA `(.L_x_575) ;  /* 0x00000000002c8947 */ /* 0x000fea0003800000 */
[----:B------:R-:W-:Y:S01]  /*18300*/  R2UR UR20, R5 ;  /* 0x00000000051472ca */ /* 0x000fe200000e0000 */
[----:B------:R-:W-:Y:S02]  /*18310*/  UIADD3 UR10, UP0, UR22, 0x3f0, URZ ;  /* 0x000003f0160a7890 */ /* 0x000fe4000ff1e03f */
[----:B------:R-:W-:Y:S02]  /*18320*/  UIADD3 UR16, UR13, 0x2100, URZ ;  /* 0x000021000d107890 */ /* 0x000fe4000fffe03f */
[----:B------:R-:W-:Y:S01]  /*18330*/  UIADD3.X UR11, URZ, UR23, URZ, UP0, !UPT ;  /* 0x000000173f0b7290 */ /* 0x000fe200087fe43f */
[----:B------:R-:W-:Y:S01]  /*18340*/  UMOV UR24, 0x0 ;  /* 0x0000000000187882 */ /* 0x000fe20000000000 */
[----:B------:R-:W-:-:S07]  /*18350*/  UMOV UR25, 0x10000000 ;  /* 0x1000000000197882 */ /* 0x000fce0000000000 */
[----:B------:R1:W-:Y:S02]  /*18360*/  UTMALDG.3D [UR16], [UR10], desc[UR24] ;  /* 0x000018100a0075b4 */ /* 0x0003e40008011000 */
[----:B-1----:R-:W-:Y:S05]  /*18370*/  @!P2 BRA `(.L_x_576) ;  /* 0x000000000004a947 */ /* 0x002fea0003800000 */
[----:B------:R-:W-:Y:S01]  /*18380*/  BPT.TRAP 0x1 ;  /* 0x000000040000795c */ /* 0x000fe20000300000 */
.L_x_576:
[----:B--234-:R-:W1:Y:S02]  /*18390*/  LDC R3, c[0x0][0x800] ;  /* 0x00020000ff037b82 */ /* 0x01ce640000000800 */
[----:B-1----:R1:W-:Y:S02]  /*183a0*/  SYNCS.ARRIVE.TRANS64.RED.A0TR RZ, [UR13+0x90], R3 ;  /* 0x00009003ffff79a7 */ /* 0x0023e4000830040d */
.L_x_575:
[----:B------:R-:W-:Y:S05]  /*183b0*/  BSYNC B0 ;  /* 0x0000000000007941 */ /* 0x000fea0003800000 */
.L_x_574:
[----:B------:R-:W-:Y:S05]  /*183c0*/  @!P2 BRA `(.L_x_577) ;  /* 0x000000000004a947 */ /* 0x000fea0003800000 */
[----:B------:R-:W-:Y:S01]  /*183d0*/  BPT.TRAP 0x1 ;  /* 0x000000040000795c */ /* 0x000fe20000300000 */
.L_x_577:
[----:B------:R-:W-:Y:S01]  /*183e0*/  SYNCS.ARRIVE.TRANS64.RED.A1T0 RZ, [UR21], RZ ;  /* 0x000000ffffff79a7 */ /* 0x000fe20008100415 */
[----:B------:R-:W-:Y:S05]  /*183f0*/  @!P2 BRA `(.L_x_578) ;  /* 0x000000000004a947 */ /* 0x000fea0003800000 */
[----:B------:R-:W-:Y:S01]  /*18400*/  BPT.TRAP 0x1 ;  /* 0x000000040000795c */ /* 0x000fe20000300000 */
.L_x_578:
[----:B------:R-:W5:Y:S02]  /*18410*/  SYNCS.PHASECHK.TRANS64.TRYWAIT P1, [UR13+0xb8], R2 ;  /* 0x0000b802ff0075a7 */ /* 0x000f64000802014d */
[----:B-----5:R-:W-:Y:S05]  /*18420*/  @!P1 BRA `(.L_x_579) ;  /* 0x0000002000989947 */ /* 0x020fea0003800000 */
.L_x_638:
        /* <DEDUP_REMOVED lines=13> */
.L_x_582:
[----:B------:R-:W1:Y:S02]  /*18500*/  LDC R2, c[0x0][0x800] ;  /* 0x00020000ff027b82 */ /* 0x000e640000000800 */
[----:B-1----:R1:W-:Y:S02]  /*18510*/  SYNCS.ARRIVE.TRANS64.RED.A0TR RZ, [UR13+0x98], R2 ;  /* 0x00009802ffff79a7 */ /* 0x0023e4000830040d */
.L_x_581:
[----:B------:R-:W-:Y:S05]  /*18520*/  BSYNC B0 ;  /* 0x0000000000007941 */ /* 0x000fea0003800000 */
.L_x_580:
[----:B------:R-:W-:Y:S05]  /*18530*/  @!P2 BRA `(.L_x_583) ;  /* 0x000000000004a947 */ /* 0x000fea0003800000 */
[----:B------:R-:W-:Y:S01]  /*18540*/  BPT.TRAP 0x1 ;  /* 0x000000040000795c */ /* 0x000fe20000300000 */
.L_x_583:
[----:B------:R-:W5:Y:S01]  /*18550*/  LDL.LU R23, [R1+0xc4] ;  /* 0x0000c40001177983 */ /* 0x000f620000300800 */
[----:B------:R-:W-:Y:S03]  /*18560*/  SYNCS.ARRIVE.TRANS64.RED.A1T0 RZ, [UR29], RZ ;  /* 0x000000ffffff79a7 */ /* 0x000fe6000810041d */
[----:B------:R-:W2:Y:S01]  /*18570*/  LDL.LU R21, [R1+0xc0] ;  /* 0x0000c00001157983 */ /* 0x000ea20000300800 */
[----:B-1----:R-:W-:Y:S02]  /*18580*/  PRMT R2, RZ, 0x7610, R2 ;  /* 0x00007610ff027816 */ /* 0x002fe40000000002 */
[----:B------:R-:W-:Y:S02]  /*18590*/  MOV R16, 0xffffffff ;  /* 0xffffffff00107802 */ /* 0x000fe40000000f00 */
[----:B------:R-:W-:Y:S02]  /*185a0*/  MOV R12, 0xffffffff ;  /* 0xffffffff000c7802 */ /* 0x000fe40000000f00 */
[----:B------:R-:W-:-:S02]  /*185b0*/  MOV R5, 0xffffffff ;  /* 0xffffffff00057802 */ /* 0x000fc40000000f00 */
[----:B--2---:R-:W-:-:S04]  /*185c0*/  IADD3 R21, P0, R21, UR40, RZ ;  /* 0x0000002815157c10 */ /* 0x004fc8000ff1e0ff */
[----:B-----5:R-:W-:Y:S01]  /*185d0*/  IADD3.X R23, R23, UR38, RZ, P0, !PT ;  /* 0x0000002617177c10 */ /* 0x020fe200087fe4ff */
[----:B------:R1:W-:Y:S01]  /*185e0*/  STL [R1+0xc0], R21 ;  /* 0x0000c01501007387 */ /* 0x0003e20000100800 */
[----:B------:R-:W-:-:S03]  /*185f0*/  ISETP.GE.U32.AND P0, PT, R21, UR6, PT ;  /* 0x0000000615007c0c */ /* 0x000fc6000bf06070 */
[----:B------:R1:W-:Y:S01]  /*18600*/  STL [R1+0xc4], R23 ;  /* 0x0000c41701007387 */ /* 0x0003e20000100800 */
[----:B------:R-:W-:-:S13]  /*18610*/  ISETP.GE.U32.AND.EX P0, PT, R23, UR7, PT, P0 ;  /* 0x0000000717007c0c */ /* 0x000fda000bf06100 */
[----:B-1----:R-:W-:Y:S05]  /*18620*/  @P0 BRA `(.L_x_584) ;  /* 0x00000004005c0947 */ /* 0x002fea0003800000 */
[----:B------:R-:W1:Y:S01]  /*18630*/  S2R R15, SR_CTAID.X ;  /* 0x00000000000f7919 */ /* 0x000e620000002500 */
[----:B------:R-:W2:Y:S01]  /*18640*/  LDC.64 R12, c[0x0][0x8d0] ;  /* 0x00023400ff0c7b82 */ /* 0x000ea20000000a00 */
[----:B------:R-:W-:Y:S01]  /*18650*/  ULDC UR8, c[0x0][0x150] ;  /* 0x0000540000087ab9 */ /* 0x000fe20000000800 */
[----:B---34-:R-:W-:Y:S01]  /*18660*/  MOV R3, R23 ;  /* 0x0000001700037202 */ /* 0x018fe20000000f00 */
[----:B------:R-:W3:Y:S05]  /*18670*/  S2R R16, SR_CTAID.Y ;  /* 0x0000000000107919 */ /* 0x000eea0000002600 */
[----:B------:R-:W4:Y:S08]  /*18680*/  LDC R18, c[0x0][0x144] ;  /* 0x00005100ff127b82 */ /* 0x000f300000000800 */
[----:B------:R-:W4:Y:S01]  /*18690*/  LDC R17, c[0x0][0x8d8] ;  /* 0x00023600ff117b82 */ /* 0x000f220000000800 */
[----:B--2---:R-:W-:-:S04]  /*186a0*/  ISETP.NE.U32.AND P0, PT, R12, RZ, PT ;  /* 0x000000ff0c00720c */ /* 0x004fc80003f05070 */
[----:B------:R-:W-:Y:S02]  /*186b0*/  ISETP.NE.AND.EX P0, PT, R13, RZ, PT, P0 ;  /* 0x000000ff0d00720c */ /* 0x000fe40003f05300 */
[----:B-1----:R-:W-:Y:S02]  /*186c0*/  I2FP.F32.U32 R2, R15 ;  /* 0x0000000f00027245 */ /* 0x002fe40000201000 */
[----:B---3--:R-:W-:-:S03]  /*186d0*/  I2FP.F32.U32 R20, R16 ;  /* 0x0000001000147245 */ /* 0x008fc60000201000 */
[----:B------:R-:W-:Y:S01]  /*186e0*/  FMUL R14, R2, UR8 ;  /* 0x00000008020e7c20 */ /* 0x000fe20008400000 */
[----:B------:R-:W-:-:S05]  /*186f0*/  MOV R2, R21 ;  /* 0x0000001500027202 */ /* 0x000fca0000000f00 */
[----:B------:R-:W1:Y:S01]  /*18700*/  F2I.U32.TRUNC.NTZ R14, R14 ;  /* 0x0000000e000e7305 */ /* 0x000e62000020f000 */
[----:B----4-:R-:W-:Y:S05]  /*18710*/  @!P0 BRA `(.L_x_585) ;  /* 0x0000000000288947 */ /* 0x010fea0003800000 */
[----:B------:R-:W2:Y:S02]  /*18720*/  LDC R2, c[0x0][0x8dc] ;  /* 0x00023700ff027b82 */ /* 0x000ea40000000800 */
[----:B--2---:R-:W-:-:S04]  /*18730*/  IADD3 R3, P0, R21, R2, RZ ;  /* 0x0000000215037210 */ /* 0x004fc80007f1e0ff */
[----:B------:R-:W-:-:S05]  /*18740*/  IADD3.X R19, RZ, R23, RZ, P0, !PT ;  /* 0x00000017ff137210 */ /* 0x000fca00007fe4ff */
[----:B------:R-:W-:-:S04]  /*18750*/  IMAD.WIDE.U32 R4, R19, R12, RZ ;  /* 0x0000000c13047225 */ /* 0x000fc800078e00ff */
[----:B------:R-:W-:-:S04]  /*18760*/  IMAD.WIDE.U32 R4, P0, R3, R13, R4 ;  /* 0x0000000d03047225 */ /* 0x000fc80007800004 */
[----:B------:R-:W-:Y:S01]  /*18770*/  IMAD.WIDE.U32 R2, R3, R12, RZ ;  /* 0x0000000c03027225 */ /* 0x000fe200078e00ff */
[----:B------:R-:W-:-:S04]  /*18780*/  MOV R2, R5 ;  /* 0x0000000500027202 */ /* 0x000fc80000000f00 */
[----:B------:R-:W-:Y:S02]  /*18790*/  IADD3 RZ, P1, R3, R4, RZ ;  /* 0x0000000403ff7210 */ /* 0x000fe40007f3e0ff */
[----:B------:R-:W-:-:S03]  /*187a0*/  IADD3.X R3, RZ, RZ, RZ, P0, !PT ;  /* 0x000000ffff037210 */ /* 0x000fc600007fe4ff */
[----:B------:R-:W-:-:S08]  /*187b0*/  IMAD.WIDE.U32.X R2, R19, R13, R2, P1 ;  /* 0x0000000d13027225 */ /* 0x000fd000008e0402 */
.L_x_585:
[----:B------:R-:W2:Y:S01]  /*187c0*/  LDC R22, c[0x0][0x904] ;  /* 0x00024100ff167b82 */ /* 0x000ea20000000800 */
[----:B------:R-:W-:Y:S01]  /*187d0*/  ULDC UR8, c[0x0][0x154] ;  /* 0x0000550000087ab9 */ /* 0x000fe20000000800 */
[----:B-1----:R-:W-:Y:S01]  /*187e0*/  IADD3 R12, -R14, RZ, RZ ;  /* 0x000000ff0e0c7210 */ /* 0x002fe20007ffe1ff */
[----:B------:R-:W-:Y:S01]  /*187f0*/  FMUL R20, R20, UR8 ;  /* 0x0000000814147c20 */ /* 0x000fe20008400000 */
[-CC-:B------:R-:W-:Y:S02]  /*18800*/  SHF.R.U64 R14, R2, R17.reuse, R3.reuse ;  /* 0x00000011020e7219 */ /* 0x180fe40000001203 */
[----:B------:R-:W-:Y:S01]  /*18810*/  SHF.R.U32.HI R17, RZ, R17, R3 ;  /* 0x00000011ff117219 */ /* 0x000fe20000011603 */
[----:B------:R-:W-:Y:S01]  /*18820*/  IMAD R15, R18, R12, R15 ;  /* 0x0000000c120f7224 */ /* 0x000fe200078e020f */
[----:B------:R-:W1:Y:S01]  /*18830*/  LDC R13, c[0x0][0x148] ;  /* 0x00005200ff0d7b82 */ /* 0x000e620000000800 */
[----:B------:R-:W3:Y:S01]  /*18840*/  F2I.U32.TRUNC.NTZ R20, R20 ;  /* 0x0000001400147305 */ /* 0x000ee2000020f000 */
[----:B------:R-:W-:-:S04]  /*18850*/  IADD3 R19, P0, RZ, -R14, RZ ;  /* 0x8000000eff137210 */ /* 0x000fc80007f1e0ff */
[----:B------:R-:W-:Y:S02]  /*18860*/  IADD3.X R17, RZ, ~R17, RZ, P0, !PT ;  /* 0x80000011ff117210 */ /* 0x000fe400007fe4ff */
[----:B------:R-:W4:Y:S01]  /*18870*/  LDC.64 R4, c[0x0][0x8c8] ;  /* 0x00023200ff047b82 */ /* 0x000f220000000a00 */
[----:B--2---:R-:W-:-:S07]  /*18880*/  ISETP.NE.AND P2, PT, R22, 0x1, PT ;  /* 0x000000011600780c */ /* 0x004fce0003f45270 */
[----:B------:R-:W2:Y:S01]  /*18890*/  LDC R18, c[0x0][0x8c0] ;  /* 0x00023000ff127b82 */ /* 0x000ea20000000800 */
[----:B---3--:R-:W-:-:S07]  /*188a0*/  IADD3 R3, -R20, RZ, RZ ;  /* 0x000000ff14037210 */ /* 0x008fce0007ffe1ff */
[----:B------:R-:W3:Y:S01]  /*188b0*/  LDC R22, c[0x0][0x8b0] ;  /* 0x00022c00ff167b82 */ /* 0x000ee20000000800 */
[----:B-1----:R-:W-:Y:S01]  /*188c0*/  @P2 IMAD R15, R13, R3, R16 ;  /* 0x000000030d0f2224 */ /* 0x002fe200078e0210 */
[----:B------:R-:W-:Y:S01]  /*188d0*/  MOV R3, R23 ;  /* 0x0000001700037202 */ /* 0x000fe20000000f00 */
[----:B----4-:R-:W-:-:S05]  /*188e0*/  IMAD R2, R17, R4, RZ ;  /* 0x0000000411027224 */ /* 0x010fca00078e02ff */
[----:B------:R-:W1:Y:S01]  /*188f0*/  LDC.64 R12, c[0x0][0x8e8] ;  /* 0x00023a00ff0c7b82 */ /* 0x000e620000000a00 */
[----:B------:R-:W-:Y:S01]  /*18900*/  IMAD R5, R19, R5, R2 ;  /* 0x0000000513057224 */ /* 0x000fe200078e0202 */
[----:B------:R-:W-:-:S06]  /*18910*/  MOV R2, R21 ;  /* 0x0000001500027202 */ /* 0x000fcc0000000f00 */
[----:B------:R-:W4:Y:S01]  /*18920*/  LDC R23, c[0x0][0x900] ;  /* 0x00024000ff177b82 */ /* 0x000f220000000800 */
[----:B------:R-:W-:-:S05]  /*18930*/  IMAD.WIDE.U32 R2, R19, R4, R2 ;  /* 0x0000000413027225 */ /* 0x000fca00078e0002 */
[----:B------:R-:W-:Y:S02]  /*18940*/  IADD3 R3, R3, R5, RZ ;  /* 0x0000000503037210 */ /* 0x000fe40007ffe0ff */
[----:B------:R-:W4:Y:S02]  /*18950*/  LDC R21, c[0x0][0x8f0] ;  /* 0x00023c00ff157b82 */ /* 0x000f240000000800 */
[-CC-:B--2---:R-:W-:Y:S02]  /*18960*/  SHF.R.U64 R20, R2, R18.reuse, R3.reuse ;  /* 0x0000001202147219 */ /* 0x184fe40000001203 */
[----:B------:R-:W-:-:S04]  /*18970*/  SHF.R.U32.HI R3, RZ, R18, R3 ;  /* 0x00000012ff037219 */ /* 0x000fc80000011603 */
[----:B------:R-:W2:Y:S01]  /*18980*/  LDC R17, c[0x0][0x8e0] ;  /* 0x00023800ff117b82 */ /* 0x000ea20000000800 */
[----:B-1----:R-:W-:Y:S02]  /*18990*/  ISETP.NE.U32.AND P0, PT, R12, RZ, PT ;  /* 0x000000ff0c00720c */ /* 0x002fe40003f05070 */
[-CC-:B---3--:R-:W-:Y:S02]  /*189a0*/  SHF.R.U64 R19, R20, R22.reuse, R3.reuse ;  /* 0x0000001614137219 */ /* 0x188fe40000001203 */
[----:B------:R-:W-:Y:S02]  /*189b0*/  ISETP.NE.AND.EX P0, PT, R13, RZ, PT, P0 ;  /* 0x000000ff0d00720c */ /* 0x000fe40003f05300 */
[----:B------:R-:W-:Y:S01]  /*189c0*/  SHF.R.U32.HI R2, RZ, R22, R3 ;  /* 0x00000016ff027219 */ /* 0x000fe20000011603 */
[----:B------:R-:W1:Y:S03]  /*189d0*/  LDC R18, c[0x0][0x8b8] ;  /* 0x00022e00ff127b82 */ /* 0x000e660000000800 */
[----:B----4-:R-:W-:-:S02]  /*189e0*/  SHF.R.U64 R22, R19, R23, R2 ;  /* 0x0000001713167219 */ /* 0x010fc40000001202 */
[----:B------:R-:W-:Y:S02]  /*189f0*/  SHF.R.U32.HI R23, RZ, R23, R2 ;  /* 0x00000017ff177219 */ /* 0x000fe40000011602 */
[----:B------:R-:W-:Y:S01]  /*18a00*/  MOV R2, R22 ;  /* 0x0000001600027202 */ /* 0x000fe20000000f00 */
[----:B------:R-:W3:Y:S01]  /*18a10*/  LDC R16, c[0x0][0x8a8] ;  /* 0x00022a00ff107b82 */ /* 0x000ee20000000800 */
[----:B------:R-:W-:Y:S01]  /*18a20*/  MOV R3, R23 ;  /* 0x0000001700037202 */ /* 0x000fe20000000f00 */
[----:B------:R-:W-:Y:S06]  /*18a30*/  @!P0 BRA `(.L_x_586) ;  /* 0x0000000000288947 */ /* 0x000fec0003800000 */
[----:B------:R-:W4:Y:S02]  /*18a40*/  LDC R3, c[0x0][0x8f4] ;  /* 0x00023d00ff037b82 */ /* 0x000f240000000800 */
[----:B----4-:R-:W-:-:S04]  /*18a50*/  IADD3 R3, P0, R22, R3, RZ ;  /* 0x0000000316037210 */ /* 0x010fc80007f1e0ff */
        /* <DEDUP_REMOVED lines=8> */
.L_x_586:
[----:B------:R-:W-:Y:S02]  /*18ae0*/  SHF.R.U64 R21, R2, R21, R3 ;  /* 0x0000001502157219 */ /* 0x000fe40000001203 */
[----:B------:R-:W-:Y:S02]  /*18af0*/  LOP3.LUT R19, R19, R8, RZ, 0xc0, !PT ;  /* 0x0000000813137212 */ /* 0x000fe400078ec0ff */
[----:B------:R-:W-:Y:S02]  /*18b00*/  IADD3 R2, -R21, RZ, RZ ;  /* 0x000000ff15027210 */ /* 0x000fe40007ffe1ff */
[----:B------:R-:W-:Y:S01]  /*18b10*/  LOP3.LUT R20, R20, R7, RZ, 0xc0, !PT ;  /* 0x0000000714147212 */ /* 0x000fe200078ec0ff */
[----:B------:R-:W-:Y:S01]  /*18b20*/  IMAD R19, R6, R21, R19 ;  /* 0x0000001506137224 */ /* 0x000fe200078e0213 */
[----:B------:R-:W-:Y:S01]  /*18b30*/  MOV R5, R14 ;  /* 0x0000000e00057202 */ /* 0x000fe20000000f00 */
[----:B--2---:R-:W-:Y:S01]  /*18b40*/  IMAD R17, R2, R17, R22 ;  /* 0x0000001102117224 */ /* 0x004fe200078e0216 */
[----:B------:R-:W-:Y:S01]  /*18b50*/  MOV R2, 0x1 ;  /* 0x0000000100027802 */ /* 0x000fe20000000f00 */
[----:B-1----:R-:W-:-:S02]  /*18b60*/  IMAD R15, R19, R18, R15 ;  /* 0x00000012130f7224 */ /* 0x002fc400078e020f */
[----:B---3--:R-:W-:-:S05]  /*18b70*/  IMAD R16, R17, R16, R20 ;  /* 0x0000001011107224 */ /* 0x008fca00078e0214 */
[----:B------:R-:W-:Y:S02]  /*18b80*/  SEL R12, R16, R15, !P2 ;  /* 0x0000000f100c7207 */ /* 0x000fe40005000000 */
[----:B------:R-:W-:-:S07]  /*18b90*/  SEL R16, R15, R16, !P2 ;  /* 0x000000100f107207 */ /* 0x000fce0005000000 */
.L_x_584:
[----:B------:R-:W-:-:S13]  /*18ba0*/  LOP3.LUT P0, RZ, R2, 0xff, RZ, 0xc0, !PT ;  /* 0x000000ff02ff7812 */ /* 0x000fda000780c0ff */
[----:B------:R-:W-:Y:S05]  /*18bb0*/  @P0 BRA `(.L_x_587) ;  /* 0xffffffe800d80947 */ /* 0x000fea000383ffff */
.L_x_531:
[----:B------:R-:W-:Y:S01]  /*18bc0*/  ELECT P0, URZ, PT ;  /* 0x00000000003f782f */ /* 0x000fe20003800000 */
[----:B------:R-:W-:-:S12]  /*18bd0*/  BSSY B0, `(.L_x_588) ;  /* 0x000001d000007945 */ /* 0x000fd80003800000 */
[----:B------:R-:W-:Y:S05]  /*18be0*/  @!P0 BRA `(.L_x_589) ;  /* 0x00000000006c8947 */ /* 0x000fea0003800000 */
[----:B------:R-:W-:-:S04]  /*18bf0*/  LOP3.LUT R0, R0, 0x2, RZ, 0xfc, !PT ;  /* 0x0000000200007812 */ /* 0x000fc800078efcff */
[----:B------:R-:W-:-:S13]  /*18c00*/  ISETP.NE.AND P1, PT, R0, 0x3, PT ;  /* 0x000000030000780c */ /* 0x000fda0003f25270 */
[----:B------:R-:W-:Y:S05]  /*18c10*/  @!P1 BRA `(.L_x_590) ;  /* 0x0000000000049947 */ /* 0x000fea0003800000 */
[----:B------:R-:W-:Y:S01]  /*18c20*/  BPT.TRAP 0x1 ;  /* 0x000000040000795c */ /* 0x000fe20000300000 */
.L_x_590:
[----:B------:R-:W-:Y:S02]  /*18c30*/  MOV R0, 0x400 ;  /* 0x0000040000007802 */ /* 0x000fe40000000f00 */
[----:B---34-:R-:W-:Y:S02]  /*18c40*/  MOV R3, UR37 ;  /* 0x0000002500037c02 */ /* 0x018fe40008000f00 */
[----:B------:R-:W-:Y:S02]  /*18c50*/  MOV R2, 0x1 ;  /* 0x0000000100027802 */ /* 0x000fe40000000f00 */
[----:B------:R-:W-:Y:S02]  /*18c60*/  LEA R0, R3, R0, 0x18 ;  /* 0x0000000003007211 */ /* 0x000fe400078ec0ff */
[----:B------:R-:W-:-:S04]  /*18c70*/  SHF.L.U32 R3, R2, 0x1f, RZ ;  /* 0x0000001f02037819 */ /* 0x000fc800000006ff */
[----:B------:R-:W3:Y:S02]  /*18c80*/  SYNCS.PHASECHK.TRANS64.TRYWAIT P0, [R0+URZ+0xa0], R3 ;  /* 0x0000a003000075a7 */ /* 0x000ee4000800017f */
[----:B---3--:R-:W-:Y:S05]  /*18c90*/  @!P0 BRA `(.L_x_591) ;  /* 0x0000001800948947 */ /* 0x008fea0003800000 */
.L_x_639:
[----:B------:R-:W-:Y:S05]  /*18ca0*/  @!P1 BRA `(.L_x_592) ;  /* 0x0000000000049947 */ /* 0x000fea0003800000 */
[----:B------:R-:W-:Y:S01]  /*18cb0*/  BPT.TRAP 0x1 ;  /* 0x000000040000795c */ /* 0x000fe20000300000 */
.L_x_592:
[----:B------:R-:W4:Y:S02]  /*18cc0*/  SYNCS.PHASECHK.TRANS64.TRYWAIT P0, [R0+URZ+0xa8], R3 ;  /* 0x0000a803000075a7 */ /* 0x000f24000800017f */
[----:B----4-:R-:W-:Y:S05]  /*18cd0*/  @!P0 BRA `(.L_x_593) ;  /* 0x0000001800988947 */ /* 0x010fea0003800000 */
.L_x_640:
[----:B------:R-:W-:Y:S05]  /*18ce0*/  @!P1 BRA `(.L_x_594) ;  /* 0x0000000000049947 */ /* 0x000fea0003800000 */
[----:B------:R-:W-:Y:S01]  /*18cf0*/  BPT.TRAP 0x1 ;  /* 0x000000040000795c */ /* 0x000fe20000300000 */
.L_x_594:
[----:B------:R-:W1:Y:S02]  /*18d00*/  SYNCS.PHASECHK.TRANS64.TRYWAIT P0, [R0+URZ+0xb0], R3 ;  /* 0x0000b003000075a7 */ /* 0x000e64000800017f */
[----:B-1----:R-:W-:Y:S05]  /*18d10*/  @!P0 BRA `(.L_x_595) ;  /* 0x00000018009c8947 */ /* 0x002fea0003800000 */
.L_x_641:
[----:B------:R-:W-:Y:S05]  /*18d20*/  @!P1 BRA `(.L_x_596) ;  /* 0x0000000000049947 */ /* 0x000fea0003800000 */
[----:B------:R-:W-:Y:S01]  /*18d30*/  BPT.TRAP 0x1 ;  /* 0x000000040000795c */ /* 0x000fe20000300000 */
.L_x_596:
[----:B---34-:R-:W-:-:S04]  /*18d40*/  MOV R3, 0x1 ;  /* 0x0000000100037802 */ /* 0x018fc80000000f00 */
[----:B------:R-:W-:-:S07]  /*18d50*/  SHF.L.U32 R3, R3, 0x1f, RZ ;  /* 0x0000001f03037819 */ /* 0x000fce00000006ff */
.L_x_597:
[----:B-1----:R1:W3:Y:S02]  /*18d60*/  SYNCS.PHASECHK.TRANS64.TRYWAIT P0, [R0+URZ+0xb8], R3 ;  /* 0x0000b803000075a7 */ /* 0x0022e4000800017f */
[----:B---3--:R-:W-:Y:S05]  /*18d70*/  @!P0 NANOSLEEP.SYNCS 0x989680 ;  /* 0x009896800000895d */ /* 0x008fea0003900000 */
[----:B------:R-:W3:Y:S02]  /*18d80*/  @!P0 SYNCS.PHASECHK.TRANS64 P0, [R0+URZ+0xb8], R3 ;  /* 0x0000b803000085a7 */ /* 0x000ee4000800007f */
[----:B---3--:R-:W-:Y:S05]  /*18d90*/  @!P0 BRA `(.L_x_597) ;  /* 0xfffffffc00f08947 */ /* 0x008fea000383ffff */
.L_x_589:
[----:B------:R-:W-:Y:S05]  /*18da0*/  BSYNC B0 ;  /* 0x0000000000007941 */ /* 0x000fea0003800000 */
.L_x_588:
[----:B------:R-:W-:Y:S05]  /*18db0*/  EXIT ;  /* 0x000000000000794d */ /* 0x000fea0003800000 */
.L_x_526:
[----:B------:R-:W-:Y:S02]  /*18dc0*/  LOP3.LUT P0, RZ, R6, 0xff, RZ, 0xc0, !PT ;  /* 0x000000ff06ff7812 */ /* 0x000fe4000780c0ff */
[----:B------:R-:W-:Y:S02]  /*18dd0*/  MOV R8, 0x1 ;  /* 0x0000000100087802 */ /* 0x000fe40000000f00 */
[----:B------:R-:W-:-:S09]  /*18de0*/  MOV R0, RZ ;  /* 0x000000ff00007202 */ /* 0x000fd20000000f00 */
[----:B------:R-:W-:Y:S05]  /*18df0*/  @!P0 BRA `(.L_x_598) ;  /* 0x0000000c00408947 */ /* 0x000fea0003800000 */
[----:B------:R-:W2:Y:S01]  /*18e00*/  LDL R2, [R1+0xc8] ;  /* 0x0000c80001027983 */ /* 0x000ea20000100800 */
[----:B------:R-:W1:Y:S01]  /*18e10*/  LDC R0, c[0x0][0x28c] ;  /* 0x0000a300ff007b82 */ /* 0x000e620000000800 */
[----:B------:R-:W-:Y:S01]  /*18e20*/  ULDC UR5, c[0x0][0x900] ;  /* 0x0002400000057ab9 */ /* 0x000fe20000000800 */
[----:B------:R-:W3:Y:S01]  /*18e30*/  S2R R3, SR_TID.X ;  /* 0x0000000000037919 */ /* 0x000ee20000002100 */
[----:B------:R-:W-:Y:S01]  /*18e40*/  UMOV UR6, 0xffffffff ;  /* 0xffffffff00067882 */ /* 0x000fe20000000000 */
[----:B------:R-:W-:Y:S01]  /*18e50*/  BSSY B0, `(.L_x_598) ;  /* 0x00000ca000007945 */ /* 0x000fe20003800000 */
[----:B------:R-:W-:Y:S01]  /*18e60*/  USHF.L.U32 UR6, UR6, UR5, URZ ;  /* 0x0000000506067299 */ /* 0x000fe2000800063f */
[----:B------:R-:W-:Y:S01]  /*18e70*/  MOV R10, 0x1 ;  /* 0x00000001000a7802 */ /* 0x000fe20000000f00 */
[----:B------:R-:W-:Y:S01]  /*18e80*/  ULDC UR4, c[0x0][0x8a8] ;  /* 0x00022a0000047ab9 */ /* 0x000fe20000000800 */
[----:B-1----:R-:W-:Y:S02]  /*18e90*/  IADD3 R0, R0, 0x3f, RZ ;  /* 0x0000003f00007810 */ /* 0x002fe40007ffe0ff */
[----:B---3--:R-:W-:-:S02]  /*18ea0*/  LOP3.LUT P2, RZ, R3, 0x7f, RZ, 0xc0, !PT ;  /* 0x0000007f03ff7812 */ /* 0x008fc4000784c0ff */
[----:B------:R-:W-:Y:S02]  /*18eb0*/  LOP3.LUT P0, RZ, R3, 0x1f, RZ, 0xc0, !PT ;  /* 0x0000001f03ff7812 */ /* 0x000fe4000780c0ff */
[----:B------:R-:W-:-:S04]  /*18ec0*/  SHF.R.S32.HI R3, RZ, 0x1f, R0 ;  /* 0x0000001fff037819 */ /* 0x000fc80000011400 */
[----:B------:R-:W-:-:S04]  /*18ed0*/  LEA.HI R3, R3, R0, RZ, 0x6 ;  /* 0x0000000003037211 */ /* 0x000fc800078f30ff */
[----:B------:R-:W-:Y:S01]  /*18ee0*/  SHF.R.S32.HI R9, RZ, 0x6, R3 ;  /* 0x00000006ff097819 */ /* 0x000fe20000011403 */
[----:B------:R-:W-:Y:S01]  /*18ef0*/  UMOV UR7, 0x1 ;  /* 0x0000000100077882 */ /* 0x000fe20000000000 */
[----:B------:R-:W-:Y:S02]  /*18f00*/  PLOP3.LUT P0, PT, P0, P2, PT, 0x8a, 0x0 ;  /* 0x000000000000781c */ /* 0x000fe40000705172 */
[----:B------:R-:W-:Y:S02]  /*18f10*/  MOV R8, 0x1 ;  /* 0x0000000100087802 */ /* 0x000fe40000000f00 */
[----:B------:R-:W-:Y:S02]  /*18f20*/  MOV R0, RZ ;  /* 0x000000ff00007202 */ /* 0x000fe40000000f00 */
[----:B------:R-:W-:Y:S01]  /*18f30*/  IADD3 R11, R9, 0x1, RZ ;  /* 0x00000001090b7810 */ /* 0x000fe20007ffe0ff */
[----:B------:R-:W-:Y:S02]  /*18f40*/  UIADD3 UR15, UR4, -0x1, URZ ;  /* 0xffffffff040f7890 */ /* 0x000fe4000fffe03f */
[----:B------:R-:W-:-:S02]  /*18f50*/  USHF.L.U32 UR17, UR7, UR5, URZ ;  /* 0x0000000507117299 */ /* 0x000fc4000800063f */
[----:B------:R-:W-:Y:S01]  /*18f60*/  ULOP3.LUT UR16, URZ, UR6, URZ, 0x33, !UPT ;  /* 0x000000063f107292 */ /* 0x000fe2000f8e333f */
[----:B------:R-:W-:Y:S01]  /*18f70*/  ULDC.64 UR20, c[0x0][0x198] ;  /* 0x0000660000147ab9 */ /* 0x000fe20000000a00 */
[----:B--2---:R-:W-:-:S10]  /*18f80*/  LOP3.LUT R13, R2, 0x2, RZ, 0xfc, !PT ;  /* 0x00000002020d7812 */ /* 0x004fd400078efcff */
.L_x_610:
[----:B------:R-:W-:-:S03]  /*18f90*/  UMOV UR4, 0xffffffff ;  /* 0xffffffff00047882 */ /* 0x000fc60000000000 */
[----:B------:R-:W-:Y:S05]  /*18fa0*/  BRA.DIV UR4, `(.L_x_599) ;  /* 0x0000001a040c7947 */ /* 0x000fea000b800000 */
[----:B------:R-:W-:-:S13]  /*18fb0*/  ELECT P6, URZ, PT ;  /* 0x00000000003f782f */ /* 0x000fda00038c0000 */
.L_x_644:
[----:B------:R-:W1:Y:S01]  /*18fc0*/  LDC R2, c[0x0][0x28c] ;  /* 0x0000a300ff027b82 */ /* 0x000e620000000800 */
[----:B------:R-:W-:Y:S01]  /*18fd0*/  BSSY B1, `(.L_x_600) ;  /* 0x0000037000017945 */ /* 0x000fe20003800000 */
[----:B-1----:R-:W-:-:S13]  /*18fe0*/  ISETP.LT.OR P6, PT, R2, 0x1, !P6 ;  /* 0x000000010200780c */ /* 0x002fda00077c1670 */
[----:B------:R-:W-:Y:S05]  /*18ff0*/  @P6 BRA `(.L_x_601) ;  /* 0x0000000000d06947 */ /* 0x000fea0003800000 */
[----:B------:R-:W-:Y:S02]  /*19000*/  SHF.L.U32 R12, R12, 0x7, RZ ;  /* 0x000000070c0c7819 */ /* 0x000fe400000006ff */
[----:B------:R-:W-:Y:S02]  /*19010*/  SHF.L.U32 R16, R16, 0x8, RZ ;  /* 0x0000000810107819 */ /* 0x000fe400000006ff */
[----:B------:R-:W-:Y:S02]  /*19020*/  MOV R14, RZ ;  /* 0x000000ff000e7202 */ /* 0x000fe40000000f00 */
[----:B------:R-:W-:Y:S02]  /*19030*/  MOV R2, R11 ;  /* 0x0000000b00027202 */ /* 0x000fe40000000f00 */
[----:B------:R-:W-:Y:S02]  /*19040*/  MOV R3, R8 ;  /* 0x0000000800037202 */ /* 0x000fe40000000f00 */
[----:B------:R-:W-:-:S07]  /*19050*/  MOV R4, R0 ;  /* 0x0000000000047202 */ /* 0x000fce0000000f00 */
.L_x_605:
[----:B------:R-:W1:Y:S01]  /*19060*/  S2R R7, SR_CgaCtaId ;  /* 0x0000000000077919 */ /* 0x000e620000008800 */
[----:B------:R-:W-:-:S04]  /*19070*/  MOV R6, 0x400 ;  /* 0x0000040000067802 */ /* 0x000fc80000000f00 */
[----:B-1----:R-:W-:Y:S02]  /*19080*/  LEA R17, R7, R6, 0x18 ;  /* 0x0000000607117211 */ /* 0x002fe400078ec0ff */
[----:B------:R-:W-:Y:S01]  /*19090*/  SHF.L.U32 R6, R3, 0x1f, RZ ;  /* 0x0000001f03067819 */ /* 0x000fe200000006ff */
[----:B------:R-:W1:Y:S01]  /*190a0*/  @!P2 LDC R7, c[0x0][0x500] ;  /* 0x00014000ff07ab82 */ /* 0x000e620000000800 */
[----:B------:R-:W-:-:S04]  /*190b0*/  LEA R15, R4, R17, 0x3 ;  /* 0x00000011040f7211 */ /* 0x000fc800078e18ff */
[----:B------:R-:W2:Y:S02]  /*190c0*/  SYNCS.PHASECHK.TRANS64.TRYWAIT P1, [R15+URZ+0x40], R6 ;  /* 0x000040060f0075a7 */ /* 0x000ea4000802017f */
[----:B--2---:R-:W-:Y:S05]  /*190d0*/  @!P1 BRA `(.L_x_602) ;  /* 0x0000001400e09947 */ /* 0x004fea0003800000 */
.L_x_645:
[----:B--2---:R-:W-:Y:S01]  /*190e0*/  PRMT R6, R13, 0x9910, RZ ;  /* 0x000099100d067816 */ /* 0x004fe200000000ff */
[----:B-1----:R1:W-:Y:S03]  /*190f0*/  @!P2 SYNCS.ARRIVE.TRANS64 RZ, [R15+URZ], R7 ;  /* 0x000000070fffa9a7 */ /* 0x0023e6000800003f */
[----:B------:R-:W-:-:S13]  /*19100*/  ISETP.NE.AND P1, PT, R6, 0x2, PT ;  /* 0x000000020600780c */ /* 0x000fda0003f25270 */
[----:B-1----:R-:W-:Y:S05]  /*19110*/  @P1 BRA `(.L_x_603) ;  /* 0x0000000000041947 */ /* 0x002fea0003800000 */
[----:B------:R-:W-:Y:S01]  /*19120*/  BPT.TRAP 0x1 ;  /* 0x000000040000795c */ /* 0x000fe20000300000 */
.L_x_603:
[----:B------:R-:W-:Y:S05]  /*19130*/  @P0 BRA `(.L_x_604) ;  /* 0x0000000000040947 */ /* 0x000fea0003800000 */
[----:B------:R-:W-:Y:S01]  /*19140*/  BPT.TRAP 0x1 ;  /* 0x000000040000795c */ /* 0x000fe20000300000 */
.L_x_604:
[CC--:B------:R-:W-:Y:S01]  /*19150*/  LEA R6, R4.reuse, R17.reuse, 0xe ;  /* 0x0000001104067211 */ /* 0x0c0fe200078e70ff */
[----:B------:R-:W-:Y:S01]  /*19160*/  UIADD3 UR4, UP0, UR20, 0xf0, URZ ;  /* 0x000000f014047890 */ /* 0x000fe2000ff1e03f */
[----:B------:R-:W-:Y:S01]  /*19170*/  LEA R17, R4, R17, 0xd ;  /* 0x0000001104117211 */ /* 0x000fe200078e68ff */
[----:B------:R-:W-:Y:S01]  /*19180*/  UIADD3 UR22, UP1, UR20, 0x1f0, URZ ;  /* 0x000001f014167890 */ /* 0x000fe2000ff3e03f */
[----:B------:R-:W-:Y:S01]  /*19190*/  R2UR UR5, R6 ;  /* 0x00000000060572ca */ /* 0x000fe200000e0000 */
[----:B------:R-:W-:Y:S01]  /*191a0*/  UMOV UR6, 0x0 ;  /* 0x0000000000067882 */ /* 0x000fe20000000000 */
[----:B------:R-:W-:Y:S01]  /*191b0*/  R2UR UR8, R17 ;  /* 0x00000000110872ca */ /* 0x000fe200000e0000 */
[----:B------:R-:W-:Y:S01]  /*191c0*/  UIADD3.X UR23, URZ, UR21, URZ, UP1, !UPT ;  /* 0x000000153f177290 */ /* 0x000fe20008ffe43f */
[----:B------:R-:W-:Y:S01]  /*191d0*/  R2UR UR9, R15 ;  /* 0x000000000f0972ca */ /* 0x000fe200000e0000 */
[----:B------:R-:W-:Y:S01]  /*191e0*/  UMOV UR7, 0x10000000 ;  /* 0x1000000000077882 */ /* 0x000fe20000000000 */
[----:B------:R-:W-:-:S02]  /*191f0*/  R2UR UR11, R16 ;  /* 0x00000000100b72ca */ /* 0x000fc400000e0000 */
[----:B------:R-:W-:Y:S02]  /*19200*/  R2UR UR10, R14 ;  /* 0x000000000e0a72ca */ /* 0x000fe400000e0000 */
[----:B------:R-:W-:Y:S02]  /*19210*/  R2UR UR12, R5 ;  /* 0x00000000050c72ca */ /* 0x000fe400000e0000 */
[----:B------:R-:W-:Y:S01]  /*19220*/  IADD3 R2, R2, -0x1, RZ ;  /* 0xffffffff02027810 */ /* 0x000fe20007ffe0ff */
[----:B------:R-:W-:Y:S01]  /*19230*/  UIADD3 UR13, UR5, 0x6200, URZ ;  /* 0x00006200050d7890 */ /* 0x000fe2000fffe03f */
[----:B------:R-:W-:Y:S01]  /*19240*/  R2UR UR18, R12 ;  /* 0x000000000c1272ca */ /* 0x000fe200000e0000 */
[----:B------:R-:W-:Y:S01]  /*19250*/  UIADD3.X UR5, URZ, UR21, URZ, UP0, !UPT ;  /* 0x000000153f057290 */ /* 0x000fe200087fe43f */
[----:B------:R-:W-:Y:S01]  /*19260*/  ISETP.GT.AND P3, PT, R2, 0x1, PT ;  /* 0x000000010200780c */ /* 0x000fe20003f64270 */
[----:B------:R-:W-:Y:S01]  /*19270*/  UIADD3 UR14, UR8, 0x26200, URZ ;  /* 0x00026200080e7890 */ /* 0x000fe2000fffe03f */
[----:B------:R-:W-:-:S02]  /*19280*/  IADD3 R4, R4, 0x1, RZ ;  /* 0x0000000104047810 */ /* 0x000fc40007ffe0ff */
[----:B------:R-:W-:Y:S01]  /*19290*/  UMOV UR8, UR13 ;  /* 0x0000000d00087c82 */ /* 0x000fe20008000000 */
[----:B------:R-:W-:Y:S02]  /*192a0*/  IADD3 R14, R14, 0x40, RZ ;  /* 0x000000400e0e7810 */ /* 0x000fe40007ffe0ff */
[C---:B------:R-:W-:Y:S01]  /*192b0*/  ISETP.NE.AND P1, PT, R4.reuse, 0x8, PT ;  /* 0x000000080400780c */ /* 0x040fe20003f25270 */
[----:B------:R1:W-:Y:S03]  /*192c0*/  UTMALDG.3D [UR8], [UR4], desc[UR6] ;  /* 0x00000608040075b4 */ /* 0x0003e60008011000 */
[----:B------:R-:W-:Y:S02]  /*192d0*/  SEL R6, RZ, 0x1, P1 ;  /* 0x00000001ff067807 */ /* 0x000fe40000800000 */
[----:B------:R-:W-:Y:S02]  /*192e0*/  SEL R4, R4, RZ, P1 ;  /* 0x000000ff04047207 */ /* 0x000fe40000800000 */
[----:B------:R-:W-:Y:S01]  /*192f0*/  LOP3.LUT R3, R3, R6, RZ, 0x3c, !PT ;  /* 0x0000000603037212 */ /* 0x000fe200078e3cff */
[----:B-1----:R-:W-:Y:S01]  /*19300*/  UMOV UR8, UR14 ;  /* 0x0000000e00087c82 */ /* 0x002fe20008000000 */
[----:B------:R-:W-:-:S02]  /*19310*/  UMOV UR11, UR18 ;  /* 0x00000012000b7c82 */ /* 0x000fc40008000000 */
[----:B------:R1:W-:Y:S02]  /*19320*/  UTMALDG.3D [UR8], [UR22], desc[UR6] ;  /* 0x00000608160075b4 */ /* 0x0003e40008011000 */
[----:B-1----:R-:W-:Y:S05]  /*19330*/  @P3 BRA `(.L_x_605) ;  /* 0xfffffffc00483947 */ /* 0x002fea000383ffff */
.L_x_601:
[----:B------:R-:W-:Y:S05]  /*19340*/  BSYNC B1 ;  /* 0x0000000000017941 */ /* 0x000fea0003800000 */
.L_x_600:
[----:B------:R-:W2:Y:S01]  /*19350*/  LDL.LU R18, [R1+0xc4] ;  /* 0x0000c40001127983 */ /* 0x000ea20000300800 */
[----:B------:R-:W-:Y:S01]  /*19360*/  LOP3.LUT P3, RZ, R10, 0xff, RZ, 0xc0, !PT ;  /* 0x000000ff0aff7812 */ /* 0x000fe2000786c0ff */
[----:B------:R-:W-:Y:S02]  /*19370*/  ULDC.64 UR4, c[0x0][0x8f8] ;  /* 0x00023e0000047ab9 */ /* 0x000fe40000000a00 */
[----:B------:R-:W3:Y:S01]  /*19380*/  LDL.LU R17, [R1+0xc0] ;  /* 0x0000c00001117983 */ /* 0x000ee20000300800 */
[----:B------:R-:W-:Y:S01]  /*19390*/  IADD3 R0, R9, R0, RZ ;  /* 0x0000000009007210 */ /* 0x000fe20007ffe0ff */
[----:B------:R-:W-:Y:S01]  /*193a0*/  BSSY B1, `(.L_x_606) ;  /* 0x0000072000017945 */ /* 0x000fe20003800000 */
[----:B------:R-:W-:Y:S02]  /*193b0*/  MOV R16, 0xffffffff ;  /* 0xffffffff00107802 */ /* 0x000fe40000000f00 */
[----:B------:R-:W-:Y:S02]  /*193c0*/  ISETP.GT.U32.AND P1, PT, R0, 0x7, PT ;  /* 0x000000070000780c */ /* 0x000fe40003f24070 */
[----:B------:R-:W-:-:S02]  /*193d0*/  SHF.R.U32.HI R2, RZ, 0x3, R0 ;  /* 0x00000003ff027819 */ /* 0x000fc40000011600 */
[----:B------:R-:W-:Y:S01]  /*193e0*/  ISETP.LT.U32.AND P1, PT, R9, 0x8, P1 ;  /* 0x000000080900780c */ /* 0x000fe20000f21070 */
[----:B------:R-:W1:Y:S01]  /*193f0*/  @P3 S2R R4, SR_CgaCtaId ;  /* 0x0000000000043919 */ /* 0x000e620000008800 */
[----:B------:R-:W-:Y:S02]  /*19400*/  @P3 MOV R3, 0x400 ;  /* 0x0000040000033802 */ /* 0x000fe40000000f00 */
[----:B------:R-:W-:Y:S02]  /*19410*/  LOP3.LUT R2, R2, 0x1, RZ, 0xc0, !PT ;  /* 0x0000000102027812 */ /* 0x000fe400078ec0ff */
[----:B------:R-:W-:Y:S02]  /*19420*/  MOV R12, 0xffffffff ;  /* 0xffffffff000c7802 */ /* 0x000fe40000000f00 */
[----:B------:R-:W-:Y:S02]  /*19430*/  MOV R5, 0xffffffff ;  /* 0xffffffff00057802 */ /* 0x000fe40000000f00 */
[----:B------:R-:W-:-:S02]  /*19440*/  LOP3.LUT R0, R0, 0x7, RZ, 0xc0, !PT ;  /* 0x0000000700007812 */ /* 0x000fc400078ec0ff */
[----:B------:R-:W-:Y:S02]  /*19450*/  PRMT R10, RZ, 0x7610, R10 ;  /* 0x00007610ff0a7816 */ /* 0x000fe4000000000a */
[----:B-1----:R-:W-:-:S04]  /*19460*/  @P3 LEA R3, R4, R3, 0x18 ;  /* 0x0000000304033211 */ /* 0x002fc800078ec0ff */
[----:B------:R1:W-:Y:S01]  /*19470*/  @P3 SYNCS.ARRIVE.TRANS64.A1T0 RZ, [R3+URZ+0xc8], RZ ;  /* 0x0000c8ff03ff39a7 */ /* 0x0003e2000810003f */
[----:B------:R-:W-:-:S04]  /*19480*/  ISETP.NE.U32.AND P3, PT, R2, 0x1, PT ;  /* 0x000000010200780c */ /* 0x000fc80003f65070 */
[----:B------:R-:W-:Y:S02]  /*19490*/  ISETP.GT.U32.AND P3, PT, R9, 0x7, !P3 ;  /* 0x000000070900780c */ /* 0x000fe40005f64070 */
[----:B-1----:R-:W-:Y:S02]  /*194a0*/  SEL R3, RZ, 0x1, !P1 ;  /* 0x00000001ff037807 */ /* 0x002fe40004800000 */
[----:B------:R-:W-:-:S04]  /*194b0*/  SEL R2, RZ, 0x1, !P3 ;  /* 0x00000001ff027807 */ /* 0x000fc80005800000 */
[----:B------:R-:W-:Y:S02]  /*194c0*/  LOP3.LUT R8, R2, R8, R3, 0x96, !PT ;  /* 0x0000000802087212 */ /* 0x000fe400078e9603 */
[----:B------:R-:W-:Y:S02]  /*194d0*/  PRMT R2, RZ, 0x7610, R2 ;  /* 0x00007610ff027816 */ /* 0x000fe40000000002 */
[----:B---3--:R-:W-:-:S04]  /*194e0*/  IADD3 R17, P4, R17, UR40, RZ ;  /* 0x0000002811117c10 */ /* 0x008fc8000ff9e0ff */
[----:B--2---:R-:W-:Y:S01]  /*194f0*/  IADD3.X R18, R18, UR38, RZ, P4, !PT ;  /* 0x0000002612127c10 */ /* 0x004fe2000a7fe4ff */
[----:B------:R1:W-:Y:S01]  /*19500*/  STL [R1+0xc0], R17 ;  /* 0x0000c01101007387 */ /* 0x0003e20000100800 */
[----:B------:R-:W-:-:S03]  /*19510*/  ISETP.GE.U32.AND P4, PT, R17, UR4, PT ;  /* 0x0000000411007c0c */ /* 0x000fc6000bf86070 */
[----:B------:R1:W-:Y:S01]  /*19520*/  STL [R1+0xc4], R18 ;  /* 0x0000c41201007387 */ /* 0x0003e20000100800 */
[----:B------:R-:W-:-:S13]  /*19530*/  ISETP.GE.U32.AND.EX P1, PT, R18, UR5, PT, P4 ;  /* 0x0000000512007c0c */ /* 0x000fda000bf26140 */
[----:B-1----:R-:W-:Y:S05]  /*19540*/  @P1 BRA `(.L_x_607) ;  /* 0x00000004005c1947 */ /* 0x002fea0003800000 */
[----:B------:R-:W-:Y:S01]  /*19550*/  ULDC.64 UR4, c[0x0][0x8d0] ;  /* 0x0002340000047ab9 */ /* 0x000fe20000000a00 */
[----:B------:R-:W1:Y:S01]  /*19560*/  S2R R14, SR_CTAID.X ;  /* 0x00000000000e7919 */ /* 0x000e620000002500 */
[----:B------:R-:W-:Y:S01]  /*19570*/  ISETP.NE.U32.AND P1, PT, RZ, UR4, PT ;  /* 0x00000004ff007c0c */ /* 0x000fe2000bf25070 */
[----:B------:R-:W-:Y:S01]  /*19580*/  ULDC UR7, c[0x0][0x8d8] ;  /* 0x0002360000077ab9 */ /* 0x000fe20000000800 */
[----:B------:R-:W-:Y:S01]  /*19590*/  MOV R2, R17 ;  /* 0x0000001100027202 */ /* 0x000fe20000000f00 */
[----:B------:R-:W2:Y:S01]  /*195a0*/  S2R R12, SR_CTAID.Y ;  /* 0x00000000000c7919 */ /* 0x000ea20000002600 */
[----:B------:R-:W-:Y:S02]  /*195b0*/  ISETP.NE.AND.EX P1, PT, RZ, UR5, PT, P1 ;  /* 0x00000005ff007c0c */ /* 0x000fe4000bf25310 */
[----:B------:R-:W-:-:S11]  /*195c0*/  MOV R3, R18 ;  /* 0x0000001200037202 */ /* 0x000fd60000000f00 */
[----:B------:R-:W-:Y:S05]  /*195d0*/  @!P1 BRA `(.L_x_608) ;  /* 0x0000000000289947 */ /* 0x000fea0003800000 */
[----:B------:R-:W-:Y:S02]  /*195e0*/  ULDC UR6, c[0x0][0x8dc] ;  /* 0x0002370000067ab9 */ /* 0x000fe40000000800 */
[----:B------:R-:W-:-:S04]  /*195f0*/  IADD3 R7, P1, R17, UR6, RZ ;  /* 0x0000000611077c10 */ /* 0x000fc8000ff3e0ff */
[----:B------:R-:W-:-:S05]  /*19600*/  IADD3.X R15, RZ, R18, RZ, P1, !PT ;  /* 0x00000012ff0f7210 */ /* 0x000fca0000ffe4ff */
[----:B------:R-:W-:-:S04]  /*19610*/  IMAD.WIDE.U32 R4, R15, UR4, RZ ;  /* 0x000000040f047c25 */ /* 0x000fc8000f8e00ff */
[----:B------:R-:W-:-:S04]  /*19620*/  IMAD.WIDE.U32 R4, P1, R7, UR5, R4 ;  /* 0x0000000507047c25 */ /* 0x000fc8000f820004 */
[----:B------:R-:W-:Y:S01]  /*19630*/  IMAD.WIDE.U32 R6, R7, UR4, RZ ;  /* 0x0000000407067c25 */ /* 0x000fe2000f8e00ff */
[----:B------:R-:W-:Y:S02]  /*19640*/  IADD3.X R3, RZ, RZ, RZ, P1, !PT ;  /* 0x000000ffff037210 */ /* 0x000fe40000ffe4ff */
[----:B------:R-:W-:Y:S02]  /*19650*/  MOV R2, R5 ;  /* 0x0000000500027202 */ /* 0x000fe40000000f00 */
[----:B------:R-:W-:-:S05]  /*19660*/  IADD3 RZ, P1, R7, R4, RZ ;  /* 0x0000000407ff7210 */ /* 0x000fca0007f3e0ff */
[----:B------:R-:W-:-:S08]  /*19670*/  IMAD.WIDE.U32.X R2, R15, UR5, R2, P1 ;  /* 0x000000050f027c25 */ /* 0x000fd000088e0402 */
.L_x_608:
[--C-:B------:R-:W-:Y:S01]  /*19680*/  SHF.R.U64 R6, R2, UR7, R3.reuse ;  /* 0x0000000702067c19 */ /* 0x100fe20008001203 */
[----:B------:R-:W-:Y:S01]  /*19690*/  ULDC.64 UR4, c[0x0][0x8c8] ;  /* 0x0002320000047ab9 */ /* 0x000fe20000000a00 */
[----:B------:R-:W-:Y:S01]  /*196a0*/  SHF.R.U32.HI R2, RZ, UR7, R3 ;  /* 0x00000007ff027c19 */ /* 0x000fe20008011603 */
[----:B------:R-:W3:Y:S01]  /*196b0*/  LDC R21, c[0x0][0x144] ;  /* 0x00005100ff157b82 */ /* 0x000ee20000000800 */
[----:B------:R-:W-:Y:S01]  /*196c0*/  IADD3 R5, P1, RZ, -R6, RZ ;  /* 0x80000006ff057210 */ /* 0x000fe20007f3e0ff */
[----:B------:R-:W-:Y:S01]  /*196d0*/  ULDC.64 UR8, c[0x0][0x8e8] ;  /* 0x00023a0000087ab9 */ /* 0x000fe20000000a00 */
[----:B------:R-:W-:Y:S01]  /*196e0*/  MOV R3, R18 ;  /* 0x0000001200037202 */ /* 0x000fe20000000f00 */
[----:B------:R-:W-:Y:S01]  /*196f0*/  ULDC UR6, c[0x0][0x8b0] ;  /* 0x00022c0000067ab9 */ /* 0x000fe20000000800 */
[----:B------:R-:W-:Y:S02]  /*19700*/  IADD3.X R2, RZ, ~R2, RZ, P1, !PT ;  /* 0x80000002ff027210 */ /* 0x000fe40000ffe4ff */
[----:B-1----:R-:W-:-:S02]  /*19710*/  I2FP.F32.U32 R7, R14 ;  /* 0x0000000e00077245 */ /* 0x002fc40000201000 */
[----:B------:R-:W-:Y:S01]  /*19720*/  ISETP.NE.U32.AND P1, PT, RZ, UR8, PT ;  /* 0x00000008ff007c0c */ /* 0x000fe2000bf25070 */
[----:B------:R-:W-:Y:S01]  /*19730*/  IMAD R4, R2, UR4, RZ ;  /* 0x0000000402047c24 */ /* 0x000fe2000f8e02ff */
[----:B------:R-:W-:Y:S02]  /*19740*/  MOV R2, R17 ;  /* 0x0000001100027202 */ /* 0x000fe40000000f00 */
[----:B------:R-:W1:Y:S01]  /*19750*/  LDC R17, c[0x0][0x148] ;  /* 0x00005200ff117b82 */ /* 0x000e620000000800 */
[----:B------:R-:W-:Y:S02]  /*19760*/  ISETP.NE.AND.EX P1, PT, RZ, UR9, PT, P1 ;  /* 0x00000009ff007c0c */ /* 0x000fe4000bf25310 */
[----:B------:R-:W-:Y:S01]  /*19770*/  IMAD.WIDE.U32 R2, R5, UR4, R2 ;  /* 0x0000000405027c25 */ /* 0x000fe2000f8e0002 */
[----:B------:R-:W-:-:S03]  /*19780*/  ULDC UR4, c[0x0][0x150] ;  /* 0x0000540000047ab9 */ /* 0x000fc60000000800 */
[----:B------:R-:W-:Y:S02]  /*19790*/  IMAD R5, R5, UR5, R4 ;  /* 0x0000000505057c24 */ /* 0x000fe4000f8e0204 */
[----:B------:R-:W-:Y:S01]  /*197a0*/  FMUL R4, R7, UR4 ;  /* 0x0000000407047c20 */ /* 0x000fe20008400000 */
[----:B------:R-:W-:Y:S01]  /*197b0*/  ULDC UR4, c[0x0][0x8c0] ;  /* 0x0002300000047ab9 */ /* 0x000fe20000000800 */
[----:B------:R-:W-:Y:S01]  /*197c0*/  ULDC UR5, c[0x0][0x154] ;  /* 0x0000550000057ab9 */ /* 0x000fe20000000800 */
[----:B------:R-:W-:-:S03]  /*197d0*/  IADD3 R3, R3, R5, RZ ;  /* 0x0000000503037210 */ /* 0x000fc60007ffe0ff */
[----:B------:R-:W4:Y:S01]  /*197e0*/  F2I.U32.TRUNC.NTZ R4, R4 ;  /* 0x0000000400047305 */ /* 0x000f22000020f000 */
[----:B------:R-:W-:Y:S02]  /*197f0*/  SHF.R.U64 R7, R2, UR4, R3 ;  /* 0x0000000402077c19 */ /* 0x000fe40008001203 */
[----:B--2---:R-:W-:-:S05]  /*19800*/  I2FP.F32.U32 R2, R12 ;  /* 0x0000000c00027245 */ /* 0x004fca0000201000 */
[----:B------:R-:W-:Y:S01]  /*19810*/  FMUL R18, R2, UR5 ;  /* 0x0000000502127c20 */ /* 0x000fe20008400000 */
[----:B------:R-:W-:Y:S01]  /*19820*/  SHF.R.U32.HI R2, RZ, UR4, R3 ;  /* 0x00000004ff027c19 */ /* 0x000fe20008011603 */
[----:B------:R-:W-:-:S03]  /*19830*/  ULDC UR4, c[0x0][0x900] ;  /* 0x0002400000047ab9 */ /* 0x000fc60000000800 */
[--C-:B------:R-:W-:Y:S01]  /*19840*/  SHF.R.U64 R16, R7, UR6, R2.reuse ;  /* 0x0000000607107c19 */ /* 0x100fe20008001202 */
[----:B------:R-:W2:Y:S01]  /*19850*/  F2I.U32.TRUNC.NTZ R18, R18 ;  /* 0x0000001200127305 */ /* 0x000ea2000020f000 */
[----:B------:R-:W-:Y:S02]  /*19860*/  SHF.R.U32.HI R3, RZ, UR6, R2 ;  /* 0x00000006ff037c19 */ /* 0x000fe40008011602 */
[----:B----4-:R-:W-:Y:S02]  /*19870*/  IADD3 R4, -R4, RZ, RZ ;  /* 0x000000ff04047210 */ /* 0x010fe40007ffe1ff */
[--C-:B------:R-:W-:Y:S02]  /*19880*/  SHF.R.U64 R15, R16, UR4, R3.reuse ;  /* 0x00000004100f7c19 */ /* 0x100fe40008001203 */
[----:B------:R-:W-:Y:S01]  /*19890*/  SHF.R.U32.HI R19, RZ, UR4, R3 ;  /* 0x00000004ff137c19 */ /* 0x000fe20008011603 */
[----:B---3--:R-:W-:Y:S01]  /*198a0*/  IMAD R14, R21, R4, R14 ;  /* 0x00000004150e7224 */ /* 0x008fe200078e020e */
[----:B------:R-:W-:-:S02]  /*198b0*/  MOV R2, R15 ;  /* 0x0000000f00027202 */ /* 0x000fc40000000f00 */
[----:B------:R-:W-:Y:S01]  /*198c0*/  MOV R3, R19 ;  /* 0x0000001300037202 */ /* 0x000fe20000000f00 */
[----:B------:R-:W-:Y:S06]  /*198d0*/  @!P1 BRA `(.L_x_609) ;  /* 0x0000000000289947 */ /* 0x000fec0003800000 */
[----:B------:R-:W-:Y:S02]  /*198e0*/  ULDC UR4, c[0x0][0x8f4] ;  /* 0x00023d0000047ab9 */ /* 0x000fe40000000800 */
[----:B------:R-:W-:-:S04]  /*198f0*/  IADD3 R3, P1, R15, UR4, RZ ;  /* 0x000000040f037c10 */ /* 0x000fc8000ff3e0ff */
[----:B------:R-:W-:-:S05]  /*19900*/  IADD3.X R19, RZ, R19, RZ, P1, !PT ;  /* 0x00000013ff137210 */ /* 0x000fca0000ffe4ff */
[----:B------:R-:W-:-:S04]  /*19910*/  IMAD.WIDE.U32 R4, R19, UR8, RZ ;  /* 0x0000000813047c25 */ /* 0x000fc8000f8e00ff */
[----:B------:R-:W-:-:S04]  /*19920*/  IMAD.WIDE.U32 R4, P1, R3, UR9, R4 ;  /* 0x0000000903047c25 */ /* 0x000fc8000f820004 */
[----:B------:R-:W-:Y:S01]  /*19930*/  IMAD.WIDE.U32 R2, R3, UR8, RZ ;  /* 0x0000000803027c25 */ /* 0x000fe2000f8e00ff */
[----:B------:R-:W-:-:S04]  /*19940*/  MOV R2, R5 ;  /* 0x0000000500027202 */ /* 0x000fc80000000f00 */
[----:B------:R-:W-:Y:S02]  /*19950*/  IADD3 RZ, P3, R3, R4, RZ ;  /* 0x0000000403ff7210 */ /* 0x000fe40007f7e0ff */
[----:B------:R-:W-:-:S03]  /*19960*/  IADD3.X R3, RZ, RZ, RZ, P1, !PT ;  /* 0x000000ffff037210 */ /* 0x000fc60000ffe4ff */
[----:B------:R-:W-:-:S08]  /*19970*/  IMAD.WIDE.U32.X R2, R19, UR9, R2, P3 ;  /* 0x0000000913027c25 */ /* 0x000fd000098e0402 */
.L_x_609:
[----:B------:R-:W3:Y:S01]  /*19980*/  LDC R4, c[0x0][0x904] ;  /* 0x00024100ff047b82 */ /* 0x000ee20000000800 */
[----:B------:R-:W-:Y:S01]  /*19990*/  ULDC UR4, c[0x0][0x8f0] ;  /* 0x00023c0000047ab9 */ /* 0x000fe20000000800 */
[----:B--2---:R-:W-:Y:S01]  /*199a0*/  IADD3 R18, -R18, RZ, RZ ;  /* 0x000000ff12127210 */ /* 0x004fe20007ffe1ff */
[----:B------:R-:W-:Y:S01]  /*199b0*/  ULDC UR5, c[0x0][0x8b8] ;  /* 0x00022e0000057ab9 */ /* 0x000fe20000000800 */
[----:B------:R-:W-:Y:S01]  /*199c0*/  SHF.R.U64 R3, R2, UR4, R3 ;  /* 0x0000000402037c19 */ /* 0x000fe20008001203 */
[----:B------:R-:W-:Y:S01]  /*199d0*/  ULDC UR4, c[0x0][0x8e0] ;  /* 0x0002380000047ab9 */ /* 0x000fe20000000800 */
[----:B------:R-:W-:Y:S02]  /*199e0*/  LOP3.LUT R16, R16, UR16, RZ, 0xc0, !PT ;  /* 0x0000001010107c12 */ /* 0x000fe4000f8ec0ff */
[C---:B------:R-:W-:Y:S02]  /*199f0*/  IADD3 R2, -R3.reuse, RZ, RZ ;  /* 0x000000ff03027210 */ /* 0x040fe40007ffe1ff */
[----:B------:R-:W-:Y:S01]  /*19a00*/  MOV R5, R6 ;  /* 0x0000000600057202 */ /* 0x000fe20000000f00 */
[----:B------:R-:W-:-:S02]  /*19a10*/  IMAD R3, R3, UR17, R16 ;  /* 0x0000001103037c24 */ /* 0x000fc4000f8e0210 */
[----:B------:R-:W-:Y:S01]  /*19a20*/  IMAD R15, R2, UR4, R15 ;  /* 0x00000004020f7c24 */ /* 0x000fe2000f8e020f */
[----:B------:R-:W-:Y:S01]  /*19a30*/  ULDC UR4, c[0x0][0x8a8] ;  /* 0x00022a0000047ab9 */ /* 0x000fe20000000800 */
[----:B------:R-:W-:Y:S02]  /*19a40*/  MOV R2, 0x1 ;  /* 0x0000000100027802 */ /* 0x000fe40000000f00 */
[----:B---3--:R-:W-:Y:S02]  /*19a50*/  ISETP.NE.AND P1, PT, R4, 0x1, PT ;  /* 0x000000010400780c */ /* 0x008fe40003f25270 */
[----:B------:R-:W-:-:S05]  /*19a60*/  LOP3.LUT R4, R7, UR15, RZ, 0xc0, !PT ;  /* 0x0000000f07047c12 */ /* 0x000fca000f8ec0ff */
[----:B------:R-:W-:-:S06]  /*19a70*/  IMAD R15, R15, UR4, R4 ;  /* 0x000000040f0f7c24 */ /* 0x000fcc000f8e0204 */
[----:B-1----:R-:W-:-:S04]  /*19a80*/  @P1 IMAD R14, R17, R18, R12 ;  /* 0x00000012110e1224 */ /* 0x002fc800078e020c */
[----:B------:R-:W-:-:S05]  /*19a90*/  IMAD R14, R3, UR5, R14 ;  /* 0x00000005030e7c24 */ /* 0x000fca000f8e020e */
[----:B------:R-:W-:Y:S02]  /*19aa0*/  SEL R12, R15, R14, !P1 ;  /* 0x0000000e0f0c7207 */ /* 0x000fe40004800000 */
[----:B------:R-:W-:-:S07]  /*19ab0*/  SEL R16, R14, R15, !P1 ;  /* 0x0000000f0e107207 */ /* 0x000fce0004800000 */
.L_x_607:
[----:B------:R-:W-:Y:S05]  /*19ac0*/  BSYNC B1 ;  /* 0x0000000000017941 */ /* 0x000fea0003800000 */
.L_x_606:
[----:B------:R-:W-:-:S13]  /*19ad0*/  LOP3.LUT P1, RZ, R2, 0xff, RZ, 0xc0, !PT ;  /* 0x000000ff02ff7812 */ /* 0x000fda000782c0ff */
[----:B------:R-:W-:Y:S05]  /*19ae0*/  @P1 BRA `(.L_x_610) ;  /* 0xfffffff400281947 */ /* 0x000fea000383ffff */
[----:B------:R-:W-:Y:S05]  /*19af0*/  BSYNC B0 ;  /* 0x0000000000007941 */ /* 0x000fea0003800000 */
.L_x_598:
[----:B------:R-:W-:-:S03]  /*19b00*/  UMOV UR4, 0xffffffff ;  /* 0xffffffff00047882 */ /* 0x000fc60000000000 */
[----:B------:R-:W-:Y:S05]  /*19b10*/  BRA.DIV UR4, `(.L_x_611) ;  /* 0x0000000e04647947 */ /* 0x000fea000b800000 */
[----:B------:R-:W-:-:S13]  /*19b20*/  ELECT P6, URZ, PT ;  /* 0x00000000003f782f */ /* 0x000fda00038c0000 */
.L_x_648:
[----:B------:R-:W-:Y:S04]  /*19b30*/  BSSY B0, `(.L_x_612) ;  /* 0x0000050000007945 */ /* 0x000fe80003800000 */
[----:B------:R-:W-:Y:S05]  /*19b40*/  @!P6 BRA `(.L_x_613) ;  /* 0x000000040038e947 */ /* 0x000fea0003800000 */
[----:B------:R-:W2:Y:S02]  /*19b50*/  LDL.LU R2, [R1+0xc8] ;  /* 0x0000c80001027983 */ /* 0x000ea40000300800 */
[----:B--2---:R-:W-:-:S04]  /*19b60*/  LOP3.LUT R2, R2, 0x2, RZ, 0xfc, !PT ;  /* 0x0000000202027812 */ /* 0x004fc800078efcff */
[----:B------:R-:W-:-:S13]  /*19b70*/  ISETP.NE.AND P0, PT, R2, 0x3, PT ;  /* 0x000000030200780c */ /* 0x000fda0003f05270 */
[----:B------:R-:W-:Y:S05]  /*19b80*/  @!P0 BRA `(.L_x_614) ;  /* 0x0000000000048947 */ /* 0x000fea0003800000 */
[----:B------:R-:W-:Y:S01]  /*19b90*/  BPT.TRAP 0x1 ;  /* 0x000000040000795c */ /* 0x000fe20000300000 */
.L_x_614:
[----:B------:R-:W1:Y:S01]  /*19ba0*/  S2R R3, SR_CgaCtaId ;  /* 0x0000000000037919 */ /* 0x000e620000008800 */
[----:B------:R-:W-:-:S04]  /*19bb0*/  MOV R2, 0x400 ;  /* 0x0000040000027802 */ /* 0x000fc80000000f00 */
[----:B-1----:R-:W-:Y:S02]  /*19bc0*/  LEA R3, R3, R2, 0x18 ;  /* 0x0000000203037211 */ /* 0x002fe400078ec0ff */
[----:B------:R-:W-:Y:S02]  /*19bd0*/  SHF.L.U32 R2, R8, 0x1f, RZ ;  /* 0x0000001f08027819 */ /* 0x000fe400000006ff */
[----:B------:R-:W-:-:S04]  /*19be0*/  IADD3 R3, R3, 0x40, RZ ;  /* 0x0000004003037810 */ /* 0x000fc80007ffe0ff */
[C---:B------:R-:W-:Y:S02]  /*19bf0*/  LEA R7, R0.reuse, R3, 0x3 ;  /* 0x0000000300077211 */ /* 0x040fe400078e18ff */
[----:B------:R-:W-:Y:S02]  /*19c00*/  IADD3 R0, R0, 0x1, RZ ;  /* 0x0000000100007810 */ /* 0x000fe40007ffe0ff */
[----:B------:R-:W1:Y:S02]  /*19c10*/  SYNCS.PHASECHK.TRANS64.TRYWAIT P0, [R7+URZ], R2 ;  /* 0x00000002070075a7 */ /* 0x000e64000800017f */
[----:B------:R-:W-:-:S04]  /*19c20*/  ISETP.NE.AND P1, PT, R0, 0x8, PT ;  /* 0x000000080000780c */ /* 0x000fc80003f25270 */
[----:B------:R-:W-:Y:S02]  /*19c30*/  SEL R5, RZ, 0x1, P1 ;  /* 0x00000001ff057807 */ /* 0x000fe40000800000 */
[----:B------:R-:W-:Y:S02]  /*19c40*/  SEL R0, R0, RZ, P1 ;  /* 0x000000ff00007207 */ /* 0x000fe40000800000 */
[----:B------:R-:W-:Y:S02]  /*19c50*/  LOP3.LUT R5, R8, R5, RZ, 0x3c, !PT ;  /* 0x0000000508057212 */ /* 0x000fe400078e3cff */
[----:B------:R-:W-:Y:S02]  /*19c60*/  LEA R9, R0, R3, 0x3 ;  /* 0x0000000300097211 */ /* 0x000fe400078e18ff */
[----:B------:R-:W-:Y:S01]  /*19c70*/  SHF.L.U32 R4, R5, 0x1f, RZ ;  /* 0x0000001f05047819 */ /* 0x000fe200000006ff */
[----:B-1----:R-:W-:Y:S06]  /*19c80*/  @!P0 BRA `(.L_x_615) ;  /* 0x0000000c00288947 */ /* 0x002fec0003800000 */
.L_x_649:
[----:B------:R-:W2:Y:S01]  /*19c90*/  SYNCS.PHASECHK.TRANS64.TRYWAIT P0, [R9+URZ], R4 ;  /* 0x00000004090075a7 */ /* 0x000ea2000800017f */
[----:B------:R-:W-:-:S04]  /*19ca0*/  IADD3 R0, R0, 0x1, RZ ;  /* 0x0000000100007810 */ /* 0x000fc80007ffe0ff */
[----:B------:R-:W-:-:S04]  /*19cb0*/  ISETP.NE.AND P1, PT, R0, 0x8, PT ;  /* 0x000000080000780c */ /* 0x000fc80003f25270 */
[----:B-1----:R-:W-:Y:S02]  /*19cc0*/  SEL R2, RZ, 0x1, P1 ;  /* 0x00000001ff027807 */ /* 0x002fe40000800000 */
[----:B------:R-:W-:Y:S02]  /*19cd0*/  SEL R0, R0, RZ, P1 ;  /* 0x000000ff00007207 */ /* 0x000fe40000800000 */
[----:B------:R-:W-:Y:S02]  /*19ce0*/  LOP3.LUT R7, R5, R2, RZ, 0x3c, !PT ;  /* 0x0000000205077212 */ /* 0x000fe400078e3cff */
[----:B------:R-:W-:Y:S02]  /*19cf0*/  LEA R6, R0, R3, 0x3 ;  /* 0x0000000300067211 */ /* 0x000fe400078e18ff */
[----:B------:R-:W-:Y:S01]  /*19d00*/  SHF.L.U32 R5, R7, 0x1f, RZ ;  /* 0x0000001f07057819 */ /* 0x000fe200000006ff */
[----:B--2---:R-:W-:Y:S06]  /*19d10*/  @!P0 BRA `(.L_x_616) ;  /* 0x0000000c00188947 */ /* 0x004fec0003800000 */
.L_x_650:
[----:B------:R-:W2:Y:S01]  /*19d20*/  SYNCS.PHASECHK.TRANS64.TRYWAIT P0, [R6+URZ], R5 ;  /* 0x00000005060075a7 */ /* 0x000ea2000800017f */
[----:B------:R-:W-:-:S04]  /*19d30*/  IADD3 R0, R0, 0x1, RZ ;  /* 0x0000000100007810 */ /* 0x000fc80007ffe0ff */
[----:B------:R-:W-:-:S04]  /*19d40*/  ISETP.NE.AND P1, PT, R0, 0x8, PT ;  /* 0x000000080000780c */ /* 0x000fc80003f25270 */
[----:B------:R-:W-:Y:S02]  /*19d50*/  SEL R2, RZ, 0x1, P1 ;  /* 0x00000001ff027807 */ /* 0x000fe40000800000 */
[----:B------:R-:W-:Y:S02]  /*19d60*/  SEL R0, R0, RZ, P1 ;  /* 0x000000ff00007207 */ /* 0x000fe40000800000 */
[----:B------:R-:W-:Y:S02]  /*19d70*/  LOP3.LUT R7, R7, R2, RZ, 0x3c, !PT ;  /* 0x0000000207077212 */ /* 0x000fe400078e3cff */
[----:B-1----:R-:W-:Y:S02]  /*19d80*/  LEA R9, R0, R3, 0x3 ;  /* 0x0000000300097211 */ /* 0x002fe400078e18ff */
[----:B------:R-:W-:Y:S01]  /*19d90*/  SHF.L.U32 R4, R7, 0x1f, RZ ;  /* 0x0000001f07047819 */ /* 0x000fe200000006ff */
[----:B--2---:R-:W-:Y:S06]  /*19da0*/  @!P0 BRA `(.L_x_617) ;  /* 0x0000000c00088947 */ /* 0x004fec0003800000 */
.L_x_651:
        /* <DEDUP_REMOVED lines=9> */
.L_x_652:
        /* <DEDUP_REMOVED lines=9> */
.L_x_653:
        /* <DEDUP_REMOVED lines=9> */
.L_x_654:
[----:B------:R-:W2:Y:S01]  /*19f60*/  SYNCS.PHASECHK.TRANS64.TRYWAIT P0, [R6+URZ], R5 ;  /* 0x00000005060075a7 */ /* 0x000ea2000800017f */
[----:B------:R-:W-:-:S04]  /*19f70*/  IADD3 R0, R0, 0x1, RZ ;  /* 0x0000000100007810 */ /* 0x000fc80007ffe0ff */
[----:B------:R-:W-:-:S04]  /*19f80*/  ISETP.NE.AND P1, PT, R0, 0x8, PT ;  /* 0x000000080000780c */ /* 0x000fc80003f25270 */
[----:B------:R-:W-:Y:S02]  /*19f90*/  SEL R2, RZ, 0x1, P1 ;  /* 0x00000001ff027807 */ /* 0x000fe40000800000 */
[----:B------:R-:W-:Y:S02]  /*19fa0*/  SEL R0, R0, RZ, P1 ;  /* 0x000000ff00007207 */ /* 0x000fe40000800000 */
[----:B------:R-:W-:Y:S01]  /*19fb0*/  LOP3.LUT R2, R7, R2, RZ, 0x3c, !PT ;  /* 0x0000000207027212 */ /* 0x000fe200078e3cff */
[----:B--2---:R-:W-:Y:S06]  /*19fc0*/  @!P0 BRA `(.L_x_621) ;  /* 0x0000000800d08947 */ /* 0x004fec0003800000 */
.L_x_655:
[----:B------:R-:W-:Y:S02]  /*19fd0*/  LEA R3, R0, R3, 0x3 ;  /* 0x0000000300037211 */ /* 0x000fe400078e18ff */
[----:B------:R-:W-:-:S07]  /*19fe0*/  SHF.L.U32 R0, R2, 0x1f, RZ ;  /* 0x0000001f02007819 */ /* 0x000fce00000006ff */
.L_x_622:
[----:B---3--:R3:W4:Y:S02]  /*19ff0*/  SYNCS.PHASECHK.TRANS64.TRYWAIT P0, [R3+URZ], R0 ;  /* 0x00000000030075a7 */ /* 0x008724000800017f */
[----:B----4-:R-:W-:Y:S05]  /*1a000*/  @!P0 NANOSLEEP.SYNCS 0x989680 ;  /* 0x009896800000895d */ /* 0x010fea0003900000 */
[----:B------:R-:W4:Y:S02]  /*1a010*/  @!P0 SYNCS.PHASECHK.TRANS64 P0, [R3+URZ], R0 ;  /* 0x00000000030085a7 */ /* 0x000f24000800007f */
[----:B----4-:R-:W-:Y:S05]  /*1a020*/  @!P0 BRA `(.L_x_622) ;  /* 0xfffffffc00f08947 */ /* 0x010fea000383ffff */
.L_x_613:
[----:B------:R-:W-:Y:S05]  /*1a030*/  BSYNC B0 ;  /* 0x0000000000007941 */ /* 0x000fea0003800000 */
.L_x_612:
[----:B------:R-:W-:Y:S05]  /*1a040*/  EXIT ;  /* 0x000000000000794d */ /* 0x000fea0003800000 */
.L_x_21:
[----:B---3--:R-:W-:-:S04]  /*1a050*/  MOV R3, UR4 ;  /* 0x0000000400037c02 */ /* 0x008fc80008000f00 */
[----:B------:R3:W4:Y:S03]  /*1a060*/  SYNCS.PHASECHK.TRANS64.TRYWAIT P0, [R3+URZ], R0 ;  /* 0x00000000030075a7 */ /* 0x000726000800017f */
[----:B----4-:R-:W-:Y:S05]  /*1a070*/  @!P0 NANOSLEEP.SYNCS 0x989680 ;  /* 0x009896800000895d */ /* 0x010fea0003900000 */
[----:B------:R-:W4:Y:S02]  /*1a080*/  @!P0 SYNCS.PHASECHK.TRANS64 P0, [R3+URZ], R0 ;  /* 0x00000000030085a7 */ /* 0x000f24000800007f */
[----:B----4-:R-:W-:Y:S05]  /*1a090*/  @!P0 BRA `(.L_x_21) ;  /* 0xfffffffc00ec8947 */ /* 0x010fea000383ffff */
[----:B------:R-:W-:Y:S05]  /*1a0a0*/  BRA `(.L_x_20) ;  /* 0xfffffe8000107947 */ /* 0x000fea000383ffff */
.L_x_27:
[----:B---3--:R-:W-:-:S04]  /*1a0b0*/  MOV R7, UR8 ;  /* 0x0000000800077c02 */ /* 0x008fc80008000f00 */
[----:B------:R3:W4:Y:S03]  /*1a0c0*/  SYNCS.PHASECHK.TRANS64.TRYWAIT P0, [R7+URZ], R4 ;  /* 0x00000004070075a7 */ /* 0x000726000800017f */
[----:B----4-:R-:W-:Y:S05]  /*1a0d0*/  @!P0 NANOSLEEP.SYNCS 0x989680 ;  /* 0x009896800000895d */ /* 0x010fea0003900000 */
[----:B------:R-:W4:Y:S02]  /*1a0e0*/  @!P0 SYNCS.PHASECHK.TRANS64 P0, [R7+URZ], R4 ;  /* 0x00000004070085a7 */ /* 0x000f24000800007f */
[----:B----4-:R-:W-:Y:S05]  /*1a0f0*/  @!P0 BRA `(.L_x_27) ;  /* 0xfffffffc00ec8947 */ /* 0x010fea000383ffff */
[----:B------:R-:W-:Y:S05]  /*1a100*/  BRA `(.L_x_26) ;  /* 0xfffffe9400147947 */ /* 0x000fea000383ffff */
.L_x_51:
[----:B-1----:R1:W3:Y:S02]  /*1a110*/  SYNCS.PHASECHK.TRANS64.TRYWAIT P2, [R13+URZ+0x80], R0 ;  /* 0x000080000d0075a7 */ /* 0x0022e4000804017f */
[----:B---3--:R-:W-:Y:S05]  /*1a120*/  @!P2 NANOSLEEP.SYNCS 0x989680 ;  /* 0x009896800000a95d */ /* 0x008fea0003900000 */
[----:B------:R-:W3:Y:S02]  /*1a130*/  @!P2 SYNCS.PHASECHK.TRANS64 P2, [R13+URZ+0x80], R0 ;  /* 0x000080000d00a5a7 */ /* 0x000ee4000804007f */
[----:B---3--:R-:W-:Y:S05]  /*1a140*/  @!P2 BRA `(.L_x_51) ;  /* 0xfffffffc00f0a947 */ /* 0x008fea000383ffff */
[----:B------:R-:W-:Y:S05]  /*1a150*/  BRA `(.L_x_623) ;  /* 0xfffffebc003c7947 */ /* 0x000fea000383ffff */
.L_x_110:
[----:B-1----:R1:W2:Y:S02]  /*1a160*/  SYNCS.PHASECHK.TRANS64.TRYWAIT P2, [R14+URZ+0x80], R3 ;  /* 0x000080030e0075a7 */ /* 0x0022a4000804017f */
[----:B--2---:R-:W-:Y:S05]  /*1a170*/  @!P2 NANOSLEEP.SYNCS 0x989680 ;  /* 0x009896800000a95d */ /* 0x004fea0003900000 */
[----:B------:R-:W2:Y:S02]  /*1a180*/  @!P2 SYNCS.PHASECHK.TRANS64 P2, [R14+URZ+0x80], R3 ;  /* 0x000080030e00a5a7 */ /* 0x000ea4000804007f */
[----:B--2---:R-:W-:Y:S05]  /*1a190*/  @!P2 BRA `(.L_x_110) ;  /* 0xfffffffc00f0a947 */ /* 0x004fea000383ffff */
[----:B------:R-:W-:Y:S05]  /*1a1a0*/  BRA `(.L_x_624) ;  /* 0xfffffedc00bc7947 */ /* 0x000fea000383ffff */
.L_x_169:
[----:B-1----:R1:W2:Y:S02]  /*1a1b0*/  SYNCS.PHASECHK.TRANS64.TRYWAIT P2, [R13+URZ+0x80], R0 ;  /* 0x000080000d0075a7 */ /* 0x0022a4000804017f */
[----:B--2---:R-:W-:Y:S05]  /*1a1c0*/  @!P2 NANOSLEEP.SYNCS 0x989680 ;  /* 0x009896800000a95d */ /* 0x004fea0003900000 */
[----:B------:R-:W2:Y:S02]  /*1a1d0*/  @!P2 SYNCS.PHASECHK.TRANS64 P2, [R13+URZ+0x80], R0 ;  /* 0x000080000d00a5a7 */ /* 0x000ea4000804007f */
[----:B--2---:R-:W-:Y:S05]  /*1a1e0*/  @!P2 BRA `(.L_x_169) ;  /* 0xfffffffc00f0a947 */ /* 0x004fea000383ffff */
[----:B------:R-:W-:Y:S05]  /*1a1f0*/  BRA `(.L_x_625) ;  /* 0xfffffefc00c87947 */ /* 0x000fea000383ffff */
.L_x_228:
[----:B-1----:R1:W2:Y:S02]  /*1a200*/  SYNCS.PHASECHK.TRANS64.TRYWAIT P2, [R0+URZ+0x80], R3 ;  /* 0x00008003000075a7 */ /* 0x0022a4000804017f */
[----:B--2---:R-:W-:Y:S05]  /*1a210*/  @!P2 NANOSLEEP.SYNCS 0x989680 ;  /* 0x009896800000a95d */ /* 0x004fea0003900000 */
[----:B------:R-:W2:Y:S02]  /*1a220*/  @!P2 SYNCS.PHASECHK.TRANS64 P2, [R0+URZ+0x80], R3 ;  /* 0x000080030000a5a7 */ /* 0x000ea4000804007f */
[----:B--2---:R-:W-:Y:S05]  /*1a230*/  @!P2 BRA `(.L_x_228) ;  /* 0xfffffffc00f0a947 */ /* 0x004fea000383ffff */
[----:B------:R-:W-:Y:S05]  /*1a240*/  BRA `(.L_x_626) ;  /* 0xffffff1c00cc7947 */ /* 0x000fea000383ffff */
.L_x_287:
[----:B-1----:R1:W2:Y:S02]  /*1a250*/  SYNCS.PHASECHK.TRANS64.TRYWAIT P2, [R0+URZ+0x80], R3 ;  /* 0x00008003000075a7 */ /* 0x0022a4000804017f */
[----:B--2---:R-:W-:Y:S05]  /*1a260*/  @!P2 NANOSLEEP.SYNCS 0x989680 ;  /* 0x009896800000a95d */ /* 0x004fea0003900000 */
[----:B------:R-:W2:Y:S02]  /*1a270*/  @!P2 SYNCS.PHASECHK.TRANS64 P2, [R0+URZ+0x80], R3 ;  /* 0x000080030000a5a7 */ /* 0x000ea4000804007f */
[----:B--2---:R-:W-:Y:S05]  /*1a280*/  @!P2 BRA `(.L_x_287) ;  /* 0xfffffffc00f0a947 */ /* 0x004fea000383ffff */
[----:B------:R-:W-:Y:S05]  /*1a290*/  BRA `(.L_x_627) ;  /* 0xffffff40001c7947 */ /* 0x000fea000383ffff */
.L_x_346:
[----:B-1----:R1:W2:Y:S02]  /*1a2a0*/  SYNCS.PHASECHK.TRANS64.TRYWAIT P2, [R0+URZ+0x80], R3 ;  /* 0x00008003000075a7 */ /* 0x0022a4000804017f */
[----:B--2---:R-:W-:Y:S05]  /*1a2b0*/  @!P2 NANOSLEEP.SYNCS 0x989680 ;  /* 0x009896800000a95d */ /* 0x004fea0003900000 */
[----:B------:R-:W2:Y:S02]  /*1a2c0*/  @!P2 SYNCS.PHASECHK.TRANS64 P2, [R0+URZ+0x80], R3 ;  /* 0x000080030000a5a7 */ /* 0x000ea4000804007f */
[----:B--2---:R-:W-:Y:S05]  /*1a2d0*/  @!P2 BRA `(.L_x_346) ;  /* 0xfffffffc00f0a947 */ /* 0x004fea000383ffff */
[----:B------:R-:W-:Y:S05]  /*1a2e0*/  BRA `(.L_x_628) ;  /* 0xffffff6000387947 */ /* 0x000fea000383ffff */
.L_x_405:
[----:B-1----:R1:W2:Y:S02]  /*1a2f0*/  SYNCS.PHASECHK.TRANS64.TRYWAIT P2, [R0+URZ+0x80], R3 ;  /* 0x00008003000075a7 */ /* 0x0022a4000804017f */
[----:B--2---:R-:W-:Y:S05]  /*1a300*/  @!P2 NANOSLEEP.SYNCS 0x989680 ;  /* 0x009896800000a95d */ /* 0x004fea0003900000 */
[----:B------:R-:W2:Y:S02]  /*1a310*/  @!P2 SYNCS.PHASECHK.TRANS64 P2, [R0+URZ+0x80], R3 ;  /* 0x000080030000a5a7 */ /* 0x000ea4000804007f */
[----:B--2---:R-:W-:Y:S05]  /*1a320*/  @!P2 BRA `(.L_x_405) ;  /* 0xfffffffc00f0a947 */ /* 0x004fea000383ffff */
[----:B------:R-:W-:Y:S05]  /*1a330*/  BRA `(.L_x_629) ;  /* 0xffffff8000947947 */ /* 0x000fea000383ffff */
.L_x_464:
[----:B-1----:R1:W2:Y:S02]  /*1a340*/  SYNCS.PHASECHK.TRANS64.TRYWAIT P0, [R3+URZ+0x80], R0 ;  /* 0x00008000030075a7 */ /* 0x0022a4000800017f */
[----:B--2---:R-:W-:Y:S05]  /*1a350*/  @!P0 NANOSLEEP.SYNCS 0x989680 ;  /* 0x009896800000895d */ /* 0x004fea0003900000 */
[----:B------:R-:W2:Y:S02]  /*1a360*/  @!P0 SYNCS.PHASECHK.TRANS64 P0, [R3+URZ+0x80], R0 ;  /* 0x00008000030085a7 */ /* 0x000ea4000800007f */
[----:B--2---:R-:W-:Y:S05]  /*1a370*/  @!P0 BRA `(.L_x_464) ;  /* 0xfffffffc00f08947 */ /* 0x004fea000383ffff */
[----:B------:R-:W-:Y:S05]  /*1a380*/  BRA `(.L_x_630) ;  /* 0xffffffa000b07947 */ /* 0x000fea000383ffff */
.L_x_528:
[----:B-1----:R-:W-:-:S04]  /*1a390*/  MOV R7, UR4 ;  /* 0x0000000400077c02 */ /* 0x002fc80008000f00 */
[----:B------:R1:W2:Y:S03]  /*1a3a0*/  SYNCS.PHASECHK.TRANS64.TRYWAIT P0, [R7+URZ+0xc8], R4 ;  /* 0x0000c804070075a7 */ /* 0x0002a6000800017f */
[----:B--2---:R-:W-:Y:S05]  /*1a3b0*/  @!P0 NANOSLEEP.SYNCS 0x989680 ;  /* 0x009896800000895d */ /* 0x004fea0003900000 */
[----:B------:R-:W2:Y:S02]  /*1a3c0*/  @!P0 SYNCS.PHASECHK.TRANS64 P0, [R7+URZ+0xc8], R4 ;  /* 0x0000c804070085a7 */ /* 0x000ea4000800007f */
[----:B--2---:R-:W-:Y:S05]  /*1a3d0*/  @!P0 BRA `(.L_x_528) ;  /* 0xfffffffc00ec8947 */ /* 0x004fea000383ffff */
[----:B------:R-:W-:Y:S05]  /*1a3e0*/  BRA `(.L_x_527) ;  /* 0xffffffd000687947 */ /* 0x000fea000383ffff */
.L_x_537:
[----:B-1----:R-:W-:-:S04]  /*1a3f0*/  MOV R3, UR13 ;  /* 0x0000000d00037c02 */ /* 0x002fc80008000f00 */
[----:B------:R1:W2:Y:S03]  /*1a400*/  SYNCS.PHASECHK.TRANS64.TRYWAIT P1, [R3+URZ+0xa0], R2 ;  /* 0x0000a002030075a7 */ /* 0x0002a6000802017f */
[----:B--2---:R-:W-:Y:S05]  /*1a410*/  @!P1 NANOSLEEP.SYNCS 0x989680 ;  /* 0x009896800000995d */ /* 0x004fea0003900000 */
[----:B------:R-:W2:Y:S02]  /*1a420*/  @!P1 SYNCS.PHASECHK.TRANS64 P1, [R3+URZ+0xa0], R2 ;  /* 0x0000a002030095a7 */ /* 0x000ea4000802007f */
[----:B--2---:R-:W-:Y:S05]  /*1a430*/  @!P1 BRA `(.L_x_537) ;  /* 0xfffffffc00ec9947 */ /* 0x004fea000383ffff */
[----:B------:R-:W-:Y:S05]  /*1a440*/  BRA `(.L_x_631) ;  /* 0xffffffd400507947 */ /* 0x000fea000383ffff */
.L_x_543:
[----:B-12---:R-:W-:-:S04]  /*1a450*/  MOV R3, UR13 ;  /* 0x0000000d00037c02 */ /* 0x006fc80008000f00 */
[----:B------:R1:W2:Y:S03]  /*1a460*/  SYNCS.PHASECHK.TRANS64.TRYWAIT P1, [R3+URZ+0xa8], R2 ;  /* 0x0000a802030075a7 */ /* 0x0002a6000802017f */
[----:B--2---:R-:W-:Y:S05]  /*1a470*/  @!P1 NANOSLEEP.SYNCS 0x989680 ;  /* 0x009896800000995d */ /* 0x004fea0003900000 */
[----:B------:R-:W2:Y:S02]  /*1a480*/  @!P1 SYNCS.PHASECHK.TRANS64 P1, [R3+URZ+0xa8], R2 ;  /* 0x0000a802030095a7 */ /* 0x000ea4000802007f */
[----:B--2---:R-:W-:Y:S05]  /*1a490*/  @!P1 BRA `(.L_x_543) ;  /* 0xfffffffc00ec9947 */ /* 0x004fea000383ffff */
[----:B------:R-:W-:Y:S05]  /*1a4a0*/  BRA `(.L_x_632) ;  /* 0xffffffd400987947 */ /* 0x000fea000383ffff */
.L_x_549:
[----:B-123--:R-:W-:-:S04]  /*1a4b0*/  MOV R3, UR13 ;  /* 0x0000000d00037c02 */ /* 0x00efc80008000f00 */
[----:B------:R1:W2:Y:S03]  /*1a4c0*/  SYNCS.PHASECHK.TRANS64.TRYWAIT P1, [R3+URZ+0xb0], R2 ;  /* 0x0000b002030075a7 */ /* 0x0002a6000802017f */
[----:B--2---:R-:W-:Y:S05]  /*1a4d0*/  @!P1 NANOSLEEP.SYNCS 0x989680 ;  /* 0x009896800000995d */ /* 0x004fea0003900000 */
[----:B------:R-:W2:Y:S02]  /*1a4e0*/  @!P1 SYNCS.PHASECHK.TRANS64 P1, [R3+URZ+0xb0], R2 ;  /* 0x0000b002030095a7 */ /* 0x000ea4000802007f */
[----:B--2---:R-:W-:Y:S05]  /*1a4f0*/  @!P1 BRA `(.L_x_549) ;  /* 0xfffffffc00ec9947 */ /* 0x004fea000383ffff */
[----:B------:R-:W-:Y:S05]  /*1a500*/  BRA `(.L_x_633) ;  /* 0xffffffd400ec7947 */ /* 0x000fea000383ffff */
.L_x_555:
[----:B-1234-:R-:W-:-:S04]  /*1a510*/  MOV R3, UR13 ;  /* 0x0000000d00037c02 */ /* 0x01efc80008000f00 */
[----:B------:R1:W2:Y:S03]  /*1a520*/  SYNCS.PHASECHK.TRANS64.TRYWAIT P1, [R3+URZ+0xb8], R2 ;  /* 0x0000b802030075a7 */ /* 0x0002a6000802017f */
[----:B--2---:R-:W-:Y:S05]  /*1a530*/  @!P1 NANOSLEEP.SYNCS 0x989680 ;  /* 0x009896800000995d */ /* 0x004fea0003900000 */
[----:B------:R-:W2:Y:S02]  /*1a540*/  @!P1 SYNCS.PHASECHK.TRANS64 P1, [R3+URZ+0xb8], R2 ;  /* 0x0000b802030095a7 */ /* 0x000ea4000802007f */
[----:B--2---:R-:W-:Y:S05]  /*1a550*/  @!P1 BRA `(.L_x_555) ;  /* 0xfffffffc00ec9947 */ /* 0x004fea000383ffff */
[----:B------:R-:W-:Y:S05]  /*1a560*/  BRA `(.L_x_634) ;  /* 0xffffffd800387947 */ /* 0x000fea000383ffff */
.L_x_561:
[----:B-1234-:R-:W-:-:S04]  /*1a570*/  MOV R3, UR13 ;  /* 0x0000000d00037c02 */ /* 0x01efc80008000f00 */
[----:B------:R1:W2:Y:S03]  /*1a580*/  SYNCS.PHASECHK.TRANS64.TRYWAIT P1, [R3+URZ+0xa0], R2 ;  /* 0x0000a002030075a7 */ /* 0x0002a6000802017f */
[----:B--2---:R-:W-:Y:S05]  /*1a590*/  @!P1 NANOSLEEP.SYNCS 0x989680 ;  /* 0x009896800000995d */ /* 0x004fea0003900000 */
[----:B------:R-:W2:Y:S02]  /*1a5a0*/  @!P1 SYNCS.PHASECHK.TRANS64 P1, [R3+URZ+0xa0], R2 ;  /* 0x0000a002030095a7 */ /* 0x000ea4000802007f */
[----:B--2---:R-:W-:Y:S05]  /*1a5b0*/  @!P1 BRA `(.L_x_561) ;  /* 0xfffffffc00ec9947 */ /* 0x004fea000383ffff */
[----:B------:R-:W-:Y:S05]  /*1a5c0*/  BRA `(.L_x_635) ;  /* 0xffffffd8008c7947 */ /* 0x000fea000383ffff */
.L_x_567:
[----:B-1234-:R-:W-:-:S04]  /*1a5d0*/  MOV R3, UR13 ;  /* 0x0000000d00037c02 */ /* 0x01efc80008000f00 */
[----:B------:R1:W2:Y:S03]  /*1a5e0*/  SYNCS.PHASECHK.TRANS64.TRYWAIT P1, [R3+URZ+0xa8], R2 ;  /* 0x0000a802030075a7 */ /* 0x0002a6000802017f */
[----:B--2---:R-:W-:Y:S05]  /*1a5f0*/  @!P1 NANOSLEEP.SYNCS 0x989680 ;  /* 0x009896800000995d */ /* 0x004fea0003900000 */
[----:B------:R-:W2:Y:S02]  /*1a600*/  @!P1 SYNCS.PHASECHK.TRANS64 P1, [R3+URZ+0xa8], R2 ;  /* 0x0000a802030095a7 */ /* 0x000ea4000802007f */
[----:B--2---:R-:W-:Y:S05]  /*1a610*/  @!P1 BRA `(.L_x_567) ;  /* 0xfffffffc00ec9947 */ /* 0x004fea000383ffff */
[----:B------:R-:W-:Y:S05]  /*1a620*/  BRA `(.L_x_636) ;  /* 0xffffffd800cc7947 */ /* 0x000fea000383ffff */
.L_x_573:
[----:B-1234-:R-:W-:-:S04]  /*1a630*/  MOV R3, UR13 ;  /* 0x0000000d00037c02 */ /* 0x01efc80008000f00 */
[----:B------:R1:W2:Y:S03]  /*1a640*/  SYNCS.PHASECHK.TRANS64.TRYWAIT P1, [R3+URZ+0xb0], R2 ;  /* 0x0000b002030075a7 */ /* 0x0002a6000802017f */
[----:B--2---:R-:W-:Y:S05]  /*1a650*/  @!P1 NANOSLEEP.SYNCS 0x989680 ;  /* 0x009896800000995d */ /* 0x004fea0003900000 */
[----:B------:R-:W2:Y:S02]  /*1a660*/  @!P1 SYNCS.PHASECHK.TRANS64 P1, [R3+URZ+0xb0], R2 ;  /* 0x0000b002030095a7 */ /* 0x000ea4000802007f */
[----:B--2---:R-:W-:Y:S05]  /*1a670*/  @!P1 BRA `(.L_x_573) ;  /* 0xfffffffc00ec9947 */ /* 0x004fea000383ffff */
[----:B------:R-:W-:Y:S05]  /*1a680*/  BRA `(.L_x_637) ;  /* 0xffffffdc00147947 */ /* 0x000fea000383ffff */
.L_x_579:
[----:B-1234-:R-:W-:-:S04]  /*1a690*/  MOV R3, UR13 ;  /* 0x0000000d00037c02 */ /* 0x01efc80008000f00 */
[----:B------:R1:W2:Y:S03]  /*1a6a0*/  SYNCS.PHASECHK.TRANS64.TRYWAIT P1, [R3+URZ+0xb8], R2 ;  /* 0x0000b802030075a7 */ /* 0x0002a6000802017f */
[----:B--2---:R-:W-:Y:S05]  /*1a6b0*/  @!P1 NANOSLEEP.SYNCS 0x989680 ;  /* 0x009896800000995d */ /* 0x004fea0003900000 */
[----:B------:R-:W2:Y:S02]  /*1a6c0*/  @!P1 SYNCS.PHASECHK.TRANS64 P1, [R3+URZ+0xb8], R2 ;  /* 0x0000b802030095a7 */ /* 0x000ea4000802007f */
[----:B--2---:R-:W-:Y:S05]  /*1a6d0*/  @!P1 BRA `(.L_x_579) ;  /* 0xfffffffc00ec9947 */ /* 0x004fea000383ffff */
[----:B------:R-:W-:Y:S05]  /*1a6e0*/  BRA `(.L_x_638) ;  /* 0xffffffdc00507947 */ /* 0x000fea000383ffff */
.L_x_591:
[----:B---3--:R3:W4:Y:S02]  /*1a6f0*/  SYNCS.PHASECHK.TRANS64.TRYWAIT P0, [R0+URZ+0xa0], R3 ;  /* 0x0000a003000075a7 */ /* 0x008724000800017f */
[----:B----4-:R-:W-:Y:S05]  /*1a700*/  @!P0 NANOSLEEP.SYNCS 0x989680 ;  /* 0x009896800000895d */ /* 0x010fea0003900000 */
[----:B------:R-:W4:Y:S02]  /*1a710*/  @!P0 SYNCS.PHASECHK.TRANS64 P0, [R0+URZ+0xa0], R3 ;  /* 0x0000a003000085a7 */ /* 0x000f24000800007f */
[----:B----4-:R-:W-:Y:S05]  /*1a720*/  @!P0 BRA `(.L_x_591) ;  /* 0xfffffffc00f08947 */ /* 0x010fea000383ffff */
[----:B------:R-:W-:Y:S05]  /*1a730*/  BRA `(.L_x_639) ;  /* 0xffffffe400587947 */ /* 0x000fea000383ffff */
.L_x_593:
[----:B----4-:R4:W1:Y:S02]  /*1a740*/  SYNCS.PHASECHK.TRANS64.TRYWAIT P0, [R0+URZ+0xa8], R3 ;  /* 0x0000a803000075a7 */ /* 0x010864000800017f */
[----:B-1----:R-:W-:Y:S05]  /*1a750*/  @!P0 NANOSLEEP.SYNCS 0x989680 ;  /* 0x009896800000895d */ /* 0x002fea0003900000 */
[----:B------:R-:W1:Y:S02]  /*1a760*/  @!P0 SYNCS.PHASECHK.TRANS64 P0, [R0+URZ+0xa8], R3 ;  /* 0x0000a803000085a7 */ /* 0x000e64000800007f */
[----:B-1----:R-:W-:Y:S05]  /*1a770*/  @!P0 BRA `(.L_x_593) ;  /* 0xfffffffc00f08947 */ /* 0x002fea000383ffff */
[----:B------:R-:W-:Y:S05]  /*1a780*/  BRA `(.L_x_640) ;  /* 0xffffffe400547947 */ /* 0x000fea000383ffff */
.L_x_595:
[----:B------:R1:W1:Y:S02]  /*1a790*/  SYNCS.PHASECHK.TRANS64.TRYWAIT P0, [R0+URZ+0xb0], R3 ;  /* 0x0000b003000075a7 */ /* 0x000264000800017f */
[----:B-1----:R-:W-:Y:S05]  /*1a7a0*/  @!P0 NANOSLEEP.SYNCS 0x989680 ;  /* 0x009896800000895d */ /* 0x002fea0003900000 */
[----:B------:R-:W1:Y:S02]  /*1a7b0*/  @!P0 SYNCS.PHASECHK.TRANS64 P0, [R0+URZ+0xb0], R3 ;  /* 0x0000b003000085a7 */ /* 0x000e64000800007f */
[----:B-1----:R-:W-:Y:S05]  /*1a7c0*/  @!P0 BRA `(.L_x_595) ;  /* 0xfffffffc00f08947 */ /* 0x002fea000383ffff */
[----:B------:R-:W-:Y:S05]  /*1a7d0*/  BRA `(.L_x_641) ;  /* 0xffffffe400507947 */ /* 0x000fea000383ffff */
.L_x_599:
[----:B------:R-:W-:Y:S01]  /*1a7e0*/  BSSY B1, `(.L_x_642) ;  /* 0x0000006000017945 */ /* 0x000fe20003800000 */
[----:B------:R-:W-:-:S07]  /*1a7f0*/  MOV R15, 0xffffffff ;  /* 0xffffffff000f7802 */ /* 0x000fce0000000f00 */
[----:B------:R-:W-:Y:S05]  /*1a800*/  WARPSYNC.COLLECTIVE R15, `(.L_x_643) ;  /* 0x000000000f0c7348 */ /* 0x000fea0003c00000 */
[----:B------:R-:W-:Y:S02]  /*1a810*/  ELECT P6, UR62, PT ;  /* 0x00000000003e782f */ /* 0x000fe400038c0000 */
[----:B------:R-:W-:Y:S01]  /*1a820*/  MOV R14, UR62 ;  /* 0x0000003e000e7c02 */ /* 0x000fe20008000f00 */
[----:B------:R-:W-:Y:S10]  /*1a830*/  ENDCOLLECTIVE ;  /* 0x000000000000791b */ /* 0x000ff40003800000 */
.L_x_643:
[----:B------:R-:W-:Y:S05]  /*1a840*/  BSYNC B1 ;  /* 0x0000000000017941 */ /* 0x000fea0003800000 */
.L_x_642:
[----:B------:R-:W-:Y:S05]  /*1a850*/  BRA `(.L_x_644) ;  /* 0xffffffe400d87947 */ /* 0x000fea000383ffff */
.L_x_602:
[----:B--2---:R2:W3:Y:S02]  /*1a860*/  SYNCS.PHASECHK.TRANS64.TRYWAIT P1, [R15+URZ+0x40], R6 ;  /* 0x000040060f0075a7 */ /* 0x0044e4000802017f */
[----:B---3--:R-:W-:Y:S05]  /*1a870*/  @!P1 NANOSLEEP.SYNCS 0x989680 ;  /* 0x009896800000995d */ /* 0x008fea0003900000 */
[----:B------:R-:W3:Y:S02]  /*1a880*/  @!P1 SYNCS.PHASECHK.TRANS64 P1, [R15+URZ+0x40], R6 ;  /* 0x000040060f0095a7 */ /* 0x000ee4000802007f */
[----:B---3--:R-:W-:Y:S05]  /*1a890*/  @!P1 BRA `(.L_x_602) ;  /* 0xfffffffc00f09947 */ /* 0x008fea000383ffff */
[----:B------:R-:W-:Y:S05]  /*1a8a0*/  BRA `(.L_x_645) ;  /* 0xffffffe8000c7947 */ /* 0x000fea000383ffff */
.L_x_611:
[----:B------:R-:W-:Y:S01]  /*1a8b0*/  BSSY B0, `(.L_x_646) ;  /* 0x0000006000007945 */ /* 0x000fe20003800000 */
[----:B------:R-:W-:-:S07]  /*1a8c0*/  MOV R15, 0xffffffff ;  /* 0xffffffff000f7802 */ /* 0x000fce0000000f00 */
[----:B------:R-:W-:Y:S05]  /*1a8d0*/  WARPSYNC.COLLECTIVE R15, `(.L_x_647) ;  /* 0x000000000f0c7348 */ /* 0x000fea0003c00000 */
[----:B------:R-:W-:Y:S02]  /*1a8e0*/  ELECT P6, UR62, PT ;  /* 0x00000000003e782f */ /* 0x000fe400038c0000 */
[----:B------:R-:W-:Y:S01]  /*1a8f0*/  MOV R14, UR62 ;  /* 0x0000003e000e7c02 */ /* 0x000fe20008000f00 */
[----:B------:R-:W-:Y:S10]  /*1a900*/  ENDCOLLECTIVE ;  /* 0x000000000000791b */ /* 0x000ff40003800000 */
.L_x_647:
[----:B------:R-:W-:Y:S05]  /*1a910*/  BSYNC B0 ;  /* 0x0000000000007941 */ /* 0x000fea0003800000 */
.L_x_646:
[----:B------:R-:W-:Y:S05]  /*1a920*/  BRA `(.L_x_648) ;  /* 0xfffffff000807947 */ /* 0x000fea000383ffff */
.L_x_615:
[----:B-1----:R1:W2:Y:S02]  /*1a930*/  SYNCS.PHASECHK.TRANS64.TRYWAIT P0, [R7+URZ], R2 ;  /* 0x00000002070075a7 */ /* 0x0022a4000800017f */
[----:B--2---:R-:W-:Y:S05]  /*1a940*/  @!P0 NANOSLEEP.SYNCS 0x989680 ;  /* 0x009896800000895d */ /* 0x004fea0003900000 */
[----:B------:R-:W2:Y:S02]  /*1a950*/  @!P0 SYNCS.PHASECHK.TRANS64 P0, [R7+URZ], R2 ;  /* 0x00000002070085a7 */ /* 0x000ea4000800007f */
[----:B--2---:R-:W-:Y:S05]  /*1a960*/  @!P0 BRA `(.L_x_615) ;  /* 0xfffffffc00f08947 */ /* 0x004fea000383ffff */
[----:B------:R-:W-:Y:S05]  /*1a970*/  BRA `(.L_x_649) ;  /* 0xfffffff000c47947 */ /* 0x000fea000383ffff */
.L_x_616:
[----:B-1----:R1:W2:Y:S02]  /*1a980*/  SYNCS.PHASECHK.TRANS64.TRYWAIT P0, [R9+URZ], R4 ;  /* 0x00000004090075a7 */ /* 0x0022a4000800017f */
[----:B--2---:R-:W-:Y:S05]  /*1a990*/  @!P0 NANOSLEEP.SYNCS 0x989680 ;  /* 0x009896800000895d */ /* 0x004fea0003900000 */
[----:B------:R-:W2:Y:S02]  /*1a9a0*/  @!P0 SYNCS.PHASECHK.TRANS64 P0, [R9+URZ], R4 ;  /* 0x00000004090085a7 */ /* 0x000ea4000800007f */
[----:B--2---:R-:W-:Y:S05]  /*1a9b0*/  @!P0 BRA `(.L_x_616) ;  /* 0xfffffffc00f08947 */ /* 0x004fea000383ffff */
[----:B------:R-:W-:Y:S05]  /*1a9c0*/  BRA `(.L_x_650) ;  /* 0xfffffff000d47947 */ /* 0x000fea000383ffff */
.L_x_617:
[----:B-1----:R1:W2:Y:S02]  /*1a9d0*/  SYNCS.PHASECHK.TRANS64.TRYWAIT P0, [R6+URZ], R5 ;  /* 0x00000005060075a7 */ /* 0x0022a4000800017f */
[----:B--2---:R-:W-:Y:S05]  /*1a9e0*/  @!P0 NANOSLEEP.SYNCS 0x989680 ;  /* 0x009896800000895d */ /* 0x004fea0003900000 */
[----:B------:R-:W2:Y:S02]  /*1a9f0*/  @!P0 SYNCS.PHASECHK.TRANS64 P0, [R6+URZ], R5 ;  /* 0x00000005060085a7 */ /* 0x000ea4000800007f */
[----:B--2---:R-:W-:Y:S05]  /*1aa00*/  @!P0 BRA `(.L_x_617) ;  /* 0xfffffffc00f08947 */ /* 0x004fea000383ffff */
[----:B------:R-:W-:Y:S05]  /*1aa10*/  BRA `(.L_x_651) ;  /* 0xfffffff000e47947 */ /* 0x000fea000383ffff */
.L_x_618:
[----:B-1----:R1:W2:Y:S02]  /*1aa20*/  SYNCS.PHASECHK.TRANS64.TRYWAIT P0, [R9+URZ], R4 ;  /* 0x00000004090075a7 */ /* 0x0022a4000800017f */
[----:B--2---:R-:W-:Y:S05]  /*1aa30*/  @!P0 NANOSLEEP.SYNCS 0x989680 ;  /* 0x009896800000895d */ /* 0x004fea0003900000 */
[----:B------:R-:W2:Y:S02]  /*1aa40*/  @!P0 SYNCS.PHASECHK.TRANS64 P0, [R9+URZ], R4 ;  /* 0x00000004090085a7 */ /* 0x000ea4000800007f */
[----:B--2---:R-:W-:Y:S05]  /*1aa50*/  @!P0 BRA `(.L_x_618) ;  /* 0xfffffffc00f08947 */ /* 0x004fea000383ffff */
[----:B------:R-:W-:Y:S05]  /*1aa60*/  BRA `(.L_x_652) ;  /* 0xfffffff000f47947 */ /* 0x000fea000383ffff */
.L_x_619:
[----:B-1----:R1:W2:Y:S02]  /*1aa70*/  SYNCS.PHASECHK.TRANS64.TRYWAIT P0, [R6+URZ], R5 ;  /* 0x00000005060075a7 */ /* 0x0022a4000800017f */
[----:B--2---:R-:W-:Y:S05]  /*1aa80*/  @!P0 NANOSLEEP.SYNCS 0x989680 ;  /* 0x009896800000895d */ /* 0x004fea0003900000 */
[----:B------:R-:W2:Y:S02]  /*1aa90*/  @!P0 SYNCS.PHASECHK.TRANS64 P0, [R6+URZ], R5 ;  /* 0x00000005060085a7 */ /* 0x000ea4000800007f */
[----:B--2---:R-:W-:Y:S05]  /*1aaa0*/  @!P0 BRA `(.L_x_619) ;  /* 0xfffffffc00f08947 */ /* 0x004fea000383ffff */
[----:B------:R-:W-:Y:S05]  /*1aab0*/  BRA `(.L_x_653) ;  /* 0xfffffff400047947 */ /* 0x000fea000383ffff */
.L_x_620:
[----:B-1----:R1:W2:Y:S02]  /*1aac0*/  SYNCS.PHASECHK.TRANS64.TRYWAIT P0, [R9+URZ], R4 ;  /* 0x00000004090075a7 */ /* 0x0022a4000800017f */
[----:B--2---:R-:W-:Y:S05]  /*1aad0*/  @!P0 NANOSLEEP.SYNCS 0x989680 ;  /* 0x009896800000895d */ /* 0x004fea0003900000 */
[----:B------:R-:W2:Y:S02]  /*1aae0*/  @!P0 SYNCS.PHASECHK.TRANS64 P0, [R9+URZ], R4 ;  /* 0x00000004090085a7 */ /* 0x000ea4000800007f */
[----:B--2---:R-:W-:Y:S05]  /*1aaf0*/  @!P0 BRA `(.L_x_620) ;  /* 0xfffffffc00f08947 */ /* 0x004fea000383ffff */
[----:B------:R-:W-:Y:S05]  /*1ab00*/  BRA `(.L_x_654) ;  /* 0xfffffff400147947 */ /* 0x000fea000383ffff */
.L_x_621:
[----:B--2---:R2:W3:Y:S02]  /*1ab10*/  SYNCS.PHASECHK.TRANS64.TRYWAIT P0, [R6+URZ], R5 ;  /* 0x00000005060075a7 */ /* 0x0044e4000800017f */
[----:B---3--:R-:W-:Y:S05]  /*1ab20*/  @!P0 NANOSLEEP.SYNCS 0x989680 ;  /* 0x009896800000895d */ /* 0x008fea0003900000 */
[----:B------:R-:W3:Y:S02]  /*1ab30*/  @!P0 SYNCS.PHASECHK.TRANS64 P0, [R6+URZ], R5 ;  /* 0x00000005060085a7 */ /* 0x000ee4000800007f */
[----:B---3--:R-:W-:Y:S05]  /*1ab40*/  @!P0 BRA `(.L_x_621) ;  /* 0xfffffffc00f08947 */ /* 0x008fea000383ffff */
[----:B------:R-:W-:Y:S05]  /*1ab50*/  BRA `(.L_x_655) ;  /* 0xfffffff4001c7947 */ /* 0x000fea000383ffff */
        .weak           $__internal_0_$__cuda_sm20_rcp_rn_f32_slowpath
        .type           $__internal_0_$__cuda_sm20_rcp_rn_f32_slowpath,@function
        .size           $__internal_0_$__cuda_sm20_rcp_rn_f32_slowpath,(.L_x_661 - $__internal_0_$__cuda_sm20_rcp_rn_f32_slowpath)
$__internal_0_$__cuda_sm20_rcp_rn_f32_slowpath:
[----:B------:R-:W-:Y:S01]  /*1ab60*/  SHF.L.U32 R3, R0, 0x1, RZ ;  /* 0x0000000100037819 */ /* 0x000fe200000006ff */
[----:B------:R-:W-:Y:S03]  /*1ab70*/  BSSY B0, `(.L_x_656) ;  /* 0x0000030000007945 */ /* 0x000fe60003800000 */
[----:B------:R-:W-:-:S04]  /*1ab80*/  SHF.R.U32.HI R3, RZ, 0x18, R3 ;  /* 0x00000018ff037819 */ /* 0x000fc80000011603 */
[----:B------:R-:W-:-:S13]  /*1ab90*/  ISETP.NE.U32.AND P2, PT, R3, RZ, PT ;  /* 0x000000ff0300720c */ /* 0x000fda0003f45070 */
[----:B------:R-:W-:Y:S05]  /*1aba0*/  @P2 BRA `(.L_x_657) ;  /* 0x0000000000282947 */ /* 0x000fea0003800000 */
[----:B------:R-:W-:-:S04]  /*1abb0*/  SHF.L.U32 R3, R0, 0x1, RZ ;  /* 0x0000000100037819 */ /* 0x000fc800000006ff */
[----:B------:R-:W-:-:S13]  /*1abc0*/  ISETP.NE.AND P2, PT, R3, RZ, PT ;  /* 0x000000ff0300720c */ /* 0x000fda0003f45270 */
[----:B------:R-:W-:Y:S01]  /*1abd0*/  @P2 FFMA R34, R0, 1.84467440737095516160e+19, RZ ;  /* 0x5f80000000222823 */ /* 0x000fe200000000ff */
[----:B------:R-:W-:Y:S08]  /*1abe0*/  @!P2 MUFU.RCP R5, R0 ;  /* 0x000000000005a308 */ /* 0x000ff00000001000 */
[----:B------:R-:W1:Y:S02]  /*1abf0*/  @P2 MUFU.RCP R3, R34 ;  /* 0x0000002200032308 */ /* 0x000e640000001000 */
[----:B-1----:R-:W-:-:S04]  /*1ac00*/  @P2 FFMA R35, R34, R3, -1 ;  /* 0xbf80000022232423 */ /* 0x002fc80000000003 */
[----:B------:R-:W-:-:S04]  /*1ac10*/  @P2 FADD.FTZ R36, -R35, -RZ ;  /* 0x800000ff23242221 */ /* 0x000fc80000010100 */
[----:B------:R-:W-:-:S04]  /*1ac20*/  @P2 FFMA R3, R3, R36, R3 ;  /* 0x0000002403032223 */ /* 0x000fc80000000003 */
[----:B------:R-:W-:Y:S01]  /*1ac30*/  @P2 FFMA R5, R3, 1.84467440737095516160e+19, RZ ;  /* 0x5f80000003052823 */ /* 0x000fe200000000ff */
[----:B------:R-:W-:Y:S06]  /*1ac40*/  BRA `(.L_x_658) ;  /* 0x0000000000887947 */ /* 0x000fec0003800000 */
.L_x_657:
[----:B------:R-:W-:-:S04]  /*1ac50*/  IADD3 R5, R3, -0xfd, RZ ;  /* 0xffffff0303057810 */ /* 0x000fc80007ffe0ff */
[----:B------:R-:W-:-:S13]  /*1ac60*/  ISETP.GT.U32.AND P2, PT, R5, 0x1, PT ;  /* 0x000000010500780c */ /* 0x000fda0003f44070 */
[----:B------:R-:W-:Y:S05]  /*1ac70*/  @P2 BRA `(.L_x_659) ;  /* 0x0000000000782947 */ /* 0x000fea0003800000 */
[----:B------:R-:W-:Y:S02]  /*1ac80*/  LOP3.LUT R40, R0, 0x7fffff, RZ, 0xc0, !PT ;  /* 0x007fffff00287812 */ /* 0x000fe400078ec0ff */
[----:B------:R-:W-:Y:S02]  /*1ac90*/  MOV R36, 0x3 ;  /* 0x0000000300247802 */ /* 0x000fe40000000f00 */
[----:B------:R-:W-:Y:S02]  /*1aca0*/  LOP3.LUT R40, R40, 0x3f800000, RZ, 0xfc, !PT ;  /* 0x3f80000028287812 */ /* 0x000fe400078efcff */
[----:B------:R-:W-:Y:S02]  /*1acb0*/  IADD3 R3, R3, -0xfc, RZ ;  /* 0xffffff0403037810 */ /* 0x000fe40007ffe0ff */
[----:B------:R-:W1:Y:S02]  /*1acc0*/  MUFU.RCP R35, R40 ;  /* 0x0000002800237308 */ /* 0x000e640000001000 */
[----:B-1----:R-:W-:-:S04]  /*1acd0*/  FFMA R38, R40, R35, -1 ;  /* 0xbf80000028267423 */ /* 0x002fc80000000023 */
[----:B------:R-:W-:-:S04]  /*1ace0*/  FADD.FTZ R38, -R38, -RZ ;  /* 0x800000ff26267221 */ /* 0x000fc80000010100 */
[CCC-:B------:R-:W-:Y:S01]  /*1acf0*/  FFMA.RM R34, R35.reuse, R38.reuse, R35.reuse ;  /* 0x0000002623227223 */ /* 0x1c0fe20000004023 */
[----:B------:R-:W-:Y:S01]  /*1ad00*/  FFMA.RP R37, R35, R38, R35 ;  /* 0x0000002623257223 */ /* 0x000fe20000008023 */
[----:B------:R-:W-:-:S03]  /*1ad10*/  SHF.L.U32 R35, R36, R5, RZ ;  /* 0x0000000524237219 */ /* 0x000fc600000006ff */
[C---:B------:R-:W-:Y:S02]  /*1ad20*/  LOP3.LUT R38, R34.reuse, 0x7fffff, RZ, 0xc0, !PT ;  /* 0x007fffff22267812 */ /* 0x040fe400078ec0ff */
[----:B------:R-:W-:Y:S02]  /*1ad30*/  FSETP.NEU.FTZ.AND P2, PT, R34, R37, PT ;  /* 0x000000252200720b */ /* 0x000fe40003f5d000 */
[----:B------:R-:W-:Y:S02]  /*1ad40*/  LOP3.LUT R34, R38, 0x800000, RZ, 0xfc, !PT ;  /* 0x0080000026227812 */ /* 0x000fe400078efcff */
[----:B------:R-:W-:Y:S02]  /*1ad50*/  SEL R36, RZ, 0xffffffff, !P2 ;  /* 0xffffffffff247807 */ /* 0x000fe40005000000 */
[----:B------:R-:W-:Y:S02]  /*1ad60*/  LOP3.LUT R38, R35, R34, RZ, 0xc0, !PT ;  /* 0x0000002223267212 */ /* 0x000fe400078ec0ff */
[----:B------:R-:W-:-:S02]  /*1ad70*/  IADD3 R36, -R36, RZ, RZ ;  /* 0x000000ff24247210 */ /* 0x000fc40007ffe1ff */
[-C--:B------:R-:W-:Y:S02]  /*1ad80*/  SHF.R.U32.HI R38, RZ, R5.reuse, R38 ;  /* 0x00000005ff267219 */ /* 0x080fe40000011626 */
[--C-:B------:R-:W-:Y:S02]  /*1ad90*/  LOP3.LUT P3, RZ, R36, R5, R34.reuse, 0xf8, !PT ;  /* 0x0000000524ff7212 */ /* 0x100fe4000786f822 */
[C---:B------:R-:W-:Y:S02]  /*1ada0*/  LOP3.LUT P2, RZ, R38.reuse, 0x1, RZ, 0xc0, !PT ;  /* 0x0000000126ff7812 */ /* 0x040fe4000784c0ff */
[----:B------:R-:W-:Y:S02]  /*1adb0*/  LOP3.LUT P4, RZ, R38, 0x2, RZ, 0xc0, !PT ;  /* 0x0000000226ff7812 */ /* 0x000fe4000788c0ff */
[----:B------:R-:W-:Y:S02]  /*1adc0*/  SHF.R.U32.HI R3, RZ, R3, R34 ;  /* 0x00000003ff037219 */ /* 0x000fe40000011622 */
[----:B------:R-:W-:-:S02]  /*1add0*/  PLOP3.LUT P2, PT, P2, P3, P4, 0xe0, 0x0 ;  /* 0x000000000000781c */ /* 0x000fc40001747c40 */
[----:B------:R-:W-:Y:S02]  /*1ade0*/  LOP3.LUT P3, RZ, R0, 0x7fffff, RZ, 0xc0, !PT ;  /* 0x007fffff00ff7812 */ /* 0x000fe4000786c0ff */
[----:B------:R-:W-:-:S04]  /*1adf0*/  SEL R5, RZ, 0x1, !P2 ;  /* 0x00000001ff057807 */ /* 0x000fc80005000000 */
[----:B------:R-:W-:-:S04]  /*1ae00*/  IADD3 R5, -R5, RZ, RZ ;  /* 0x000000ff05057210 */ /* 0x000fc80007ffe1ff */
[----:B------:R-:W-:-:S13]  /*1ae10*/  ISETP.GE.AND P2, PT, R5, RZ, PT ;  /* 0x000000ff0500720c */ /* 0x000fda0003f46270 */
[----:B------:R-:W-:-:S04]  /*1ae20*/  @!P2 IADD3 R3, R3, 0x1, RZ ;  /* 0x000000010303a810 */ /* 0x000fc80007ffe0ff */
[----:B------:R-:W-:-:S04]  /*1ae30*/  @!P3 SHF.L.U32 R3, R3, 0x1, RZ ;  /* 0x000000010303b819 */ /* 0x000fc800000006ff */
[----:B------:R-:W-:Y:S01]  /*1ae40*/  LOP3.LUT R5, R3, 0x80000000, R0, 0xf8, !PT ;  /* 0x8000000003057812 */ /* 0x000fe200078ef800 */
[----:B------:R-:W-:Y:S06]  /*1ae50*/  BRA `(.L_x_658) ;  /* 0x0000000000047947 */ /* 0x000fec0003800000 */
.L_x_659:
[----:B------:R1:W2:Y:S02]  /*1ae60*/  MUFU.RCP R5, R0 ;  /* 0x0000000000057308 */ /* 0x0002a40000001000 */
.L_x_658:
[----:B------:R-:W-:Y:S05]  /*1ae70*/  BSYNC B0 ;  /* 0x0000000000007941 */ /* 0x000fea0003800000 */
.L_x_656:
[----:B-12---:R-:W-:Y:S02]  /*1ae80*/  MOV R0, R5 ;  /* 0x0000000500007202 */ /* 0x006fe40000000f00 */
[----:B------:R-:W-:-:S04]  /*1ae90*/  MOV R5, 0x0 ;  /* 0x0000000000057802 */ /* 0x000fc80000000f00 */
[----:B------:R-:W-:Y:S05]  /*1aea0*/  RET.REL.NODEC R4 `(_ZN7cutlass13device_kernelINS_4gemm6kernel13GemmUniversalIN4cute5tupleIJiiiiEEENS1_10collective13CollectiveMmaINS1_37MainloopSm90TmaGmmaWarpSpecializedFP8ILi8ENS5_IJNS4_1CILi1EEESB_SB_EEENS1_35KernelTmaWarpSpecializedCooperativeEEENS5_IJNSA_ILi256EEENSA_ILi128EEENSA_ILi64EEEEEENS_12float_e4m3_tENS5_IJlSB_lEEESJ_SK_NS4_8TiledMMAINS4_8MMA_AtomIJNS4_4SM904GMMA31MMA_64x128x32_F32E4M3E4M3_SS_TNILNSO_7ScaleInE1ELSQ_1EEEEEENS4_6LayoutINS5_IJNSA_ILi2EEESB_SB_EEENS5_IJSB_NSA_ILi0EEESW_EEEEENS5_IJNS4_10UnderscoreESZ_SZ_EEEEENS4_13SM90_TMA_LOADENS4_14ComposedLayoutINS4_7SwizzleILi2ELi4ELi3EEENS4_18smem_ptr_flag_bitsILi8EEENST_INS5_IJNSA_ILi8EEESH_EEENS5_IJSH_SB_EEEEEEEvNS4_8identityES12_S1C_vS1D_EENS_8epilogue10collective18CollectiveEpilogueINS1F_22Sm90TmaWarpSpecializedILi4ELi2ELi16ELb0ELb0EEEJSI_NS5_IJSG_NSA_ILi32EEEEEESJ_SK_SJ_SK_NS1F_6fusion15FusionCallbacksIS1J_NS1M_13LinCombEltActINS1F_6thread7SigmoidESJ_fSJ_fLNS_15FloatRoundStyleE2EEESI_S1L_JEEES12_NS13_INS14_ILi1ELi4ELi3EEES17_NST_INS5_IJS18_S1K_EEENS5_IJS1K_SB_EEEEEEENS4_39AutoVectorizingCopyWithAssumedAlignmentILi128EEENS4_14SM90_TMA_STOREES1Y_S20_NS4_9Copy_AtomIJNS4_17SM90_U32x4_STSM_NENS_6half_tEEEEvEEEvvEEEEvNT_6ParamsE) ;  /* 0xfffffe5004547950 */ /* 0x000fea0003c3ffff */
.L_x_660:
[----:B------:R-:W-:-:S00]  /*1aeb0*/  BRA `(.L_x_660) ;  /* 0xfffffffc00fc7947 */ /* 0x000fc0000383ffff */
[----:B------:R-:W-:-:S00]  /*1aec0*/  NOP ;  /* 0x0000000000007918 */ /* 0x000fc00000000000 */
        /* <DEDUP_REMOVED lines=11> */
.L_x_661:


//--------------------- .nv.global.init           --------------------------
	.section	.nv.global.init,"aw",@progbits
.nv.global.init:
	.type		$str$24,@object
	.size		$str$24,($str$25 - $str$24)
$str$24:
        /*0000*/ 	.byte	0x28, 0x61, 0x64, 0x64, 0x72, 0x65, 0x73, 0x73, 0x20, 0x26, 0x20, 0x6d, 0x61, 0x73, 0x6b, 0x29
        /*0010*/ 	.byte	0x20, 0x3d, 0x3d, 0x20, 0x30, 0x00
	.type		$str$25,@object
	.size		$str$25,(__unnamed_1 - $str$25)
$str$25:
        /*0016*/ 	.byte	0x2f, 0x74, 0x6d, 0x70, 0x2f, 0x63, 0x75, 0x74, 0x6c, 0x61, 0x73, 0x73, 0x5f, 0x73, 0x77, 0x65
        /*0026*/ 	.byte	0x65, 0x70, 0x5f, 0x73, 0x72, 0x63, 0x2f, 0x69, 0x6e, 0x63, 0x6c, 0x75, 0x64, 0x65, 0x2f, 0x63
        /*0036*/ 	.byte	0x75, 0x74, 0x65, 0x2f, 0x70, 0x6f, 0x69, 0x6e, 0x74, 0x65, 0x72, 0x5f, 0x66, 0x6c, 0x61, 0x67
        /*0046*/ 	.byte	0x67, 0x65, 0x64, 0x2e, 0x68, 0x70, 0x70, 0x00
	.type		__unnamed_1,@object
	.size		__unnamed_1,(__unnamed_2 - __unnamed_1)
__unnamed_1:
        /* <DEDUP_REMOVED lines=28> */
        /*020e*/ 	.byte	0x3a, 0x43, 0x3c, 0x34, 0x30, 0x39, 0x36, 0x3e, 0x3e, 0x3e, 0x3e, 0x3e, 0x5d, 0x00
	.type		__unnamed_2,@object
	.size		__unnamed_2,(.L_1 - __unnamed_2)
__unnamed_2:
        /* <DEDUP_REMOVED lines=29> */
.L_1:


//--------------------- .nv.shared._ZN7cutlass13device_kernelINS_4gemm6kernel13GemmUniversalIN4cute5tupleIJiiiiEEENS1_10collective13CollectiveMmaINS1_37MainloopSm90TmaGmmaWarpSpecializedFP8ILi8ENS5_IJNS4_1CILi1EEESB_SB_EEENS1_35KernelTmaWarpSpecializedCooperativeEEENS5_IJNSA_ILi256EEENSA_ILi128EEENSA_ILi64EEEEEENS_12float_e4m3_tENS5_IJlSB_lEEESJ_SK_NS4_8TiledMMAINS4_8MMA_AtomIJNS4_4SM904GMMA31MMA_64x128x32_F32E4M3E4M3_SS_TNILNSO_7ScaleInE1ELSQ_1EEEEEENS4_6LayoutINS5_IJNSA_ILi2EEESB_SB_EEENS5_IJSB_NSA_ILi0EEESW_EEEEENS5_IJNS4_10UnderscoreESZ_SZ_EEEEENS4_13SM90_TMA_LOADENS4_14ComposedLayoutINS4_7SwizzleILi2ELi4ELi3EEENS4_18smem_ptr_flag_bitsILi8EEENST_INS5_IJNSA_ILi8EEESH_EEENS5_IJSH_SB_EEEEEEEvNS4_8identityES12_S1C_vS1D_EENS_8epilogue10collective18CollectiveEpilogueINS1F_22Sm90TmaWarpSpecializedILi4ELi2ELi16ELb0ELb0EEEJSI_NS5_IJSG_NSA_ILi32EEEEEESJ_SK_SJ_SK_NS1F_6fusion15FusionCallbacksIS1J_NS1M_13LinCombEltActINS1F_6thread7SigmoidESJ_fSJ_fLNS_15FloatRoundStyleE2EEESI_S1L_JEEES12_NS13_INS14_ILi1ELi4ELi3EEES17_NST_INS5_IJS18_S1K_EEENS5_IJS1K_SB_EEEEEEENS4_39AutoVectorizingCopyWithAssumedAlignmentILi128EEENS4_14SM90_TMA_STOREES1Y_S20_NS4_9Copy_AtomIJNS4_17SM90_U32x4_STSM_NENS_6half_tEEEEvEEEvvEEEEvNT_6ParamsE --------------------------
	.section	.nv.shared._ZN7cutlass13device_kernelINS_4gemm6kernel13GemmUniversalIN4cute5tupleIJiiiiEEENS1_10collective13CollectiveMmaINS1_37MainloopSm90TmaGmmaWarpSpecializedFP8ILi8ENS5_IJNS4_1CILi1EEESB_SB_EEENS1_35KernelTmaWarpSpecializedCooperativeEEENS5_IJNSA_ILi256EEENSA_ILi128EEENSA_ILi64EEEEEENS_12float_e4m3_tENS5_IJlSB_lEEESJ_SK_NS4_8TiledMMAINS4_8MMA_AtomIJNS4_4SM904GMMA31MMA_64x128x32_F32E4M3E4M3_SS_TNILNSO_7ScaleInE1ELSQ_1EEEEEENS4_6LayoutINS5_IJNSA_ILi2EEESB_SB_EEENS5_IJSB_NSA_ILi0EEESW_EEEEENS5_IJNS4_10UnderscoreESZ_SZ_EEEEENS4_13SM90_TMA_LOADENS4_14ComposedLayoutINS4_7SwizzleILi2ELi4ELi3EEENS4_18smem_ptr_flag_bitsILi8EEENST_INS5_IJNSA_ILi8EEESH_EEENS5_IJSH_SB_EEEEEEEvNS4_8identityES12_S1C_vS1D_EENS_8epilogue10collective18CollectiveEpilogueINS1F_22Sm90TmaWarpSpecializedILi4ELi2ELi16ELb0ELb0EEEJSI_NS5_IJSG_NSA_ILi32EEEEEESJ_SK_SJ_SK_NS1F_6fusion15FusionCallbacksIS1J_NS1M_13LinCombEltActINS1F_6thread7SigmoidESJ_fSJ_fLNS_15FloatRoundStyleE2EEESI_S1L_JEEES12_NS13_INS14_ILi1ELi4ELi3EEES17_NST_INS5_IJS18_S1K_EEENS5_IJS1K_SB_EEEEEEENS4_39AutoVectorizingCopyWithAssumedAlignmentILi128EEENS4_14SM90_TMA_STOREES1Y_S20_NS4_9Copy_AtomIJNS4_17SM90_U32x4_STSM_NENS_6half_tEEEEvEEEvvEEEEvNT_6ParamsE,"aw",@nobits
	.sectionflags	@""
	.align	16
	.zero		1024


//--------------------- .nv.shared.reserved.0     --------------------------
	.section	.nv.shared.reserved.0,"aw",@nobits
	.weak		__nv_reservedSMEM_offset_0_alias
	.size		__nv_reservedSMEM_offset_0_alias, 0, 0
	.other		__nv_reservedSMEM_offset_0_alias,@"STO_CUDA_RESERVED_SHARED STV_DEFAULT"
__nv_reservedSMEM_offset_0_alias:
	.zero		0


//--------------------- .nv.global                --------------------------
	.section	.nv.global,"aw",@nobits
.nv.global:
	.type		_ZN39_INTERNAL_11046a79_4_k_cu_d3b14d7c_26734cute1_E,@object
	.size		_ZN39_INTERNAL_11046a79_4_k_cu_d3b14d7c_26734cute1_E,(_ZN39_INTERNAL_11046a79_4_k_cu_d3b14d7c_26734cuda3std3__45__cpo6cbeginE - _ZN39_INTERNAL_11046a79_4_k_cu_d3b14d7c_26734cute1_E)
_ZN39_INTERNAL_11046a79_4_k_cu_d3b14d7c_26734cute1_E:
	.zero		1
	.type		_ZN39_INTERNAL_11046a79_4_k_cu_d3b14d7c_26734cuda3std3__45__cpo6cbeginE,@object
	.size		_ZN39_INTERNAL_11046a79_4_k_cu_d3b14d7c_26734cuda3std3__45__cpo6cbeginE,(_ZN39_INTERNAL_11046a79_4_k_cu_d3b14d7c_26734cuda3std3__48in_placeE - _ZN39_INTERNAL_11046a79_4_k_cu_d3b14d7c_26734cuda3std3__45__cpo6cbeginE)
_ZN39_INTERNAL_11046a79_4_k_cu_d3b14d7c_26734cuda3std3__45__cpo6cbeginE:
	.zero		1
	.type		_ZN39_INTERNAL_11046a79_4_k_cu_d3b14d7c_26734cuda3std3__48in_placeE,@object
	.size		_ZN39_INTERNAL_11046a79_4_k_cu_d3b14d7c_26734cuda3std3__48in_placeE,(_ZN39_INTERNAL_11046a79_4_k_cu_d3b14d7c_26734cuda3std6ranges3__45__cpo9iter_moveE - _ZN39_INTERNAL_11046a79_4_k_cu_d3b14d7c_26734cuda3std3__48in_placeE)
_ZN39_INTERNAL_11046a79_4_k_cu_d3b14d7c_26734cuda3std3__48in_placeE:
	.zero		1
	.type		_ZN39_INTERNAL_11046a79_4_k_cu_d3b14d7c_26734cuda3std6ranges3__45__cpo9iter_moveE,@object
	.size		_ZN39_INTERNAL_11046a79_4_k_cu_d3b14d7c_26734cuda3std6ranges3__45__cpo9iter_moveE,(_ZN39_INTERNAL_11046a79_4_k_cu_d3b14d7c_26734cuda3std3__45__cpo5beginE - _ZN39_INTERNAL_11046a79_4_k_cu_d3b14d7c_26734cuda3std6ranges3__45__cpo9iter_moveE)
_ZN39_INTERNAL_11046a79_4_k_cu_d3b14d7c_26734cuda3std6ranges3__45__cpo9iter_moveE:
	.zero		1
	.type		_ZN39_INTERNAL_11046a79_4_k_cu_d3b14d7c_26734cuda3std3__45__cpo5beginE,@object
	.size		_ZN39_INTERNAL_11046a79_4_k_cu_d3b14d7c_26734cuda3std3__45__cpo5beginE,(_ZN39_INTERNAL_11046a79_4_k_cu_d3b14d7c_26734cuda3std3__441_GLOBAL__N__11046a79_4_k_cu_d3b14d7c_26736ignoreE - _ZN39_INTERNAL_11046a79_4_k_cu_d3b14d7c_26734cuda3std3__45__cpo5beginE)
_ZN39_INTERNAL_11046a79_4_k_cu_d3b14d7c_26734cuda3std3__45__cpo5beginE:
	.zero		1
	.type		_ZN39_INTERNAL_11046a79_4_k_cu_d3b14d7c_26734cuda3std3__441_GLOBAL__N__11046a79_4_k_cu_d3b14d7c_26736ignoreE,@object
	.size		_ZN39_INTERNAL_11046a79_4_k_cu_d3b14d7c_26734cuda3std3__441_GLOBAL__N__11046a79_4_k_cu_d3b14d7c_26736ignoreE,(_ZN39_INTERNAL_11046a79_4_k_cu_d3b14d7c_26734cute7productE - _ZN39_INTERNAL_11046a79_4_k_cu_d3b14d7c_26734cuda3std3__441_GLOBAL__N__11046a79_4_k_cu_d3b14d7c_26736ignoreE)
_ZN39_INTERNAL_11046a79_4_k_cu_d3b14d7c_26734cuda3std3__441_GLOBAL__N__11046a79_4_k_cu_d3b14d7c_26736ignoreE:
	.zero		1
	.type		_ZN39_INTERNAL_11046a79_4_k_cu_d3b14d7c_26734cute7productE,@object
	.size		_ZN39_INTERNAL_11046a79_4_k_cu_d3b14d7c_26734cute7productE,(_ZN39_INTERNAL_11046a79_4_k_cu_d3b14d7c_26734cuda3std3__45__cpo3endE - _ZN39_INTERNAL_11046a79_4_k_cu_d3b14d7c_26734cute7productE)
_ZN39_INTERNAL_11046a79_4_k_cu_d3b14d7c_26734cute7productE:
	.zero		1
	.type		_ZN39_INTERNAL_11046a79_4_k_cu_d3b14d7c_26734cuda3std3__45__cpo3endE,@object
	.size		_ZN39_INTERNAL_11046a79_4_k_cu_d3b14d7c_26734cuda3std3__45__cpo3endE,(_ZN39_INTERNAL_11046a79_4_k_cu_d3b14d7c_26734cuda3std3__419piecewise_constructE - _ZN39_INTERNAL_11046a79_4_k_cu_d3b14d7c_26734cuda3std3__45__cpo3endE)
_ZN39_INTERNAL_11046a79_4_k_cu_d3b14d7c_26734cuda3std3__45__cpo3endE:
	.zero		1
	.type		_ZN39_INTERNAL_11046a79_4_k_cu_d3b14d7c_26734cuda3std3__419piecewise_constructE,@object
	.size		_ZN39_INTERNAL_11046a79_4_k_cu_d3b14d7c_26734cuda3std3__419piecewise_constructE,(_ZN39_INTERNAL_11046a79_4_k_cu_d3b14d7c_26734cuda3std3__45__cpo4cendE - _ZN39_INTERNAL_11046a79_4_k_cu_d3b14d7c_26734cuda3std3__419piecewise_constructE)
_ZN39_INTERNAL_11046a79_4_k_cu_d3b14d7c_26734cuda3std3__419piecewise_constructE:
	.zero		1
	.type		_ZN39_INTERNAL_11046a79_4_k_cu_d3b14d7c_26734cuda3std3__45__cpo4cendE,@object
	.size		_ZN39_INTERNAL_11046a79_4_k_cu_d3b14d7c_26734cuda3std3__45__cpo4cendE,(_ZN39_INTERNAL_11046a79_4_k_cu_d3b14d7c_26734cuda3std6ranges3__45__cpo4swapE - _ZN39_INTERNAL_11046a79_4_k_cu_d3b14d7c_26734cuda3std3__45__cpo4cendE)
_ZN39_INTERNAL_11046a79_4_k_cu_d3b14d7c_26734cuda3std3__45__cpo4cendE:
	.zero		1
	.type		_ZN39_INTERNAL_11046a79_4_k_cu_d3b14d7c_26734cuda3std6ranges3__45__cpo4swapE,@object
	.size		_ZN39_INTERNAL_11046a79_4_k_cu_d3b14d7c_26734cuda3std6ranges3__45__cpo4swapE,(.L_9 - _ZN39_INTERNAL_11046a79_4_k_cu_d3b14d7c_26734cuda3std6ranges3__45__cpo4swapE)
_ZN39_INTERNAL_11046a79_4_k_cu_d3b14d7c_26734cuda3std6ranges3__45__cpo4swapE:
	.zero		1
.L_9:


//--------------------- .nv.constant0._ZN7cutlass13device_kernelINS_4gemm6kernel13GemmUniversalIN4cute5tupleIJiiiiEEENS1_10collective13CollectiveMmaINS1_37MainloopSm90TmaGmmaWarpSpecializedFP8ILi8ENS5_IJNS4_1CILi1EEESB_SB_EEENS1_35KernelTmaWarpSpecializedCooperativeEEENS5_IJNSA_ILi256EEENSA_ILi128EEENSA_ILi64EEEEEENS_12float_e4m3_tENS5_IJlSB_lEEESJ_SK_NS4_8TiledMMAINS4_8MMA_AtomIJNS4_4SM904GMMA31MMA_64x128x32_F32E4M3E4M3_SS_TNILNSO_7ScaleInE1ELSQ_1EEEEEENS4_6LayoutINS5_IJNSA_ILi2EEESB_SB_EEENS5_IJSB_NSA_ILi0EEESW_EEEEENS5_IJNS4_10UnderscoreESZ_SZ_EEEEENS4_13SM90_TMA_LOADENS4_14ComposedLayoutINS4_7SwizzleILi2ELi4ELi3EEENS4_18smem_ptr_flag_bitsILi8EEENST_INS5_IJNSA_ILi8EEESH_EEENS5_IJSH_SB_EEEEEEEvNS4_8identityES12_S1C_vS1D_EENS_8epilogue10collective18CollectiveEpilogueINS1F_22Sm90TmaWarpSpecializedILi4ELi2ELi16ELb0ELb0EEEJSI_NS5_IJSG_NSA_ILi32EEEEEESJ_SK_SJ_SK_NS1F_6fusion15FusionCallbacksIS1J_NS1M_13LinCombEltActINS1F_6thread7SigmoidESJ_fSJ_fLNS_15FloatRoundStyleE2EEESI_S1L_JEEES12_NS13_INS14_ILi1ELi4ELi3EEES17_NST_INS5_IJS18_S1K_EEENS5_IJS1K_SB_EEEEEEENS4_39AutoVectorizingCopyWithAssumedAlignmentILi128EEENS4_14SM90_TMA_STOREES1Y_S20_NS4_9Copy_AtomIJNS4_17SM90_U32x4_STSM_NENS_6half_tEEEEvEEEvvEEEEvNT_6ParamsE --------------------------
	.section	.nv.constant0._ZN7cutlass13device_kernelINS_4gemm6kernel13GemmUniversalIN4cute5tupleIJiiiiEEENS1_10collective13CollectiveMmaINS1_37MainloopSm90TmaGmmaWarpSpecializedFP8ILi8ENS5_IJNS4_1CILi1EEESB_SB_EEENS1_35KernelTmaWarpSpecializedCooperativeEEENS5_IJNSA_ILi256EEENSA_ILi128EEENSA_ILi64EEEEEENS_12float_e4m3_tENS5_IJlSB_lEEESJ_SK_NS4_8TiledMMAINS4_8MMA_AtomIJNS4_4SM904GMMA31MMA_64x128x32_F32E4M3E4M3_SS_TNILNSO_7ScaleInE1ELSQ_1EEEEEENS4_6LayoutINS5_IJNSA_ILi2EEESB_SB_EEENS5_IJSB_NSA_ILi0EEESW_EEEEENS5_IJNS4_10UnderscoreESZ_SZ_EEEEENS4_13SM90_TMA_LOADENS4_14ComposedLayoutINS4_7SwizzleILi2ELi4ELi3EEENS4_18smem_ptr_flag_bitsILi8EEENST_INS5_IJNSA_ILi8EEESH_EEENS5_IJSH_SB_EEEEEEEvNS4_8identityES12_S1C_vS1D_EENS_8epilogue10collective18CollectiveEpilogueINS1F_22Sm90TmaWarpSpecializedILi4ELi2ELi16ELb0ELb0EEEJSI_NS5_IJSG_NSA_ILi32EEEEEESJ_SK_SJ_SK_NS1F_6fusion15FusionCallbacksIS1J_NS1M_13LinCombEltActINS1F_6thread7SigmoidESJ_fSJ_fLNS_15FloatRoundStyleE2EEESI_S1L_JEEES12_NS13_INS14_ILi1ELi4ELi3EEES17_NST_INS5_IJS18_S1K_EEENS5_IJS1K_SB_EEEEEEENS4_39AutoVectorizingCopyWithAssumedAlignmentILi128EEENS4_14SM90_TMA_STOREES1Y_S20_NS4_9Copy_AtomIJNS4_17SM90_U32x4_STSM_NENS_6half_tEEEEvEEEvvEEEEvNT_6ParamsE,"a",@progbits
	.sectionflags	@""
	.align	4
.nv.constant0._ZN7cutlass13device_kernelINS_4gemm6kernel13GemmUniversalIN4cute5tupleIJiiiiEEENS1_10collective13CollectiveMmaINS1_37MainloopSm90TmaGmmaWarpSpecializedFP8ILi8ENS5_IJNS4_1CILi1EEESB_SB_EEENS1_35KernelTmaWarpSpecializedCooperativeEEENS5_IJNSA_ILi256EEENSA_ILi128EEENSA_ILi64EEEEEENS_12float_e4m3_tENS5_IJlSB_lEEESJ_SK_NS4_8TiledMMAINS4_8MMA_AtomIJNS4_4SM904GMMA31MMA_64x128x32_F32E4M3E4M3_SS_TNILNSO_7ScaleInE1ELSQ_1EEEEEENS4_6LayoutINS5_IJNSA_ILi2EEESB_SB_EEENS5_IJSB_NSA_ILi0EEESW_EEEEENS5_IJNS4_10UnderscoreESZ_SZ_EEEEENS4_13SM90_TMA_LOADENS4_14ComposedLayoutINS4_7SwizzleILi2ELi4ELi3EEENS4_18smem_ptr_flag_bitsILi8EEENST_INS5_IJNSA_ILi8EEESH_EEENS5_IJSH_SB_EEEEEEEvNS4_8identityES12_S1C_vS1D_EENS_8epilogue10collective18CollectiveEpilogueINS1F_22Sm90TmaWarpSpecializedILi4ELi2ELi16ELb0ELb0EEEJSI_NS5_IJSG_NSA_ILi32EEEEEESJ_SK_SJ_SK_NS1F_6fusion15FusionCallbacksIS1J_NS1M_13LinCombEltActINS1F_6thread7SigmoidESJ_fSJ_fLNS_15FloatRoundStyleE2EEESI_S1L_JEEES12_NS13_INS14_ILi1ELi4ELi3EEES17_NST_INS5_IJS18_S1K_EEENS5_IJS1K_SB_EEEEEEENS4_39AutoVectorizingCopyWithAssumedAlignmentILi128EEENS4_14SM90_TMA_STOREES1Y_S20_NS4_9Copy_AtomIJNS4_17SM90_U32x4_STSM_NENS_6half_tEEEEvEEEvvEEEEvNT_6ParamsE:
	.zero		2432


//--------------------- SYMBOLS --------------------------

	.type		.nv.reservedSmem.offset0,@object
	.size		.nv.reservedSmem.offset0,0x4
	.type		__assertfail,@function
